//
// Generated by NVIDIA NVVM Compiler
//
// Compiler Build ID: CL-36424714
// Cuda compilation tools, release 13.0, V13.0.88
// Based on NVVM 20.0.0
//

.version 9.0
.target sm_100
.address_size 64

	// .globl	_Z47dvc_ScaLBL_D3Q7_AAodd_Poisson_ElectricPotentialPiS_PdS0_iii

.visible .entry _Z47dvc_ScaLBL_D3Q7_AAodd_Poisson_ElectricPotentialPiS_PdS0_iii(
	.param .u64 .ptr .align 1 _Z47dvc_ScaLBL_D3Q7_AAodd_Poisson_ElectricPotentialPiS_PdS0_iii_param_0,
	.param .u64 .ptr .align 1 _Z47dvc_ScaLBL_D3Q7_AAodd_Poisson_ElectricPotentialPiS_PdS0_iii_param_1,
	.param .u64 .ptr .align 1 _Z47dvc_ScaLBL_D3Q7_AAodd_Poisson_ElectricPotentialPiS_PdS0_iii_param_2,
	.param .u64 .ptr .align 1 _Z47dvc_ScaLBL_D3Q7_AAodd_Poisson_ElectricPotentialPiS_PdS0_iii_param_3,
	.param .u32 _Z47dvc_ScaLBL_D3Q7_AAodd_Poisson_ElectricPotentialPiS_PdS0_iii_param_4,
	.param .u32 _Z47dvc_ScaLBL_D3Q7_AAodd_Poisson_ElectricPotentialPiS_PdS0_iii_param_5,
	.param .u32 _Z47dvc_ScaLBL_D3Q7_AAodd_Poisson_ElectricPotentialPiS_PdS0_iii_param_6
)
{
	.reg .pred 	%p<8>;
	.reg .b32 	%r<58>;
	.reg .b64 	%rd<84>;
	.reg .b64 	%fd<40>;

	ld.param.u64 	%rd5, [_Z47dvc_ScaLBL_D3Q7_AAodd_Poisson_ElectricPotentialPiS_PdS0_iii_param_0];
	ld.param.u64 	%rd6, [_Z47dvc_ScaLBL_D3Q7_AAodd_Poisson_ElectricPotentialPiS_PdS0_iii_param_1];
	ld.param.u64 	%rd7, [_Z47dvc_ScaLBL_D3Q7_AAodd_Poisson_ElectricPotentialPiS_PdS0_iii_param_2];
	ld.param.u64 	%rd8, [_Z47dvc_ScaLBL_D3Q7_AAodd_Poisson_ElectricPotentialPiS_PdS0_iii_param_3];
	ld.param.u32 	%r20, [_Z47dvc_ScaLBL_D3Q7_AAodd_Poisson_ElectricPotentialPiS_PdS0_iii_param_4];
	ld.param.u32 	%r21, [_Z47dvc_ScaLBL_D3Q7_AAodd_Poisson_ElectricPotentialPiS_PdS0_iii_param_5];
	ld.param.u32 	%r22, [_Z47dvc_ScaLBL_D3Q7_AAodd_Poisson_ElectricPotentialPiS_PdS0_iii_param_6];
	cvta.to.global.u64 	%rd1, %rd8;
	cvta.to.global.u64 	%rd2, %rd6;
	cvta.to.global.u64 	%rd3, %rd5;
	cvta.to.global.u64 	%rd4, %rd7;
	setp.lt.s32 	%p1, %r22, -524287;
	@%p1 bra 	$L__BB0_11;
	shr.s32 	%r24, %r22, 31;
	shr.u32 	%r25, %r24, 13;
	add.s32 	%r26, %r22, %r25;
	shr.s32 	%r1, %r26, 19;
	add.s32 	%r2, %r1, 1;
	mov.u32 	%r3, %ctaid.x;
	mov.u32 	%r4, %ntid.x;
	mad.lo.s32 	%r5, %r3, %r1, %r3;
	mov.u32 	%r27, %tid.x;
	add.s32 	%r6, %r20, %r27;
	add.s32 	%r28, %r22, 524287;
	setp.lt.u32 	%p2, %r28, 1048575;
	mov.b32 	%r57, 0;
	@%p2 bra 	$L__BB0_8;
	and.b32  	%r57, %r2, -2;
	neg.s32 	%r56, %r57;
	mad.lo.s32 	%r29, %r4, %r5, %r4;
	add.s32 	%r55, %r6, %r29;
	shl.b32 	%r10, %r4, 1;
	mul.lo.s32 	%r30, %r4, %r3;
	mad.lo.s32 	%r54, %r30, %r2, %r6;
	mul.wide.s32 	%rd15, %r22, 4;
$L__BB0_3:
	setp.ge.s32 	%p3, %r54, %r21;
	@%p3 bra 	$L__BB0_5;
	mul.wide.s32 	%rd9, %r54, 8;
	add.s64 	%rd10, %rd4, %rd9;
	ld.global.f64 	%fd1, [%rd10];
	mul.wide.s32 	%rd11, %r54, 4;
	add.s64 	%rd12, %rd3, %rd11;
	ld.global.u32 	%r31, [%rd12];
	mul.wide.s32 	%rd13, %r31, 8;
	add.s64 	%rd14, %rd4, %rd13;
	ld.global.f64 	%fd2, [%rd14];
	add.f64 	%fd3, %fd1, %fd2;
	add.s64 	%rd16, %rd12, %rd15;
	ld.global.u32 	%r32, [%rd16];
	mul.wide.s32 	%rd17, %r32, 8;
	add.s64 	%rd18, %rd4, %rd17;
	ld.global.f64 	%fd4, [%rd18];
	add.f64 	%fd5, %fd3, %fd4;
	add.s64 	%rd19, %rd16, %rd15;
	ld.global.u32 	%r33, [%rd19];
	mul.wide.s32 	%rd20, %r33, 8;
	add.s64 	%rd21, %rd4, %rd20;
	ld.global.f64 	%fd6, [%rd21];
	add.f64 	%fd7, %fd5, %fd6;
	add.s64 	%rd22, %rd19, %rd15;
	ld.global.u32 	%r34, [%rd22];
	mul.wide.s32 	%rd23, %r34, 8;
	add.s64 	%rd24, %rd4, %rd23;
	ld.global.f64 	%fd8, [%rd24];
	add.f64 	%fd9, %fd7, %fd8;
	add.s64 	%rd25, %rd22, %rd15;
	ld.global.u32 	%r35, [%rd25];
	mul.wide.s32 	%rd26, %r35, 8;
	add.s64 	%rd27, %rd4, %rd26;
	ld.global.f64 	%fd10, [%rd27];
	add.f64 	%fd11, %fd9, %fd10;
	add.s64 	%rd28, %rd25, %rd15;
	ld.global.u32 	%r36, [%rd28];
	mul.wide.s32 	%rd29, %r36, 8;
	add.s64 	%rd30, %rd4, %rd29;
	ld.global.f64 	%fd12, [%rd30];
	add.f64 	%fd13, %fd11, %fd12;
	add.s64 	%rd31, %rd2, %rd11;
	ld.global.u32 	%r37, [%rd31];
	mul.wide.s32 	%rd32, %r37, 8;
	add.s64 	%rd33, %rd1, %rd32;
	st.global.f64 	[%rd33], %fd13;
$L__BB0_5:
	setp.ge.s32 	%p4, %r55, %r21;
	@%p4 bra 	$L__BB0_7;
	mul.wide.s32 	%rd34, %r55, 8;
	add.s64 	%rd35, %rd4, %rd34;
	ld.global.f64 	%fd14, [%rd35];
	mul.wide.s32 	%rd36, %r55, 4;
	add.s64 	%rd37, %rd3, %rd36;
	ld.global.u32 	%r38, [%rd37];
	mul.wide.s32 	%rd38, %r38, 8;
	add.s64 	%rd39, %rd4, %rd38;
	ld.global.f64 	%fd15, [%rd39];
	add.f64 	%fd16, %fd14, %fd15;
	mul.wide.s32 	%rd40, %r22, 4;
	add.s64 	%rd41, %rd37, %rd40;
	ld.global.u32 	%r39, [%rd41];
	mul.wide.s32 	%rd42, %r39, 8;
	add.s64 	%rd43, %rd4, %rd42;
	ld.global.f64 	%fd17, [%rd43];
	add.f64 	%fd18, %fd16, %fd17;
	add.s64 	%rd44, %rd41, %rd40;
	ld.global.u32 	%r40, [%rd44];
	mul.wide.s32 	%rd45, %r40, 8;
	add.s64 	%rd46, %rd4, %rd45;
	ld.global.f64 	%fd19, [%rd46];
	add.f64 	%fd20, %fd18, %fd19;
	add.s64 	%rd47, %rd44, %rd40;
	ld.global.u32 	%r41, [%rd47];
	mul.wide.s32 	%rd48, %r41, 8;
	add.s64 	%rd49, %rd4, %rd48;
	ld.global.f64 	%fd21, [%rd49];
	add.f64 	%fd22, %fd20, %fd21;
	add.s64 	%rd50, %rd47, %rd40;
	ld.global.u32 	%r42, [%rd50];
	mul.wide.s32 	%rd51, %r42, 8;
	add.s64 	%rd52, %rd4, %rd51;
	ld.global.f64 	%fd23, [%rd52];
	add.f64 	%fd24, %fd22, %fd23;
	add.s64 	%rd53, %rd50, %rd40;
	ld.global.u32 	%r43, [%rd53];
	mul.wide.s32 	%rd54, %r43, 8;
	add.s64 	%rd55, %rd4, %rd54;
	ld.global.f64 	%fd25, [%rd55];
	add.f64 	%fd26, %fd24, %fd25;
	add.s64 	%rd56, %rd2, %rd36;
	ld.global.u32 	%r44, [%rd56];
	mul.wide.s32 	%rd57, %r44, 8;
	add.s64 	%rd58, %rd1, %rd57;
	st.global.f64 	[%rd58], %fd26;
$L__BB0_7:
	add.s32 	%r56, %r56, 2;
	add.s32 	%r55, %r55, %r10;
	add.s32 	%r54, %r54, %r10;
	setp.ne.s32 	%p5, %r56, 0;
	@%p5 bra 	$L__BB0_3;
$L__BB0_8:
	and.b32  	%r45, %r1, 1;
	setp.eq.b32 	%p6, %r45, 1;
	@%p6 bra 	$L__BB0_11;
	add.s32 	%r46, %r57, %r5;
	mad.lo.s32 	%r19, %r46, %r4, %r6;
	setp.ge.s32 	%p7, %r19, %r21;
	@%p7 bra 	$L__BB0_11;
	mul.wide.s32 	%rd59, %r19, 8;
	add.s64 	%rd60, %rd4, %rd59;
	ld.global.f64 	%fd27, [%rd60];
	mul.wide.s32 	%rd61, %r19, 4;
	add.s64 	%rd62, %rd3, %rd61;
	ld.global.u32 	%r47, [%rd62];
	mul.wide.s32 	%rd63, %r47, 8;
	add.s64 	%rd64, %rd4, %rd63;
	ld.global.f64 	%fd28, [%rd64];
	add.f64 	%fd29, %fd27, %fd28;
	mul.wide.s32 	%rd65, %r22, 4;
	add.s64 	%rd66, %rd62, %rd65;
	ld.global.u32 	%r48, [%rd66];
	mul.wide.s32 	%rd67, %r48, 8;
	add.s64 	%rd68, %rd4, %rd67;
	ld.global.f64 	%fd30, [%rd68];
	add.f64 	%fd31, %fd29, %fd30;
	add.s64 	%rd69, %rd66, %rd65;
	ld.global.u32 	%r49, [%rd69];
	mul.wide.s32 	%rd70, %r49, 8;
	add.s64 	%rd71, %rd4, %rd70;
	ld.global.f64 	%fd32, [%rd71];
	add.f64 	%fd33, %fd31, %fd32;
	add.s64 	%rd72, %rd69, %rd65;
	ld.global.u32 	%r50, [%rd72];
	mul.wide.s32 	%rd73, %r50, 8;
	add.s64 	%rd74, %rd4, %rd73;
	ld.global.f64 	%fd34, [%rd74];
	add.f64 	%fd35, %fd33, %fd34;
	add.s64 	%rd75, %rd72, %rd65;
	ld.global.u32 	%r51, [%rd75];
	mul.wide.s32 	%rd76, %r51, 8;
	add.s64 	%rd77, %rd4, %rd76;
	ld.global.f64 	%fd36, [%rd77];
	add.f64 	%fd37, %fd35, %fd36;
	add.s64 	%rd78, %rd75, %rd65;
	ld.global.u32 	%r52, [%rd78];
	mul.wide.s32 	%rd79, %r52, 8;
	add.s64 	%rd80, %rd4, %rd79;
	ld.global.f64 	%fd38, [%rd80];
	add.f64 	%fd39, %fd37, %fd38;
	add.s64 	%rd81, %rd2, %rd61;
	ld.global.u32 	%r53, [%rd81];
	mul.wide.s32 	%rd82, %r53, 8;
	add.s64 	%rd83, %rd1, %rd82;
	st.global.f64 	[%rd83], %fd39;
$L__BB0_11:
	ret;

}
	// .globl	_Z48dvc_ScaLBL_D3Q7_AAeven_Poisson_ElectricPotentialPiPdS0_iii
.visible .entry _Z48dvc_ScaLBL_D3Q7_AAeven_Poisson_ElectricPotentialPiPdS0_iii(
	.param .u64 .ptr .align 1 _Z48dvc_ScaLBL_D3Q7_AAeven_Poisson_ElectricPotentialPiPdS0_iii_param_0,
	.param .u64 .ptr .align 1 _Z48dvc_ScaLBL_D3Q7_AAeven_Poisson_ElectricPotentialPiPdS0_iii_param_1,
	.param .u64 .ptr .align 1 _Z48dvc_ScaLBL_D3Q7_AAeven_Poisson_ElectricPotentialPiPdS0_iii_param_2,
	.param .u32 _Z48dvc_ScaLBL_D3Q7_AAeven_Poisson_ElectricPotentialPiPdS0_iii_param_3,
	.param .u32 _Z48dvc_ScaLBL_D3Q7_AAeven_Poisson_ElectricPotentialPiPdS0_iii_param_4,
	.param .u32 _Z48dvc_ScaLBL_D3Q7_AAeven_Poisson_ElectricPotentialPiPdS0_iii_param_5
)
{
	.reg .pred 	%p<14>;
	.reg .b32 	%r<116>;
	.reg .b64 	%rd<119>;
	.reg .b64 	%fd<92>;

	ld.param.u64 	%rd4, [_Z48dvc_ScaLBL_D3Q7_AAeven_Poisson_ElectricPotentialPiPdS0_iii_param_0];
	ld.param.u64 	%rd5, [_Z48dvc_ScaLBL_D3Q7_AAeven_Poisson_ElectricPotentialPiPdS0_iii_param_1];
	ld.param.u64 	%rd6, [_Z48dvc_ScaLBL_D3Q7_AAeven_Poisson_ElectricPotentialPiPdS0_iii_param_2];
	ld.param.u32 	%r55, [_Z48dvc_ScaLBL_D3Q7_AAeven_Poisson_ElectricPotentialPiPdS0_iii_param_3];
	ld.param.u32 	%r56, [_Z48dvc_ScaLBL_D3Q7_AAeven_Poisson_ElectricPotentialPiPdS0_iii_param_4];
	ld.param.u32 	%r57, [_Z48dvc_ScaLBL_D3Q7_AAeven_Poisson_ElectricPotentialPiPdS0_iii_param_5];
	cvta.to.global.u64 	%rd1, %rd6;
	cvta.to.global.u64 	%rd2, %rd4;
	cvta.to.global.u64 	%rd3, %rd5;
	setp.lt.s32 	%p1, %r57, -524287;
	@%p1 bra 	$L__BB1_22;
	shr.s32 	%r59, %r57, 31;
	shr.u32 	%r60, %r59, 13;
	add.s32 	%r61, %r57, %r60;
	shr.s32 	%r1, %r61, 19;
	add.s32 	%r2, %r1, 1;
	mov.u32 	%r3, %ctaid.x;
	mov.u32 	%r4, %ntid.x;
	mad.lo.s32 	%r5, %r3, %r1, %r3;
	mov.u32 	%r62, %tid.x;
	add.s32 	%r6, %r55, %r62;
	shl.b32 	%r7, %r57, 1;
	setp.lt.u32 	%p2, %r1, 3;
	mov.b32 	%r115, 0;
	@%p2 bra 	$L__BB1_12;
	and.b32  	%r63, %r2, -4;
	neg.s32 	%r113, %r63;
	mad.lo.s32 	%r64, %r4, %r5, %r4;
	add.s32 	%r112, %r6, %r64;
	shl.b32 	%r65, %r57, 2;
	add.s32 	%r111, %r112, %r65;
	mul.lo.s32 	%r66, %r57, 6;
	add.s32 	%r110, %r112, %r66;
	add.s32 	%r67, %r5, 2;
	mad.lo.s32 	%r109, %r4, %r67, %r6;
	add.s32 	%r108, %r109, %r65;
	add.s32 	%r107, %r109, %r66;
	add.s32 	%r68, %r5, 3;
	mad.lo.s32 	%r106, %r4, %r68, %r6;
	add.s32 	%r105, %r106, %r65;
	add.s32 	%r104, %r106, %r66;
	mul.lo.s32 	%r69, %r4, %r3;
	mad.lo.s32 	%r103, %r69, %r2, %r6;
	add.s32 	%r102, %r103, %r65;
	add.s32 	%r101, %r103, %r66;
	mul.wide.s32 	%rd9, %r7, 8;
	mul.wide.s32 	%rd11, %r57, 8;
$L__BB1_3:
	.pragma "nounroll";
	setp.ge.s32 	%p3, %r103, %r56;
	@%p3 bra 	$L__BB1_5;
	mul.wide.s32 	%rd7, %r103, 8;
	add.s64 	%rd8, %rd3, %rd7;
	ld.global.f64 	%fd1, [%rd8];
	add.s64 	%rd10, %rd8, %rd9;
	ld.global.f64 	%fd2, [%rd10];
	add.f64 	%fd3, %fd1, %fd2;
	add.s64 	%rd12, %rd8, %rd11;
	ld.global.f64 	%fd4, [%rd12];
	add.f64 	%fd5, %fd3, %fd4;
	mul.wide.s32 	%rd13, %r102, 8;
	add.s64 	%rd14, %rd3, %rd13;
	ld.global.f64 	%fd6, [%rd14];
	add.f64 	%fd7, %fd5, %fd6;
	add.s64 	%rd15, %rd10, %rd11;
	ld.global.f64 	%fd8, [%rd15];
	add.f64 	%fd9, %fd7, %fd8;
	mul.wide.s32 	%rd16, %r101, 8;
	add.s64 	%rd17, %rd3, %rd16;
	ld.global.f64 	%fd10, [%rd17];
	add.f64 	%fd11, %fd9, %fd10;
	add.s64 	%rd18, %rd14, %rd11;
	ld.global.f64 	%fd12, [%rd18];
	add.f64 	%fd13, %fd11, %fd12;
	mul.wide.s32 	%rd19, %r103, 4;
	add.s64 	%rd20, %rd2, %rd19;
	ld.global.u32 	%r70, [%rd20];
	mul.wide.s32 	%rd21, %r70, 8;
	add.s64 	%rd22, %rd1, %rd21;
	st.global.f64 	[%rd22], %fd13;
$L__BB1_5:
	setp.ge.s32 	%p4, %r112, %r56;
	@%p4 bra 	$L__BB1_7;
	mul.wide.s32 	%rd23, %r112, 8;
	add.s64 	%rd24, %rd3, %rd23;
	ld.global.f64 	%fd14, [%rd24];
	add.s64 	%rd26, %rd24, %rd9;
	ld.global.f64 	%fd15, [%rd26];
	add.f64 	%fd16, %fd14, %fd15;
	add.s64 	%rd28, %rd24, %rd11;
	ld.global.f64 	%fd17, [%rd28];
	add.f64 	%fd18, %fd16, %fd17;
	mul.wide.s32 	%rd29, %r111, 8;
	add.s64 	%rd30, %rd3, %rd29;
	ld.global.f64 	%fd19, [%rd30];
	add.f64 	%fd20, %fd18, %fd19;
	add.s64 	%rd31, %rd26, %rd11;
	ld.global.f64 	%fd21, [%rd31];
	add.f64 	%fd22, %fd20, %fd21;
	mul.wide.s32 	%rd32, %r110, 8;
	add.s64 	%rd33, %rd3, %rd32;
	ld.global.f64 	%fd23, [%rd33];
	add.f64 	%fd24, %fd22, %fd23;
	add.s64 	%rd34, %rd30, %rd11;
	ld.global.f64 	%fd25, [%rd34];
	add.f64 	%fd26, %fd24, %fd25;
	mul.wide.s32 	%rd35, %r112, 4;
	add.s64 	%rd36, %rd2, %rd35;
	ld.global.u32 	%r71, [%rd36];
	mul.wide.s32 	%rd37, %r71, 8;
	add.s64 	%rd38, %rd1, %rd37;
	st.global.f64 	[%rd38], %fd26;
$L__BB1_7:
	setp.ge.s32 	%p5, %r109, %r56;
	@%p5 bra 	$L__BB1_9;
	mul.wide.s32 	%rd39, %r109, 8;
	add.s64 	%rd40, %rd3, %rd39;
	ld.global.f64 	%fd27, [%rd40];
	mul.wide.s32 	%rd41, %r7, 8;
	add.s64 	%rd42, %rd40, %rd41;
	ld.global.f64 	%fd28, [%rd42];
	add.f64 	%fd29, %fd27, %fd28;
	mul.wide.s32 	%rd43, %r57, 8;
	add.s64 	%rd44, %rd40, %rd43;
	ld.global.f64 	%fd30, [%rd44];
	add.f64 	%fd31, %fd29, %fd30;
	mul.wide.s32 	%rd45, %r108, 8;
	add.s64 	%rd46, %rd3, %rd45;
	ld.global.f64 	%fd32, [%rd46];
	add.f64 	%fd33, %fd31, %fd32;
	add.s64 	%rd47, %rd42, %rd43;
	ld.global.f64 	%fd34, [%rd47];
	add.f64 	%fd35, %fd33, %fd34;
	mul.wide.s32 	%rd48, %r107, 8;
	add.s64 	%rd49, %rd3, %rd48;
	ld.global.f64 	%fd36, [%rd49];
	add.f64 	%fd37, %fd35, %fd36;
	add.s64 	%rd50, %rd46, %rd43;
	ld.global.f64 	%fd38, [%rd50];
	add.f64 	%fd39, %fd37, %fd38;
	mul.wide.s32 	%rd51, %r109, 4;
	add.s64 	%rd52, %rd2, %rd51;
	ld.global.u32 	%r72, [%rd52];
	mul.wide.s32 	%rd53, %r72, 8;
	add.s64 	%rd54, %rd1, %rd53;
	st.global.f64 	[%rd54], %fd39;
$L__BB1_9:
	setp.ge.s32 	%p6, %r106, %r56;
	@%p6 bra 	$L__BB1_11;
	mul.wide.s32 	%rd55, %r106, 8;
	add.s64 	%rd56, %rd3, %rd55;
	ld.global.f64 	%fd40, [%rd56];
	mul.wide.s32 	%rd57, %r7, 8;
	add.s64 	%rd58, %rd56, %rd57;
	ld.global.f64 	%fd41, [%rd58];
	add.f64 	%fd42, %fd40, %fd41;
	mul.wide.s32 	%rd59, %r57, 8;
	add.s64 	%rd60, %rd56, %rd59;
	ld.global.f64 	%fd43, [%rd60];
	add.f64 	%fd44, %fd42, %fd43;
	mul.wide.s32 	%rd61, %r105, 8;
	add.s64 	%rd62, %rd3, %rd61;
	ld.global.f64 	%fd45, [%rd62];
	add.f64 	%fd46, %fd44, %fd45;
	add.s64 	%rd63, %rd58, %rd59;
	ld.global.f64 	%fd47, [%rd63];
	add.f64 	%fd48, %fd46, %fd47;
	mul.wide.s32 	%rd64, %r104, 8;
	add.s64 	%rd65, %rd3, %rd64;
	ld.global.f64 	%fd49, [%rd65];
	add.f64 	%fd50, %fd48, %fd49;
	add.s64 	%rd66, %rd62, %rd59;
	ld.global.f64 	%fd51, [%rd66];
	add.f64 	%fd52, %fd50, %fd51;
	mul.wide.s32 	%rd67, %r106, 4;
	add.s64 	%rd68, %rd2, %rd67;
	ld.global.u32 	%r73, [%rd68];
	mul.wide.s32 	%rd69, %r73, 8;
	add.s64 	%rd70, %rd1, %rd69;
	st.global.f64 	[%rd70], %fd52;
$L__BB1_11:
	and.b32  	%r115, %r2, -4;
	add.s32 	%r113, %r113, 4;
	shl.b32 	%r74, %r4, 2;
	add.s32 	%r112, %r112, %r74;
	add.s32 	%r111, %r111, %r74;
	add.s32 	%r110, %r110, %r74;
	add.s32 	%r109, %r109, %r74;
	add.s32 	%r108, %r108, %r74;
	add.s32 	%r107, %r107, %r74;
	add.s32 	%r106, %r106, %r74;
	add.s32 	%r105, %r105, %r74;
	add.s32 	%r104, %r104, %r74;
	add.s32 	%r103, %r103, %r74;
	add.s32 	%r102, %r102, %r74;
	add.s32 	%r101, %r101, %r74;
	setp.ne.s32 	%p7, %r113, 0;
	@%p7 bra 	$L__BB1_3;
$L__BB1_12:
	mov.u32 	%r76, %ctaid.x;
	mul.lo.s32 	%r49, %r2, %r76;
	and.b32  	%r75, %r2, 3;
	setp.eq.s32 	%p8, %r75, 0;
	@%p8 bra 	$L__BB1_22;
	setp.eq.s32 	%p9, %r75, 1;
	@%p9 bra 	$L__BB1_19;
	add.s32 	%r77, %r115, %r49;
	mad.lo.s32 	%r50, %r77, %r4, %r6;
	setp.ge.s32 	%p10, %r50, %r56;
	@%p10 bra 	$L__BB1_16;
	mul.wide.s32 	%rd71, %r50, 8;
	add.s64 	%rd72, %rd3, %rd71;
	ld.global.f64 	%fd53, [%rd72];
	add.s32 	%r78, %r7, %r50;
	mul.wide.s32 	%rd73, %r7, 8;
	add.s64 	%rd74, %rd72, %rd73;
	ld.global.f64 	%fd54, [%rd74];
	add.f64 	%fd55, %fd53, %fd54;
	sub.s32 	%r79, %r78, %r57;
	mul.wide.s32 	%rd75, %r57, 8;
	add.s64 	%rd76, %rd72, %rd75;
	ld.global.f64 	%fd56, [%rd76];
	add.f64 	%fd57, %fd55, %fd56;
	mul.lo.s32 	%r80, %r57, 3;
	add.s32 	%r81, %r79, %r80;
	mul.wide.s32 	%rd77, %r81, 8;
	add.s64 	%rd78, %rd3, %rd77;
	ld.global.f64 	%fd58, [%rd78];
	add.f64 	%fd59, %fd57, %fd58;
	add.s32 	%r82, %r78, %r57;
	add.s64 	%rd79, %rd74, %rd75;
	ld.global.f64 	%fd60, [%rd79];
	add.f64 	%fd61, %fd59, %fd60;
	add.s32 	%r83, %r82, %r80;
	mul.wide.s32 	%rd80, %r83, 8;
	add.s64 	%rd81, %rd3, %rd80;
	ld.global.f64 	%fd62, [%rd81];
	add.f64 	%fd63, %fd61, %fd62;
	add.s64 	%rd82, %rd78, %rd75;
	ld.global.f64 	%fd64, [%rd82];
	add.f64 	%fd65, %fd63, %fd64;
	mul.wide.s32 	%rd83, %r50, 4;
	add.s64 	%rd84, %rd2, %rd83;
	ld.global.u32 	%r84, [%rd84];
	mul.wide.s32 	%rd85, %r84, 8;
	add.s64 	%rd86, %rd1, %rd85;
	st.global.f64 	[%rd86], %fd65;
$L__BB1_16:
	add.s32 	%r51, %r50, %r4;
	setp.ge.s32 	%p11, %r51, %r56;
	@%p11 bra 	$L__BB1_18;
	mul.wide.s32 	%rd87, %r51, 8;
	add.s64 	%rd88, %rd3, %rd87;
	ld.global.f64 	%fd66, [%rd88];
	add.s32 	%r85, %r7, %r51;
	mul.wide.s32 	%rd89, %r7, 8;
	add.s64 	%rd90, %rd88, %rd89;
	ld.global.f64 	%fd67, [%rd90];
	add.f64 	%fd68, %fd66, %fd67;
	sub.s32 	%r86, %r85, %r57;
	mul.wide.s32 	%rd91, %r57, 8;
	add.s64 	%rd92, %rd88, %rd91;
	ld.global.f64 	%fd69, [%rd92];
	add.f64 	%fd70, %fd68, %fd69;
	mul.lo.s32 	%r87, %r57, 3;
	add.s32 	%r88, %r86, %r87;
	mul.wide.s32 	%rd93, %r88, 8;
	add.s64 	%rd94, %rd3, %rd93;
	ld.global.f64 	%fd71, [%rd94];
	add.f64 	%fd72, %fd70, %fd71;
	add.s32 	%r89, %r85, %r57;
	add.s64 	%rd95, %rd90, %rd91;
	ld.global.f64 	%fd73, [%rd95];
	add.f64 	%fd74, %fd72, %fd73;
	add.s32 	%r90, %r89, %r87;
	mul.wide.s32 	%rd96, %r90, 8;
	add.s64 	%rd97, %rd3, %rd96;
	ld.global.f64 	%fd75, [%rd97];
	add.f64 	%fd76, %fd74, %fd75;
	add.s64 	%rd98, %rd94, %rd91;
	ld.global.f64 	%fd77, [%rd98];
	add.f64 	%fd78, %fd76, %fd77;
	mul.wide.s32 	%rd99, %r51, 4;
	add.s64 	%rd100, %rd2, %rd99;
	ld.global.u32 	%r91, [%rd100];
	mul.wide.s32 	%rd101, %r91, 8;
	add.s64 	%rd102, %rd1, %rd101;
	st.global.f64 	[%rd102], %fd78;
$L__BB1_18:
	add.s32 	%r115, %r115, 2;
$L__BB1_19:
	and.b32  	%r92, %r1, 1;
	setp.eq.b32 	%p12, %r92, 1;
	@%p12 bra 	$L__BB1_22;
	add.s32 	%r93, %r115, %r49;
	mad.lo.s32 	%r54, %r93, %r4, %r6;
	setp.ge.s32 	%p13, %r54, %r56;
	@%p13 bra 	$L__BB1_22;
	mul.wide.s32 	%rd103, %r54, 8;
	add.s64 	%rd104, %rd3, %rd103;
	ld.global.f64 	%fd79, [%rd104];
	add.s32 	%r94, %r7, %r54;
	mul.wide.s32 	%rd105, %r7, 8;
	add.s64 	%rd106, %rd104, %rd105;
	ld.global.f64 	%fd80, [%rd106];
	add.f64 	%fd81, %fd79, %fd80;
	sub.s32 	%r95, %r94, %r57;
	mul.wide.s32 	%rd107, %r57, 8;
	add.s64 	%rd108, %rd104, %rd107;
	ld.global.f64 	%fd82, [%rd108];
	add.f64 	%fd83, %fd81, %fd82;
	mul.lo.s32 	%r96, %r57, 3;
	add.s32 	%r97, %r95, %r96;
	mul.wide.s32 	%rd109, %r97, 8;
	add.s64 	%rd110, %rd3, %rd109;
	ld.global.f64 	%fd84, [%rd110];
	add.f64 	%fd85, %fd83, %fd84;
	add.s32 	%r98, %r94, %r57;
	add.s64 	%rd111, %rd106, %rd107;
	ld.global.f64 	%fd86, [%rd111];
	add.f64 	%fd87, %fd85, %fd86;
	add.s32 	%r99, %r98, %r96;
	mul.wide.s32 	%rd112, %r99, 8;
	add.s64 	%rd113, %rd3, %rd112;
	ld.global.f64 	%fd88, [%rd113];
	add.f64 	%fd89, %fd87, %fd88;
	add.s64 	%rd114, %rd110, %rd107;
	ld.global.f64 	%fd90, [%rd114];
	add.f64 	%fd91, %fd89, %fd90;
	mul.wide.s32 	%rd115, %r54, 4;
	add.s64 	%rd116, %rd2, %rd115;
	ld.global.u32 	%r100, [%rd116];
	mul.wide.s32 	%rd117, %r100, 8;
	add.s64 	%rd118, %rd1, %rd117;
	st.global.f64 	[%rd118], %fd91;
$L__BB1_22:
	ret;

}
	// .globl	_Z29dvc_ScaLBL_D3Q7_AAodd_PoissonPiS_PdS0_S0_S0_ddbiii
.visible .entry _Z29dvc_ScaLBL_D3Q7_AAodd_PoissonPiS_PdS0_S0_S0_ddbiii(
	.param .u64 .ptr .align 1 _Z29dvc_ScaLBL_D3Q7_AAodd_PoissonPiS_PdS0_S0_S0_ddbiii_param_0,
	.param .u64 .ptr .align 1 _Z29dvc_ScaLBL_D3Q7_AAodd_PoissonPiS_PdS0_S0_S0_ddbiii_param_1,
	.param .u64 .ptr .align 1 _Z29dvc_ScaLBL_D3Q7_AAodd_PoissonPiS_PdS0_S0_S0_ddbiii_param_2,
	.param .u64 .ptr .align 1 _Z29dvc_ScaLBL_D3Q7_AAodd_PoissonPiS_PdS0_S0_S0_ddbiii_param_3,
	.param .u64 .ptr .align 1 _Z29dvc_ScaLBL_D3Q7_AAodd_PoissonPiS_PdS0_S0_S0_ddbiii_param_4,
	.param .u64 .ptr .align 1 _Z29dvc_ScaLBL_D3Q7_AAodd_PoissonPiS_PdS0_S0_S0_ddbiii_param_5,
	.param .f64 _Z29dvc_ScaLBL_D3Q7_AAodd_PoissonPiS_PdS0_S0_S0_ddbiii_param_6,
	.param .f64 _Z29dvc_ScaLBL_D3Q7_AAodd_PoissonPiS_PdS0_S0_S0_ddbiii_param_7,
	.param .u8 _Z29dvc_ScaLBL_D3Q7_AAodd_PoissonPiS_PdS0_S0_S0_ddbiii_param_8,
	.param .u32 _Z29dvc_ScaLBL_D3Q7_AAodd_PoissonPiS_PdS0_S0_S0_ddbiii_param_9,
	.param .u32 _Z29dvc_ScaLBL_D3Q7_AAodd_PoissonPiS_PdS0_S0_S0_ddbiii_param_10,
	.param .u32 _Z29dvc_ScaLBL_D3Q7_AAodd_PoissonPiS_PdS0_S0_S0_ddbiii_param_11
)
{
	.reg .pred 	%p<11>;
	.reg .b16 	%rs<2>;
	.reg .b32 	%r<76>;
	.reg .b64 	%rd<131>;
	.reg .b64 	%fd<123>;

	ld.param.u64 	%rd7, [_Z29dvc_ScaLBL_D3Q7_AAodd_PoissonPiS_PdS0_S0_S0_ddbiii_param_0];
	ld.param.u64 	%rd8, [_Z29dvc_ScaLBL_D3Q7_AAodd_PoissonPiS_PdS0_S0_S0_ddbiii_param_1];
	ld.param.u64 	%rd9, [_Z29dvc_ScaLBL_D3Q7_AAodd_PoissonPiS_PdS0_S0_S0_ddbiii_param_2];
	ld.param.u64 	%rd10, [_Z29dvc_ScaLBL_D3Q7_AAodd_PoissonPiS_PdS0_S0_S0_ddbiii_param_4];
	ld.param.u64 	%rd11, [_Z29dvc_ScaLBL_D3Q7_AAodd_PoissonPiS_PdS0_S0_S0_ddbiii_param_5];
	ld.param.f64 	%fd3, [_Z29dvc_ScaLBL_D3Q7_AAodd_PoissonPiS_PdS0_S0_S0_ddbiii_param_6];
	ld.param.s8 	%rs1, [_Z29dvc_ScaLBL_D3Q7_AAodd_PoissonPiS_PdS0_S0_S0_ddbiii_param_8];
	ld.param.u32 	%r25, [_Z29dvc_ScaLBL_D3Q7_AAodd_PoissonPiS_PdS0_S0_S0_ddbiii_param_9];
	ld.param.u32 	%r26, [_Z29dvc_ScaLBL_D3Q7_AAodd_PoissonPiS_PdS0_S0_S0_ddbiii_param_10];
	ld.param.u32 	%r27, [_Z29dvc_ScaLBL_D3Q7_AAodd_PoissonPiS_PdS0_S0_S0_ddbiii_param_11];
	cvta.to.global.u64 	%rd1, %rd11;
	cvta.to.global.u64 	%rd2, %rd7;
	cvta.to.global.u64 	%rd3, %rd9;
	cvta.to.global.u64 	%rd4, %rd10;
	cvta.to.global.u64 	%rd5, %rd8;
	rcp.rn.f64 	%fd1, %fd3;
	shr.s32 	%r28, %r27, 31;
	shr.u32 	%r29, %r28, 13;
	add.s32 	%r30, %r27, %r29;
	shr.s32 	%r1, %r30, 19;
	setp.lt.s32 	%p1, %r27, -524287;
	@%p1 bra 	$L__BB2_16;
	add.s32 	%r2, %r1, 1;
	mov.u32 	%r3, %ctaid.x;
	mov.u32 	%r4, %ntid.x;
	mad.lo.s32 	%r5, %r3, %r1, %r3;
	mov.u32 	%r31, %tid.x;
	add.s32 	%r6, %r25, %r31;
	setp.eq.s16 	%p2, %rs1, 1;
	@%p2 bra 	$L__BB2_6;
	neg.s32 	%r75, %r1;
	mul.lo.s32 	%r32, %r4, %r3;
	mad.lo.s32 	%r74, %r32, %r2, %r6;
	mul.wide.s32 	%rd23, %r27, 4;
	mul.wide.s32 	%rd40, %r27, 8;
$L__BB2_3:
	setp.ge.s32 	%p3, %r74, %r26;
	@%p3 bra 	$L__BB2_5;
	ld.param.f64 	%fd122, [_Z29dvc_ScaLBL_D3Q7_AAodd_PoissonPiS_PdS0_S0_S0_ddbiii_param_7];
	ld.param.u64 	%rd130, [_Z29dvc_ScaLBL_D3Q7_AAodd_PoissonPiS_PdS0_S0_S0_ddbiii_param_3];
	cvta.to.global.u64 	%rd12, %rd130;
	mul.wide.s32 	%rd13, %r74, 8;
	add.s64 	%rd14, %rd12, %rd13;
	ld.global.f64 	%fd4, [%rd14];
	div.rn.f64 	%fd5, %fd4, %fd122;
	mul.wide.s32 	%rd15, %r74, 4;
	add.s64 	%rd16, %rd5, %rd15;
	ld.global.u32 	%r33, [%rd16];
	mul.wide.s32 	%rd17, %r33, 8;
	add.s64 	%rd18, %rd4, %rd17;
	ld.global.f64 	%fd6, [%rd18];
	add.s64 	%rd19, %rd3, %rd13;
	ld.global.f64 	%fd7, [%rd19];
	add.s64 	%rd20, %rd2, %rd15;
	ld.global.u32 	%r34, [%rd20];
	mul.wide.s32 	%rd21, %r34, 8;
	add.s64 	%rd22, %rd3, %rd21;
	ld.global.f64 	%fd8, [%rd22];
	add.s64 	%rd24, %rd20, %rd23;
	ld.global.u32 	%r35, [%rd24];
	mul.wide.s32 	%rd25, %r35, 8;
	add.s64 	%rd26, %rd3, %rd25;
	ld.global.f64 	%fd9, [%rd26];
	add.s64 	%rd27, %rd24, %rd23;
	ld.global.u32 	%r36, [%rd27];
	mul.wide.s32 	%rd28, %r36, 8;
	add.s64 	%rd29, %rd3, %rd28;
	ld.global.f64 	%fd10, [%rd29];
	add.s64 	%rd30, %rd27, %rd23;
	ld.global.u32 	%r37, [%rd30];
	mul.wide.s32 	%rd31, %r37, 8;
	add.s64 	%rd32, %rd3, %rd31;
	ld.global.f64 	%fd11, [%rd32];
	add.s64 	%rd33, %rd30, %rd23;
	ld.global.u32 	%r38, [%rd33];
	mul.wide.s32 	%rd34, %r38, 8;
	add.s64 	%rd35, %rd3, %rd34;
	ld.global.f64 	%fd12, [%rd35];
	add.s64 	%rd36, %rd33, %rd23;
	ld.global.u32 	%r39, [%rd36];
	mul.wide.s32 	%rd37, %r39, 8;
	add.s64 	%rd38, %rd3, %rd37;
	ld.global.f64 	%fd13, [%rd38];
	sub.f64 	%fd14, %fd8, %fd9;
	mul.f64 	%fd15, %fd1, %fd14;
	mul.f64 	%fd16, %fd15, 0d4010000000000000;
	sub.f64 	%fd17, %fd10, %fd11;
	mul.f64 	%fd18, %fd1, %fd17;
	mul.f64 	%fd19, %fd18, 0d4010000000000000;
	sub.f64 	%fd20, %fd12, %fd13;
	mul.f64 	%fd21, %fd1, %fd20;
	mul.f64 	%fd22, %fd21, 0d4010000000000000;
	add.s64 	%rd39, %rd1, %rd13;
	st.global.f64 	[%rd39], %fd16;
	add.s64 	%rd41, %rd39, %rd40;
	st.global.f64 	[%rd41], %fd19;
	add.s64 	%rd42, %rd41, %rd40;
	st.global.f64 	[%rd42], %fd22;
	mov.f64 	%fd23, 0d3FF0000000000000;
	sub.f64 	%fd24, %fd23, %fd1;
	fma.rn.f64 	%fd25, %fd1, %fd6, %fd5;
	mul.f64 	%fd26, %fd25, 0d3FD0000000000000;
	fma.rn.f64 	%fd27, %fd24, %fd7, %fd26;
	st.global.f64 	[%rd19], %fd27;
	mul.f64 	%fd28, %fd25, 0d3FC0000000000000;
	fma.rn.f64 	%fd29, %fd24, %fd8, %fd28;
	st.global.f64 	[%rd26], %fd29;
	fma.rn.f64 	%fd30, %fd24, %fd9, %fd28;
	st.global.f64 	[%rd22], %fd30;
	fma.rn.f64 	%fd31, %fd24, %fd10, %fd28;
	st.global.f64 	[%rd32], %fd31;
	fma.rn.f64 	%fd32, %fd24, %fd11, %fd28;
	st.global.f64 	[%rd29], %fd32;
	fma.rn.f64 	%fd33, %fd24, %fd12, %fd28;
	st.global.f64 	[%rd38], %fd33;
	fma.rn.f64 	%fd34, %fd24, %fd13, %fd28;
	st.global.f64 	[%rd35], %fd34;
$L__BB2_5:
	add.s32 	%r75, %r75, 1;
	add.s32 	%r74, %r74, %r4;
	setp.ne.s32 	%p4, %r75, 1;
	@%p4 bra 	$L__BB2_3;
	bra.uni 	$L__BB2_16;
$L__BB2_6:
	add.s32 	%r41, %r27, 524287;
	setp.lt.u32 	%p5, %r41, 1048575;
	mov.b32 	%r73, 0;
	@%p5 bra 	$L__BB2_13;
	and.b32  	%r42, %r2, -2;
	neg.s32 	%r72, %r42;
	mad.lo.s32 	%r43, %r4, %r5, %r4;
	add.s32 	%r71, %r6, %r43;
	mul.lo.s32 	%r44, %r4, %r3;
	mad.lo.s32 	%r70, %r44, %r2, %r6;
	mul.wide.s32 	%rd52, %r27, 4;
	mul.wide.s32 	%rd69, %r27, 8;
$L__BB2_8:
	setp.ge.s32 	%p6, %r70, %r26;
	@%p6 bra 	$L__BB2_10;
	mul.wide.s32 	%rd43, %r70, 4;
	add.s64 	%rd44, %rd5, %rd43;
	ld.global.u32 	%r45, [%rd44];
	mul.wide.s32 	%rd45, %r45, 8;
	add.s64 	%rd46, %rd4, %rd45;
	ld.global.f64 	%fd35, [%rd46];
	mul.wide.s32 	%rd47, %r70, 8;
	add.s64 	%rd48, %rd3, %rd47;
	ld.global.f64 	%fd36, [%rd48];
	add.s64 	%rd49, %rd2, %rd43;
	ld.global.u32 	%r46, [%rd49];
	mul.wide.s32 	%rd50, %r46, 8;
	add.s64 	%rd51, %rd3, %rd50;
	ld.global.f64 	%fd37, [%rd51];
	add.s64 	%rd53, %rd49, %rd52;
	ld.global.u32 	%r47, [%rd53];
	mul.wide.s32 	%rd54, %r47, 8;
	add.s64 	%rd55, %rd3, %rd54;
	ld.global.f64 	%fd38, [%rd55];
	add.s64 	%rd56, %rd53, %rd52;
	ld.global.u32 	%r48, [%rd56];
	mul.wide.s32 	%rd57, %r48, 8;
	add.s64 	%rd58, %rd3, %rd57;
	ld.global.f64 	%fd39, [%rd58];
	add.s64 	%rd59, %rd56, %rd52;
	ld.global.u32 	%r49, [%rd59];
	mul.wide.s32 	%rd60, %r49, 8;
	add.s64 	%rd61, %rd3, %rd60;
	ld.global.f64 	%fd40, [%rd61];
	add.s64 	%rd62, %rd59, %rd52;
	ld.global.u32 	%r50, [%rd62];
	mul.wide.s32 	%rd63, %r50, 8;
	add.s64 	%rd64, %rd3, %rd63;
	ld.global.f64 	%fd41, [%rd64];
	add.s64 	%rd65, %rd62, %rd52;
	ld.global.u32 	%r51, [%rd65];
	mul.wide.s32 	%rd66, %r51, 8;
	add.s64 	%rd67, %rd3, %rd66;
	ld.global.f64 	%fd42, [%rd67];
	sub.f64 	%fd43, %fd37, %fd38;
	mul.f64 	%fd44, %fd1, %fd43;
	mul.f64 	%fd45, %fd44, 0d4010000000000000;
	sub.f64 	%fd46, %fd39, %fd40;
	mul.f64 	%fd47, %fd1, %fd46;
	mul.f64 	%fd48, %fd47, 0d4010000000000000;
	sub.f64 	%fd49, %fd41, %fd42;
	mul.f64 	%fd50, %fd1, %fd49;
	mul.f64 	%fd51, %fd50, 0d4010000000000000;
	add.s64 	%rd68, %rd1, %rd47;
	st.global.f64 	[%rd68], %fd45;
	add.s64 	%rd70, %rd68, %rd69;
	st.global.f64 	[%rd70], %fd48;
	add.s64 	%rd71, %rd70, %rd69;
	st.global.f64 	[%rd71], %fd51;
	mov.f64 	%fd52, 0d3FF0000000000000;
	sub.f64 	%fd53, %fd52, %fd1;
	fma.rn.f64 	%fd54, %fd1, %fd35, 0d0000000000000000;
	mul.f64 	%fd55, %fd54, 0d3FD0000000000000;
	fma.rn.f64 	%fd56, %fd53, %fd36, %fd55;
	st.global.f64 	[%rd48], %fd56;
	mul.f64 	%fd57, %fd54, 0d3FC0000000000000;
	fma.rn.f64 	%fd58, %fd53, %fd37, %fd57;
	st.global.f64 	[%rd55], %fd58;
	fma.rn.f64 	%fd59, %fd53, %fd38, %fd57;
	st.global.f64 	[%rd51], %fd59;
	fma.rn.f64 	%fd60, %fd53, %fd39, %fd57;
	st.global.f64 	[%rd61], %fd60;
	fma.rn.f64 	%fd61, %fd53, %fd40, %fd57;
	st.global.f64 	[%rd58], %fd61;
	fma.rn.f64 	%fd62, %fd53, %fd41, %fd57;
	st.global.f64 	[%rd67], %fd62;
	fma.rn.f64 	%fd63, %fd53, %fd42, %fd57;
	st.global.f64 	[%rd64], %fd63;
$L__BB2_10:
	setp.ge.s32 	%p7, %r71, %r26;
	@%p7 bra 	$L__BB2_12;
	mul.wide.s32 	%rd72, %r71, 4;
	add.s64 	%rd73, %rd5, %rd72;
	ld.global.u32 	%r52, [%rd73];
	mul.wide.s32 	%rd74, %r52, 8;
	add.s64 	%rd75, %rd4, %rd74;
	ld.global.f64 	%fd64, [%rd75];
	mul.wide.s32 	%rd76, %r71, 8;
	add.s64 	%rd77, %rd3, %rd76;
	ld.global.f64 	%fd65, [%rd77];
	add.s64 	%rd78, %rd2, %rd72;
	ld.global.u32 	%r53, [%rd78];
	mul.wide.s32 	%rd79, %r53, 8;
	add.s64 	%rd80, %rd3, %rd79;
	ld.global.f64 	%fd66, [%rd80];
	mul.wide.s32 	%rd81, %r27, 4;
	add.s64 	%rd82, %rd78, %rd81;
	ld.global.u32 	%r54, [%rd82];
	mul.wide.s32 	%rd83, %r54, 8;
	add.s64 	%rd84, %rd3, %rd83;
	ld.global.f64 	%fd67, [%rd84];
	add.s64 	%rd85, %rd82, %rd81;
	ld.global.u32 	%r55, [%rd85];
	mul.wide.s32 	%rd86, %r55, 8;
	add.s64 	%rd87, %rd3, %rd86;
	ld.global.f64 	%fd68, [%rd87];
	add.s64 	%rd88, %rd85, %rd81;
	ld.global.u32 	%r56, [%rd88];
	mul.wide.s32 	%rd89, %r56, 8;
	add.s64 	%rd90, %rd3, %rd89;
	ld.global.f64 	%fd69, [%rd90];
	add.s64 	%rd91, %rd88, %rd81;
	ld.global.u32 	%r57, [%rd91];
	mul.wide.s32 	%rd92, %r57, 8;
	add.s64 	%rd93, %rd3, %rd92;
	ld.global.f64 	%fd70, [%rd93];
	add.s64 	%rd94, %rd91, %rd81;
	ld.global.u32 	%r58, [%rd94];
	mul.wide.s32 	%rd95, %r58, 8;
	add.s64 	%rd96, %rd3, %rd95;
	ld.global.f64 	%fd71, [%rd96];
	sub.f64 	%fd72, %fd66, %fd67;
	mul.f64 	%fd73, %fd1, %fd72;
	mul.f64 	%fd74, %fd73, 0d4010000000000000;
	sub.f64 	%fd75, %fd68, %fd69;
	mul.f64 	%fd76, %fd1, %fd75;
	mul.f64 	%fd77, %fd76, 0d4010000000000000;
	sub.f64 	%fd78, %fd70, %fd71;
	mul.f64 	%fd79, %fd1, %fd78;
	mul.f64 	%fd80, %fd79, 0d4010000000000000;
	add.s64 	%rd97, %rd1, %rd76;
	st.global.f64 	[%rd97], %fd74;
	mul.wide.s32 	%rd98, %r27, 8;
	add.s64 	%rd99, %rd97, %rd98;
	st.global.f64 	[%rd99], %fd77;
	add.s64 	%rd100, %rd99, %rd98;
	st.global.f64 	[%rd100], %fd80;
	mov.f64 	%fd81, 0d3FF0000000000000;
	sub.f64 	%fd82, %fd81, %fd1;
	fma.rn.f64 	%fd83, %fd1, %fd64, 0d0000000000000000;
	mul.f64 	%fd84, %fd83, 0d3FD0000000000000;
	fma.rn.f64 	%fd85, %fd82, %fd65, %fd84;
	st.global.f64 	[%rd77], %fd85;
	mul.f64 	%fd86, %fd83, 0d3FC0000000000000;
	fma.rn.f64 	%fd87, %fd82, %fd66, %fd86;
	st.global.f64 	[%rd84], %fd87;
	fma.rn.f64 	%fd88, %fd82, %fd67, %fd86;
	st.global.f64 	[%rd80], %fd88;
	fma.rn.f64 	%fd89, %fd82, %fd68, %fd86;
	st.global.f64 	[%rd90], %fd89;
	fma.rn.f64 	%fd90, %fd82, %fd69, %fd86;
	st.global.f64 	[%rd87], %fd90;
	fma.rn.f64 	%fd91, %fd82, %fd70, %fd86;
	st.global.f64 	[%rd96], %fd91;
	fma.rn.f64 	%fd92, %fd82, %fd71, %fd86;
	st.global.f64 	[%rd93], %fd92;
$L__BB2_12:
	add.s32 	%r59, %r1, 1;
	and.b32  	%r73, %r59, -2;
	add.s32 	%r72, %r72, 2;
	shl.b32 	%r60, %r4, 1;
	add.s32 	%r71, %r71, %r60;
	add.s32 	%r70, %r70, %r60;
	setp.ne.s32 	%p8, %r72, 0;
	@%p8 bra 	$L__BB2_8;
$L__BB2_13:
	and.b32  	%r61, %r1, 1;
	setp.eq.b32 	%p9, %r61, 1;
	@%p9 bra 	$L__BB2_16;
	add.s32 	%r62, %r73, %r5;
	mad.lo.s32 	%r20, %r62, %r4, %r6;
	setp.ge.s32 	%p10, %r20, %r26;
	@%p10 bra 	$L__BB2_16;
	mul.wide.s32 	%rd101, %r20, 4;
	add.s64 	%rd102, %rd5, %rd101;
	ld.global.u32 	%r63, [%rd102];
	mul.wide.s32 	%rd103, %r63, 8;
	add.s64 	%rd104, %rd4, %rd103;
	ld.global.f64 	%fd93, [%rd104];
	mul.wide.s32 	%rd105, %r20, 8;
	add.s64 	%rd106, %rd3, %rd105;
	ld.global.f64 	%fd94, [%rd106];
	add.s64 	%rd107, %rd2, %rd101;
	ld.global.u32 	%r64, [%rd107];
	mul.wide.s32 	%rd108, %r64, 8;
	add.s64 	%rd109, %rd3, %rd108;
	ld.global.f64 	%fd95, [%rd109];
	mul.wide.s32 	%rd110, %r27, 4;
	add.s64 	%rd111, %rd107, %rd110;
	ld.global.u32 	%r65, [%rd111];
	mul.wide.s32 	%rd112, %r65, 8;
	add.s64 	%rd113, %rd3, %rd112;
	ld.global.f64 	%fd96, [%rd113];
	add.s64 	%rd114, %rd111, %rd110;
	ld.global.u32 	%r66, [%rd114];
	mul.wide.s32 	%rd115, %r66, 8;
	add.s64 	%rd116, %rd3, %rd115;
	ld.global.f64 	%fd97, [%rd116];
	add.s64 	%rd117, %rd114, %rd110;
	ld.global.u32 	%r67, [%rd117];
	mul.wide.s32 	%rd118, %r67, 8;
	add.s64 	%rd119, %rd3, %rd118;
	ld.global.f64 	%fd98, [%rd119];
	add.s64 	%rd120, %rd117, %rd110;
	ld.global.u32 	%r68, [%rd120];
	mul.wide.s32 	%rd121, %r68, 8;
	add.s64 	%rd122, %rd3, %rd121;
	ld.global.f64 	%fd99, [%rd122];
	add.s64 	%rd123, %rd120, %rd110;
	ld.global.u32 	%r69, [%rd123];
	mul.wide.s32 	%rd124, %r69, 8;
	add.s64 	%rd125, %rd3, %rd124;
	ld.global.f64 	%fd100, [%rd125];
	sub.f64 	%fd101, %fd95, %fd96;
	mul.f64 	%fd102, %fd1, %fd101;
	mul.f64 	%fd103, %fd102, 0d4010000000000000;
	sub.f64 	%fd104, %fd97, %fd98;
	mul.f64 	%fd105, %fd1, %fd104;
	mul.f64 	%fd106, %fd105, 0d4010000000000000;
	sub.f64 	%fd107, %fd99, %fd100;
	mul.f64 	%fd108, %fd1, %fd107;
	mul.f64 	%fd109, %fd108, 0d4010000000000000;
	add.s64 	%rd126, %rd1, %rd105;
	st.global.f64 	[%rd126], %fd103;
	mul.wide.s32 	%rd127, %r27, 8;
	add.s64 	%rd128, %rd126, %rd127;
	st.global.f64 	[%rd128], %fd106;
	add.s64 	%rd129, %rd128, %rd127;
	st.global.f64 	[%rd129], %fd109;
	mov.f64 	%fd110, 0d3FF0000000000000;
	sub.f64 	%fd111, %fd110, %fd1;
	fma.rn.f64 	%fd112, %fd1, %fd93, 0d0000000000000000;
	mul.f64 	%fd113, %fd112, 0d3FD0000000000000;
	fma.rn.f64 	%fd114, %fd111, %fd94, %fd113;
	st.global.f64 	[%rd106], %fd114;
	mul.f64 	%fd115, %fd112, 0d3FC0000000000000;
	fma.rn.f64 	%fd116, %fd111, %fd95, %fd115;
	st.global.f64 	[%rd113], %fd116;
	fma.rn.f64 	%fd117, %fd111, %fd96, %fd115;
	st.global.f64 	[%rd109], %fd117;
	fma.rn.f64 	%fd118, %fd111, %fd97, %fd115;
	st.global.f64 	[%rd119], %fd118;
	fma.rn.f64 	%fd119, %fd111, %fd98, %fd115;
	st.global.f64 	[%rd116], %fd119;
	fma.rn.f64 	%fd120, %fd111, %fd99, %fd115;
	st.global.f64 	[%rd125], %fd120;
	fma.rn.f64 	%fd121, %fd111, %fd100, %fd115;
	st.global.f64 	[%rd122], %fd121;
$L__BB2_16:
	ret;

}
	// .globl	_Z30dvc_ScaLBL_D3Q7_AAeven_PoissonPiPdS0_S0_S0_ddbiii
.visible .entry _Z30dvc_ScaLBL_D3Q7_AAeven_PoissonPiPdS0_S0_S0_ddbiii(
	.param .u64 .ptr .align 1 _Z30dvc_ScaLBL_D3Q7_AAeven_PoissonPiPdS0_S0_S0_ddbiii_param_0,
	.param .u64 .ptr .align 1 _Z30dvc_ScaLBL_D3Q7_AAeven_PoissonPiPdS0_S0_S0_ddbiii_param_1,
	.param .u64 .ptr .align 1 _Z30dvc_ScaLBL_D3Q7_AAeven_PoissonPiPdS0_S0_S0_ddbiii_param_2,
	.param .u64 .ptr .align 1 _Z30dvc_ScaLBL_D3Q7_AAeven_PoissonPiPdS0_S0_S0_ddbiii_param_3,
	.param .u64 .ptr .align 1 _Z30dvc_ScaLBL_D3Q7_AAeven_PoissonPiPdS0_S0_S0_ddbiii_param_4,
	.param .f64 _Z30dvc_ScaLBL_D3Q7_AAeven_PoissonPiPdS0_S0_S0_ddbiii_param_5,
	.param .f64 _Z30dvc_ScaLBL_D3Q7_AAeven_PoissonPiPdS0_S0_S0_ddbiii_param_6,
	.param .u8 _Z30dvc_ScaLBL_D3Q7_AAeven_PoissonPiPdS0_S0_S0_ddbiii_param_7,
	.param .u32 _Z30dvc_ScaLBL_D3Q7_AAeven_PoissonPiPdS0_S0_S0_ddbiii_param_8,
	.param .u32 _Z30dvc_ScaLBL_D3Q7_AAeven_PoissonPiPdS0_S0_S0_ddbiii_param_9,
	.param .u32 _Z30dvc_ScaLBL_D3Q7_AAeven_PoissonPiPdS0_S0_S0_ddbiii_param_10
)
{
	.reg .pred 	%p<15>;
	.reg .b16 	%rs<2>;
	.reg .b32 	%r<129>;
	.reg .b64 	%rd<144>;
	.reg .b64 	%fd<187>;

	ld.param.u64 	%rd6, [_Z30dvc_ScaLBL_D3Q7_AAeven_PoissonPiPdS0_S0_S0_ddbiii_param_0];
	ld.param.u64 	%rd7, [_Z30dvc_ScaLBL_D3Q7_AAeven_PoissonPiPdS0_S0_S0_ddbiii_param_1];
	ld.param.u64 	%rd8, [_Z30dvc_ScaLBL_D3Q7_AAeven_PoissonPiPdS0_S0_S0_ddbiii_param_4];
	ld.param.f64 	%fd3, [_Z30dvc_ScaLBL_D3Q7_AAeven_PoissonPiPdS0_S0_S0_ddbiii_param_5];
	ld.param.s8 	%rs1, [_Z30dvc_ScaLBL_D3Q7_AAeven_PoissonPiPdS0_S0_S0_ddbiii_param_7];
	ld.param.u32 	%r56, [_Z30dvc_ScaLBL_D3Q7_AAeven_PoissonPiPdS0_S0_S0_ddbiii_param_8];
	ld.param.u32 	%r58, [_Z30dvc_ScaLBL_D3Q7_AAeven_PoissonPiPdS0_S0_S0_ddbiii_param_10];
	cvta.to.global.u64 	%rd1, %rd8;
	cvta.to.global.u64 	%rd2, %rd7;
	cvta.to.global.u64 	%rd3, %rd6;
	rcp.rn.f64 	%fd1, %fd3;
	shr.s32 	%r59, %r58, 31;
	shr.u32 	%r60, %r59, 13;
	add.s32 	%r61, %r58, %r60;
	shr.s32 	%r1, %r61, 19;
	setp.lt.s32 	%p1, %r58, -524287;
	@%p1 bra 	$L__BB3_22;
	add.s32 	%r2, %r1, 1;
	mov.u32 	%r3, %ctaid.x;
	mov.u32 	%r4, %ntid.x;
	mad.lo.s32 	%r5, %r3, %r1, %r3;
	mov.u32 	%r62, %tid.x;
	add.s32 	%r6, %r56, %r62;
	setp.ne.s16 	%p2, %rs1, 1;
	shl.b32 	%r7, %r58, 1;
	@%p2 bra 	$L__BB3_12;
	add.s32 	%r86, %r58, 524287;
	setp.lt.u32 	%p9, %r86, 1048575;
	mov.b32 	%r120, 0;
	@%p9 bra 	$L__BB3_9;
	and.b32  	%r87, %r2, -2;
	neg.s32 	%r119, %r87;
	mad.lo.s32 	%r88, %r4, %r5, %r4;
	add.s32 	%r118, %r6, %r88;
	shl.b32 	%r89, %r58, 2;
	add.s32 	%r117, %r118, %r89;
	mul.lo.s32 	%r90, %r58, 6;
	add.s32 	%r116, %r118, %r90;
	mul.lo.s32 	%r91, %r4, %r3;
	mad.lo.s32 	%r113, %r91, %r2, %r6;
	add.s32 	%r115, %r113, %r89;
	add.s32 	%r114, %r113, %r90;
	mul.wide.s32 	%rd82, %r7, 8;
	mul.wide.s32 	%rd84, %r58, 8;
$L__BB3_4:
	ld.param.u32 	%r110, [_Z30dvc_ScaLBL_D3Q7_AAeven_PoissonPiPdS0_S0_S0_ddbiii_param_9];
	setp.ge.s32 	%p10, %r113, %r110;
	@%p10 bra 	$L__BB3_6;
	ld.param.u64 	%rd141, [_Z30dvc_ScaLBL_D3Q7_AAeven_PoissonPiPdS0_S0_S0_ddbiii_param_3];
	mul.wide.s32 	%rd75, %r113, 4;
	add.s64 	%rd76, %rd3, %rd75;
	ld.global.u32 	%r92, [%rd76];
	cvta.to.global.u64 	%rd77, %rd141;
	mul.wide.s32 	%rd78, %r92, 8;
	add.s64 	%rd79, %rd77, %rd78;
	ld.global.f64 	%fd97, [%rd79];
	mul.wide.s32 	%rd80, %r113, 8;
	add.s64 	%rd81, %rd2, %rd80;
	ld.global.f64 	%fd98, [%rd81];
	add.s64 	%rd83, %rd81, %rd82;
	ld.global.f64 	%fd99, [%rd83];
	add.s64 	%rd85, %rd81, %rd84;
	ld.global.f64 	%fd100, [%rd85];
	mul.wide.s32 	%rd86, %r115, 8;
	add.s64 	%rd87, %rd2, %rd86;
	ld.global.f64 	%fd101, [%rd87];
	add.s64 	%rd88, %rd83, %rd84;
	ld.global.f64 	%fd102, [%rd88];
	mul.wide.s32 	%rd89, %r114, 8;
	add.s64 	%rd90, %rd2, %rd89;
	ld.global.f64 	%fd103, [%rd90];
	add.s64 	%rd91, %rd87, %rd84;
	ld.global.f64 	%fd104, [%rd91];
	sub.f64 	%fd105, %fd99, %fd100;
	mul.f64 	%fd106, %fd1, %fd105;
	mul.f64 	%fd107, %fd106, 0d4010000000000000;
	sub.f64 	%fd108, %fd101, %fd102;
	mul.f64 	%fd109, %fd1, %fd108;
	mul.f64 	%fd110, %fd109, 0d4010000000000000;
	sub.f64 	%fd111, %fd103, %fd104;
	mul.f64 	%fd112, %fd1, %fd111;
	mul.f64 	%fd113, %fd112, 0d4010000000000000;
	add.s64 	%rd92, %rd1, %rd80;
	st.global.f64 	[%rd92], %fd107;
	add.s64 	%rd93, %rd92, %rd84;
	st.global.f64 	[%rd93], %fd110;
	add.s64 	%rd94, %rd93, %rd84;
	st.global.f64 	[%rd94], %fd113;
	mov.f64 	%fd114, 0d3FF0000000000000;
	sub.f64 	%fd115, %fd114, %fd1;
	fma.rn.f64 	%fd116, %fd1, %fd97, 0d0000000000000000;
	mul.f64 	%fd117, %fd116, 0d3FD0000000000000;
	fma.rn.f64 	%fd118, %fd115, %fd98, %fd117;
	st.global.f64 	[%rd81], %fd118;
	mul.f64 	%fd119, %fd116, 0d3FC0000000000000;
	fma.rn.f64 	%fd120, %fd115, %fd99, %fd119;
	st.global.f64 	[%rd85], %fd120;
	fma.rn.f64 	%fd121, %fd115, %fd100, %fd119;
	st.global.f64 	[%rd83], %fd121;
	fma.rn.f64 	%fd122, %fd115, %fd101, %fd119;
	st.global.f64 	[%rd88], %fd122;
	fma.rn.f64 	%fd123, %fd115, %fd102, %fd119;
	st.global.f64 	[%rd87], %fd123;
	fma.rn.f64 	%fd124, %fd115, %fd103, %fd119;
	st.global.f64 	[%rd91], %fd124;
	fma.rn.f64 	%fd125, %fd115, %fd104, %fd119;
	st.global.f64 	[%rd90], %fd125;
$L__BB3_6:
	ld.param.u32 	%r111, [_Z30dvc_ScaLBL_D3Q7_AAeven_PoissonPiPdS0_S0_S0_ddbiii_param_9];
	setp.ge.s32 	%p11, %r118, %r111;
	@%p11 bra 	$L__BB3_8;
	ld.param.u64 	%rd142, [_Z30dvc_ScaLBL_D3Q7_AAeven_PoissonPiPdS0_S0_S0_ddbiii_param_3];
	mul.wide.s32 	%rd95, %r118, 4;
	add.s64 	%rd96, %rd3, %rd95;
	ld.global.u32 	%r93, [%rd96];
	cvta.to.global.u64 	%rd97, %rd142;
	mul.wide.s32 	%rd98, %r93, 8;
	add.s64 	%rd99, %rd97, %rd98;
	ld.global.f64 	%fd126, [%rd99];
	mul.wide.s32 	%rd100, %r118, 8;
	add.s64 	%rd101, %rd2, %rd100;
	ld.global.f64 	%fd127, [%rd101];
	mul.wide.s32 	%rd102, %r7, 8;
	add.s64 	%rd103, %rd101, %rd102;
	ld.global.f64 	%fd128, [%rd103];
	mul.wide.s32 	%rd104, %r58, 8;
	add.s64 	%rd105, %rd101, %rd104;
	ld.global.f64 	%fd129, [%rd105];
	mul.wide.s32 	%rd106, %r117, 8;
	add.s64 	%rd107, %rd2, %rd106;
	ld.global.f64 	%fd130, [%rd107];
	add.s64 	%rd108, %rd103, %rd104;
	ld.global.f64 	%fd131, [%rd108];
	mul.wide.s32 	%rd109, %r116, 8;
	add.s64 	%rd110, %rd2, %rd109;
	ld.global.f64 	%fd132, [%rd110];
	add.s64 	%rd111, %rd107, %rd104;
	ld.global.f64 	%fd133, [%rd111];
	sub.f64 	%fd134, %fd128, %fd129;
	mul.f64 	%fd135, %fd1, %fd134;
	mul.f64 	%fd136, %fd135, 0d4010000000000000;
	sub.f64 	%fd137, %fd130, %fd131;
	mul.f64 	%fd138, %fd1, %fd137;
	mul.f64 	%fd139, %fd138, 0d4010000000000000;
	sub.f64 	%fd140, %fd132, %fd133;
	mul.f64 	%fd141, %fd1, %fd140;
	mul.f64 	%fd142, %fd141, 0d4010000000000000;
	add.s64 	%rd112, %rd1, %rd100;
	st.global.f64 	[%rd112], %fd136;
	add.s64 	%rd113, %rd112, %rd104;
	st.global.f64 	[%rd113], %fd139;
	add.s64 	%rd114, %rd113, %rd104;
	st.global.f64 	[%rd114], %fd142;
	mov.f64 	%fd143, 0d3FF0000000000000;
	sub.f64 	%fd144, %fd143, %fd1;
	fma.rn.f64 	%fd145, %fd1, %fd126, 0d0000000000000000;
	mul.f64 	%fd146, %fd145, 0d3FD0000000000000;
	fma.rn.f64 	%fd147, %fd144, %fd127, %fd146;
	st.global.f64 	[%rd101], %fd147;
	mul.f64 	%fd148, %fd145, 0d3FC0000000000000;
	fma.rn.f64 	%fd149, %fd144, %fd128, %fd148;
	st.global.f64 	[%rd105], %fd149;
	fma.rn.f64 	%fd150, %fd144, %fd129, %fd148;
	st.global.f64 	[%rd103], %fd150;
	fma.rn.f64 	%fd151, %fd144, %fd130, %fd148;
	st.global.f64 	[%rd108], %fd151;
	fma.rn.f64 	%fd152, %fd144, %fd131, %fd148;
	st.global.f64 	[%rd107], %fd152;
	fma.rn.f64 	%fd153, %fd144, %fd132, %fd148;
	st.global.f64 	[%rd111], %fd153;
	fma.rn.f64 	%fd154, %fd144, %fd133, %fd148;
	st.global.f64 	[%rd110], %fd154;
$L__BB3_8:
	add.s32 	%r94, %r1, 1;
	and.b32  	%r120, %r94, -2;
	add.s32 	%r119, %r119, 2;
	mov.u32 	%r95, %ntid.x;
	shl.b32 	%r96, %r95, 1;
	add.s32 	%r118, %r118, %r96;
	add.s32 	%r117, %r117, %r96;
	add.s32 	%r116, %r116, %r96;
	add.s32 	%r115, %r115, %r96;
	add.s32 	%r114, %r114, %r96;
	add.s32 	%r113, %r113, %r96;
	setp.ne.s32 	%p12, %r119, 0;
	@%p12 bra 	$L__BB3_4;
$L__BB3_9:
	and.b32  	%r97, %r1, 1;
	setp.eq.b32 	%p13, %r97, 1;
	@%p13 bra 	$L__BB3_22;
	ld.param.u32 	%r112, [_Z30dvc_ScaLBL_D3Q7_AAeven_PoissonPiPdS0_S0_S0_ddbiii_param_9];
	add.s32 	%r98, %r120, %r5;
	mov.u32 	%r99, %ntid.x;
	mad.lo.s32 	%r31, %r98, %r99, %r6;
	setp.ge.s32 	%p14, %r31, %r112;
	@%p14 bra 	$L__BB3_22;
	ld.param.u64 	%rd143, [_Z30dvc_ScaLBL_D3Q7_AAeven_PoissonPiPdS0_S0_S0_ddbiii_param_3];
	mul.wide.s32 	%rd115, %r31, 4;
	add.s64 	%rd116, %rd3, %rd115;
	ld.global.u32 	%r100, [%rd116];
	cvta.to.global.u64 	%rd117, %rd143;
	mul.wide.s32 	%rd118, %r100, 8;
	add.s64 	%rd119, %rd117, %rd118;
	ld.global.f64 	%fd155, [%rd119];
	mul.wide.s32 	%rd120, %r31, 8;
	add.s64 	%rd121, %rd2, %rd120;
	ld.global.f64 	%fd156, [%rd121];
	add.s32 	%r101, %r7, %r31;
	mul.wide.s32 	%rd122, %r7, 8;
	add.s64 	%rd123, %rd121, %rd122;
	ld.global.f64 	%fd157, [%rd123];
	sub.s32 	%r102, %r101, %r58;
	mul.wide.s32 	%rd124, %r58, 8;
	add.s64 	%rd125, %rd121, %rd124;
	ld.global.f64 	%fd158, [%rd125];
	mul.lo.s32 	%r103, %r58, 3;
	add.s32 	%r104, %r102, %r103;
	mul.wide.s32 	%rd126, %r104, 8;
	add.s64 	%rd127, %rd2, %rd126;
	ld.global.f64 	%fd159, [%rd127];
	add.s32 	%r105, %r101, %r58;
	add.s64 	%rd128, %rd123, %rd124;
	ld.global.f64 	%fd160, [%rd128];
	add.s32 	%r106, %r105, %r103;
	mul.wide.s32 	%rd129, %r106, 8;
	add.s64 	%rd130, %rd2, %rd129;
	ld.global.f64 	%fd161, [%rd130];
	add.s64 	%rd131, %rd127, %rd124;
	ld.global.f64 	%fd162, [%rd131];
	sub.f64 	%fd163, %fd157, %fd158;
	mul.f64 	%fd164, %fd1, %fd163;
	mul.f64 	%fd165, %fd164, 0d4010000000000000;
	sub.f64 	%fd166, %fd159, %fd160;
	mul.f64 	%fd167, %fd1, %fd166;
	mul.f64 	%fd168, %fd167, 0d4010000000000000;
	sub.f64 	%fd169, %fd161, %fd162;
	mul.f64 	%fd170, %fd1, %fd169;
	mul.f64 	%fd171, %fd170, 0d4010000000000000;
	add.s64 	%rd132, %rd1, %rd120;
	st.global.f64 	[%rd132], %fd165;
	add.s64 	%rd133, %rd132, %rd124;
	st.global.f64 	[%rd133], %fd168;
	add.s64 	%rd134, %rd133, %rd124;
	st.global.f64 	[%rd134], %fd171;
	mov.f64 	%fd172, 0d3FF0000000000000;
	sub.f64 	%fd173, %fd172, %fd1;
	fma.rn.f64 	%fd174, %fd1, %fd155, 0d0000000000000000;
	mul.f64 	%fd175, %fd174, 0d3FD0000000000000;
	fma.rn.f64 	%fd176, %fd173, %fd156, %fd175;
	st.global.f64 	[%rd121], %fd176;
	mul.f64 	%fd177, %fd174, 0d3FC0000000000000;
	fma.rn.f64 	%fd178, %fd173, %fd157, %fd177;
	st.global.f64 	[%rd125], %fd178;
	fma.rn.f64 	%fd179, %fd173, %fd158, %fd177;
	st.global.f64 	[%rd123], %fd179;
	fma.rn.f64 	%fd180, %fd173, %fd159, %fd177;
	st.global.f64 	[%rd128], %fd180;
	fma.rn.f64 	%fd181, %fd173, %fd160, %fd177;
	st.global.f64 	[%rd127], %fd181;
	fma.rn.f64 	%fd182, %fd173, %fd161, %fd177;
	st.global.f64 	[%rd131], %fd182;
	fma.rn.f64 	%fd183, %fd173, %fd162, %fd177;
	st.global.f64 	[%rd130], %fd183;
	bra.uni 	$L__BB3_22;
$L__BB3_12:
	add.s32 	%r64, %r58, 524287;
	setp.lt.u32 	%p3, %r64, 1048575;
	mov.b32 	%r128, 0;
	@%p3 bra 	$L__BB3_19;
	and.b32  	%r65, %r2, -2;
	neg.s32 	%r127, %r65;
	mad.lo.s32 	%r66, %r4, %r5, %r4;
	add.s32 	%r126, %r6, %r66;
	shl.b32 	%r67, %r58, 2;
	add.s32 	%r125, %r126, %r67;
	mul.lo.s32 	%r68, %r58, 6;
	add.s32 	%r124, %r126, %r68;
	mul.lo.s32 	%r69, %r4, %r3;
	mad.lo.s32 	%r121, %r69, %r2, %r6;
	add.s32 	%r123, %r121, %r67;
	add.s32 	%r122, %r121, %r68;
	mul.wide.s32 	%rd18, %r7, 8;
	mul.wide.s32 	%rd20, %r58, 8;
$L__BB3_14:
	ld.param.u32 	%r107, [_Z30dvc_ScaLBL_D3Q7_AAeven_PoissonPiPdS0_S0_S0_ddbiii_param_9];
	setp.ge.s32 	%p4, %r121, %r107;
	@%p4 bra 	$L__BB3_16;
	ld.param.f64 	%fd184, [_Z30dvc_ScaLBL_D3Q7_AAeven_PoissonPiPdS0_S0_S0_ddbiii_param_6];
	ld.param.u64 	%rd138, [_Z30dvc_ScaLBL_D3Q7_AAeven_PoissonPiPdS0_S0_S0_ddbiii_param_3];
	ld.param.u64 	%rd135, [_Z30dvc_ScaLBL_D3Q7_AAeven_PoissonPiPdS0_S0_S0_ddbiii_param_2];
	cvta.to.global.u64 	%rd9, %rd135;
	mul.wide.s32 	%rd10, %r121, 8;
	add.s64 	%rd11, %rd9, %rd10;
	ld.global.f64 	%fd4, [%rd11];
	div.rn.f64 	%fd5, %fd4, %fd184;
	mul.wide.s32 	%rd12, %r121, 4;
	add.s64 	%rd13, %rd3, %rd12;
	ld.global.u32 	%r70, [%rd13];
	cvta.to.global.u64 	%rd14, %rd138;
	mul.wide.s32 	%rd15, %r70, 8;
	add.s64 	%rd16, %rd14, %rd15;
	ld.global.f64 	%fd6, [%rd16];
	add.s64 	%rd17, %rd2, %rd10;
	ld.global.f64 	%fd7, [%rd17];
	add.s64 	%rd19, %rd17, %rd18;
	ld.global.f64 	%fd8, [%rd19];
	add.s64 	%rd21, %rd17, %rd20;
	ld.global.f64 	%fd9, [%rd21];
	mul.wide.s32 	%rd22, %r123, 8;
	add.s64 	%rd23, %rd2, %rd22;
	ld.global.f64 	%fd10, [%rd23];
	add.s64 	%rd24, %rd19, %rd20;
	ld.global.f64 	%fd11, [%rd24];
	mul.wide.s32 	%rd25, %r122, 8;
	add.s64 	%rd26, %rd2, %rd25;
	ld.global.f64 	%fd12, [%rd26];
	add.s64 	%rd27, %rd23, %rd20;
	ld.global.f64 	%fd13, [%rd27];
	sub.f64 	%fd14, %fd8, %fd9;
	mul.f64 	%fd15, %fd1, %fd14;
	mul.f64 	%fd16, %fd15, 0d4010000000000000;
	sub.f64 	%fd17, %fd10, %fd11;
	mul.f64 	%fd18, %fd1, %fd17;
	mul.f64 	%fd19, %fd18, 0d4010000000000000;
	sub.f64 	%fd20, %fd12, %fd13;
	mul.f64 	%fd21, %fd1, %fd20;
	mul.f64 	%fd22, %fd21, 0d4010000000000000;
	add.s64 	%rd28, %rd1, %rd10;
	st.global.f64 	[%rd28], %fd16;
	add.s64 	%rd29, %rd28, %rd20;
	st.global.f64 	[%rd29], %fd19;
	add.s64 	%rd30, %rd29, %rd20;
	st.global.f64 	[%rd30], %fd22;
	mov.f64 	%fd23, 0d3FF0000000000000;
	sub.f64 	%fd24, %fd23, %fd1;
	fma.rn.f64 	%fd25, %fd1, %fd6, %fd5;
	mul.f64 	%fd26, %fd25, 0d3FD0000000000000;
	fma.rn.f64 	%fd27, %fd24, %fd7, %fd26;
	st.global.f64 	[%rd17], %fd27;
	mul.f64 	%fd28, %fd25, 0d3FC0000000000000;
	fma.rn.f64 	%fd29, %fd24, %fd8, %fd28;
	st.global.f64 	[%rd21], %fd29;
	fma.rn.f64 	%fd30, %fd24, %fd9, %fd28;
	st.global.f64 	[%rd19], %fd30;
	fma.rn.f64 	%fd31, %fd24, %fd10, %fd28;
	st.global.f64 	[%rd24], %fd31;
	fma.rn.f64 	%fd32, %fd24, %fd11, %fd28;
	st.global.f64 	[%rd23], %fd32;
	fma.rn.f64 	%fd33, %fd24, %fd12, %fd28;
	st.global.f64 	[%rd27], %fd33;
	fma.rn.f64 	%fd34, %fd24, %fd13, %fd28;
	st.global.f64 	[%rd26], %fd34;
$L__BB3_16:
	ld.param.u32 	%r108, [_Z30dvc_ScaLBL_D3Q7_AAeven_PoissonPiPdS0_S0_S0_ddbiii_param_9];
	setp.ge.s32 	%p5, %r126, %r108;
	@%p5 bra 	$L__BB3_18;
	ld.param.f64 	%fd185, [_Z30dvc_ScaLBL_D3Q7_AAeven_PoissonPiPdS0_S0_S0_ddbiii_param_6];
	ld.param.u64 	%rd139, [_Z30dvc_ScaLBL_D3Q7_AAeven_PoissonPiPdS0_S0_S0_ddbiii_param_3];
	ld.param.u64 	%rd136, [_Z30dvc_ScaLBL_D3Q7_AAeven_PoissonPiPdS0_S0_S0_ddbiii_param_2];
	cvta.to.global.u64 	%rd31, %rd136;
	mul.wide.s32 	%rd32, %r126, 8;
	add.s64 	%rd33, %rd31, %rd32;
	ld.global.f64 	%fd35, [%rd33];
	div.rn.f64 	%fd36, %fd35, %fd185;
	mul.wide.s32 	%rd34, %r126, 4;
	add.s64 	%rd35, %rd3, %rd34;
	ld.global.u32 	%r71, [%rd35];
	cvta.to.global.u64 	%rd36, %rd139;
	mul.wide.s32 	%rd37, %r71, 8;
	add.s64 	%rd38, %rd36, %rd37;
	ld.global.f64 	%fd37, [%rd38];
	add.s64 	%rd39, %rd2, %rd32;
	ld.global.f64 	%fd38, [%rd39];
	mul.wide.s32 	%rd40, %r7, 8;
	add.s64 	%rd41, %rd39, %rd40;
	ld.global.f64 	%fd39, [%rd41];
	mul.wide.s32 	%rd42, %r58, 8;
	add.s64 	%rd43, %rd39, %rd42;
	ld.global.f64 	%fd40, [%rd43];
	mul.wide.s32 	%rd44, %r125, 8;
	add.s64 	%rd45, %rd2, %rd44;
	ld.global.f64 	%fd41, [%rd45];
	add.s64 	%rd46, %rd41, %rd42;
	ld.global.f64 	%fd42, [%rd46];
	mul.wide.s32 	%rd47, %r124, 8;
	add.s64 	%rd48, %rd2, %rd47;
	ld.global.f64 	%fd43, [%rd48];
	add.s64 	%rd49, %rd45, %rd42;
	ld.global.f64 	%fd44, [%rd49];
	sub.f64 	%fd45, %fd39, %fd40;
	mul.f64 	%fd46, %fd1, %fd45;
	mul.f64 	%fd47, %fd46, 0d4010000000000000;
	sub.f64 	%fd48, %fd41, %fd42;
	mul.f64 	%fd49, %fd1, %fd48;
	mul.f64 	%fd50, %fd49, 0d4010000000000000;
	sub.f64 	%fd51, %fd43, %fd44;
	mul.f64 	%fd52, %fd1, %fd51;
	mul.f64 	%fd53, %fd52, 0d4010000000000000;
	add.s64 	%rd50, %rd1, %rd32;
	st.global.f64 	[%rd50], %fd47;
	add.s64 	%rd51, %rd50, %rd42;
	st.global.f64 	[%rd51], %fd50;
	add.s64 	%rd52, %rd51, %rd42;
	st.global.f64 	[%rd52], %fd53;
	mov.f64 	%fd54, 0d3FF0000000000000;
	sub.f64 	%fd55, %fd54, %fd1;
	fma.rn.f64 	%fd56, %fd1, %fd37, %fd36;
	mul.f64 	%fd57, %fd56, 0d3FD0000000000000;
	fma.rn.f64 	%fd58, %fd55, %fd38, %fd57;
	st.global.f64 	[%rd39], %fd58;
	mul.f64 	%fd59, %fd56, 0d3FC0000000000000;
	fma.rn.f64 	%fd60, %fd55, %fd39, %fd59;
	st.global.f64 	[%rd43], %fd60;
	fma.rn.f64 	%fd61, %fd55, %fd40, %fd59;
	st.global.f64 	[%rd41], %fd61;
	fma.rn.f64 	%fd62, %fd55, %fd41, %fd59;
	st.global.f64 	[%rd46], %fd62;
	fma.rn.f64 	%fd63, %fd55, %fd42, %fd59;
	st.global.f64 	[%rd45], %fd63;
	fma.rn.f64 	%fd64, %fd55, %fd43, %fd59;
	st.global.f64 	[%rd49], %fd64;
	fma.rn.f64 	%fd65, %fd55, %fd44, %fd59;
	st.global.f64 	[%rd48], %fd65;
$L__BB3_18:
	add.s32 	%r72, %r1, 1;
	and.b32  	%r128, %r72, -2;
	add.s32 	%r127, %r127, 2;
	mov.u32 	%r73, %ntid.x;
	shl.b32 	%r74, %r73, 1;
	add.s32 	%r126, %r126, %r74;
	add.s32 	%r125, %r125, %r74;
	add.s32 	%r124, %r124, %r74;
	add.s32 	%r123, %r123, %r74;
	add.s32 	%r122, %r122, %r74;
	add.s32 	%r121, %r121, %r74;
	setp.ne.s32 	%p6, %r127, 0;
	@%p6 bra 	$L__BB3_14;
$L__BB3_19:
	and.b32  	%r75, %r1, 1;
	setp.eq.b32 	%p7, %r75, 1;
	@%p7 bra 	$L__BB3_22;
	ld.param.u32 	%r109, [_Z30dvc_ScaLBL_D3Q7_AAeven_PoissonPiPdS0_S0_S0_ddbiii_param_9];
	add.s32 	%r76, %r128, %r5;
	mov.u32 	%r77, %ntid.x;
	mad.lo.s32 	%r55, %r76, %r77, %r6;
	setp.ge.s32 	%p8, %r55, %r109;
	@%p8 bra 	$L__BB3_22;
	ld.param.f64 	%fd186, [_Z30dvc_ScaLBL_D3Q7_AAeven_PoissonPiPdS0_S0_S0_ddbiii_param_6];
	ld.param.u64 	%rd140, [_Z30dvc_ScaLBL_D3Q7_AAeven_PoissonPiPdS0_S0_S0_ddbiii_param_3];
	ld.param.u64 	%rd137, [_Z30dvc_ScaLBL_D3Q7_AAeven_PoissonPiPdS0_S0_S0_ddbiii_param_2];
	cvta.to.global.u64 	%rd53, %rd137;
	mul.wide.s32 	%rd54, %r55, 8;
	add.s64 	%rd55, %rd53, %rd54;
	ld.global.f64 	%fd66, [%rd55];
	div.rn.f64 	%fd67, %fd66, %fd186;
	mul.wide.s32 	%rd56, %r55, 4;
	add.s64 	%rd57, %rd3, %rd56;
	ld.global.u32 	%r78, [%rd57];
	cvta.to.global.u64 	%rd58, %rd140;
	mul.wide.s32 	%rd59, %r78, 8;
	add.s64 	%rd60, %rd58, %rd59;
	ld.global.f64 	%fd68, [%rd60];
	add.s64 	%rd61, %rd2, %rd54;
	ld.global.f64 	%fd69, [%rd61];
	add.s32 	%r79, %r7, %r55;
	mul.wide.s32 	%rd62, %r7, 8;
	add.s64 	%rd63, %rd61, %rd62;
	ld.global.f64 	%fd70, [%rd63];
	sub.s32 	%r80, %r79, %r58;
	mul.wide.s32 	%rd64, %r58, 8;
	add.s64 	%rd65, %rd61, %rd64;
	ld.global.f64 	%fd71, [%rd65];
	mul.lo.s32 	%r81, %r58, 3;
	add.s32 	%r82, %r80, %r81;
	mul.wide.s32 	%rd66, %r82, 8;
	add.s64 	%rd67, %rd2, %rd66;
	ld.global.f64 	%fd72, [%rd67];
	add.s32 	%r83, %r79, %r58;
	add.s64 	%rd68, %rd63, %rd64;
	ld.global.f64 	%fd73, [%rd68];
	add.s32 	%r84, %r83, %r81;
	mul.wide.s32 	%rd69, %r84, 8;
	add.s64 	%rd70, %rd2, %rd69;
	ld.global.f64 	%fd74, [%rd70];
	add.s64 	%rd71, %rd67, %rd64;
	ld.global.f64 	%fd75, [%rd71];
	sub.f64 	%fd76, %fd70, %fd71;
	mul.f64 	%fd77, %fd1, %fd76;
	mul.f64 	%fd78, %fd77, 0d4010000000000000;
	sub.f64 	%fd79, %fd72, %fd73;
	mul.f64 	%fd80, %fd1, %fd79;
	mul.f64 	%fd81, %fd80, 0d4010000000000000;
	sub.f64 	%fd82, %fd74, %fd75;
	mul.f64 	%fd83, %fd1, %fd82;
	mul.f64 	%fd84, %fd83, 0d4010000000000000;
	add.s64 	%rd72, %rd1, %rd54;
	st.global.f64 	[%rd72], %fd78;
	add.s64 	%rd73, %rd72, %rd64;
	st.global.f64 	[%rd73], %fd81;
	add.s64 	%rd74, %rd73, %rd64;
	st.global.f64 	[%rd74], %fd84;
	mov.f64 	%fd85, 0d3FF0000000000000;
	sub.f64 	%fd86, %fd85, %fd1;
	fma.rn.f64 	%fd87, %fd1, %fd68, %fd67;
	mul.f64 	%fd88, %fd87, 0d3FD0000000000000;
	fma.rn.f64 	%fd89, %fd86, %fd69, %fd88;
	st.global.f64 	[%rd61], %fd89;
	mul.f64 	%fd90, %fd87, 0d3FC0000000000000;
	fma.rn.f64 	%fd91, %fd86, %fd70, %fd90;
	st.global.f64 	[%rd65], %fd91;
	fma.rn.f64 	%fd92, %fd86, %fd71, %fd90;
	st.global.f64 	[%rd63], %fd92;
	fma.rn.f64 	%fd93, %fd86, %fd72, %fd90;
	st.global.f64 	[%rd68], %fd93;
	fma.rn.f64 	%fd94, %fd86, %fd73, %fd90;
	st.global.f64 	[%rd67], %fd94;
	fma.rn.f64 	%fd95, %fd86, %fd74, %fd90;
	st.global.f64 	[%rd71], %fd95;
	fma.rn.f64 	%fd96, %fd86, %fd75, %fd90;
	st.global.f64 	[%rd70], %fd96;
$L__BB3_22:
	ret;

}
	// .globl	_Z28dvc_ScaLBL_D3Q7_Poisson_InitPiPdS0_iii
.visible .entry _Z28dvc_ScaLBL_D3Q7_Poisson_InitPiPdS0_iii(
	.param .u64 .ptr .align 1 _Z28dvc_ScaLBL_D3Q7_Poisson_InitPiPdS0_iii_param_0,
	.param .u64 .ptr .align 1 _Z28dvc_ScaLBL_D3Q7_Poisson_InitPiPdS0_iii_param_1,
	.param .u64 .ptr .align 1 _Z28dvc_ScaLBL_D3Q7_Poisson_InitPiPdS0_iii_param_2,
	.param .u32 _Z28dvc_ScaLBL_D3Q7_Poisson_InitPiPdS0_iii_param_3,
	.param .u32 _Z28dvc_ScaLBL_D3Q7_Poisson_InitPiPdS0_iii_param_4,
	.param .u32 _Z28dvc_ScaLBL_D3Q7_Poisson_InitPiPdS0_iii_param_5
)
{
	.reg .pred 	%p<14>;
	.reg .b32 	%r<60>;
	.reg .b64 	%rd<98>;
	.reg .b64 	%fd<99>;

	ld.param.u64 	%rd4, [_Z28dvc_ScaLBL_D3Q7_Poisson_InitPiPdS0_iii_param_0];
	ld.param.u64 	%rd5, [_Z28dvc_ScaLBL_D3Q7_Poisson_InitPiPdS0_iii_param_1];
	ld.param.u64 	%rd6, [_Z28dvc_ScaLBL_D3Q7_Poisson_InitPiPdS0_iii_param_2];
	ld.param.u32 	%r30, [_Z28dvc_ScaLBL_D3Q7_Poisson_InitPiPdS0_iii_param_3];
	ld.param.u32 	%r31, [_Z28dvc_ScaLBL_D3Q7_Poisson_InitPiPdS0_iii_param_4];
	ld.param.u32 	%r32, [_Z28dvc_ScaLBL_D3Q7_Poisson_InitPiPdS0_iii_param_5];
	cvta.to.global.u64 	%rd1, %rd5;
	cvta.to.global.u64 	%rd2, %rd6;
	cvta.to.global.u64 	%rd3, %rd4;
	setp.lt.s32 	%p1, %r32, -524287;
	@%p1 bra 	$L__BB4_22;
	shr.s32 	%r34, %r32, 31;
	shr.u32 	%r35, %r34, 13;
	add.s32 	%r36, %r32, %r35;
	shr.s32 	%r1, %r36, 19;
	add.s32 	%r2, %r1, 1;
	mov.u32 	%r3, %ctaid.x;
	mov.u32 	%r4, %ntid.x;
	mad.lo.s32 	%r5, %r3, %r1, %r3;
	mov.u32 	%r37, %tid.x;
	add.s32 	%r6, %r30, %r37;
	setp.lt.u32 	%p2, %r1, 3;
	mov.b32 	%r59, 0;
	@%p2 bra 	$L__BB4_12;
	and.b32  	%r59, %r2, -4;
	neg.s32 	%r57, %r59;
	mad.lo.s32 	%r38, %r4, %r5, %r4;
	add.s32 	%r56, %r6, %r38;
	shl.b32 	%r10, %r4, 2;
	add.s32 	%r39, %r5, 2;
	mad.lo.s32 	%r55, %r4, %r39, %r6;
	add.s32 	%r40, %r5, 3;
	mad.lo.s32 	%r54, %r4, %r40, %r6;
	mul.lo.s32 	%r41, %r4, %r3;
	mad.lo.s32 	%r53, %r41, %r2, %r6;
	mul.wide.s32 	%rd13, %r32, 8;
$L__BB4_3:
	.pragma "nounroll";
	setp.ge.s32 	%p3, %r53, %r31;
	@%p3 bra 	$L__BB4_5;
	mul.wide.s32 	%rd7, %r53, 4;
	add.s64 	%rd8, %rd3, %rd7;
	ld.global.u32 	%r42, [%rd8];
	mul.wide.s32 	%rd9, %r42, 8;
	add.s64 	%rd10, %rd2, %rd9;
	ld.global.f64 	%fd1, [%rd10];
	mul.f64 	%fd2, %fd1, 0d3FD0000000000000;
	mul.wide.s32 	%rd11, %r53, 8;
	add.s64 	%rd12, %rd1, %rd11;
	st.global.f64 	[%rd12], %fd2;
	ld.global.f64 	%fd3, [%rd10];
	mul.f64 	%fd4, %fd3, 0d3FC0000000000000;
	add.s64 	%rd14, %rd12, %rd13;
	st.global.f64 	[%rd14], %fd4;
	ld.global.f64 	%fd5, [%rd10];
	mul.f64 	%fd6, %fd5, 0d3FC0000000000000;
	add.s64 	%rd15, %rd14, %rd13;
	st.global.f64 	[%rd15], %fd6;
	ld.global.f64 	%fd7, [%rd10];
	mul.f64 	%fd8, %fd7, 0d3FC0000000000000;
	add.s64 	%rd16, %rd15, %rd13;
	st.global.f64 	[%rd16], %fd8;
	ld.global.f64 	%fd9, [%rd10];
	mul.f64 	%fd10, %fd9, 0d3FC0000000000000;
	add.s64 	%rd17, %rd16, %rd13;
	st.global.f64 	[%rd17], %fd10;
	ld.global.f64 	%fd11, [%rd10];
	mul.f64 	%fd12, %fd11, 0d3FC0000000000000;
	add.s64 	%rd18, %rd17, %rd13;
	st.global.f64 	[%rd18], %fd12;
	ld.global.f64 	%fd13, [%rd10];
	mul.f64 	%fd14, %fd13, 0d3FC0000000000000;
	add.s64 	%rd19, %rd18, %rd13;
	st.global.f64 	[%rd19], %fd14;
$L__BB4_5:
	setp.ge.s32 	%p4, %r56, %r31;
	@%p4 bra 	$L__BB4_7;
	mul.wide.s32 	%rd20, %r56, 4;
	add.s64 	%rd21, %rd3, %rd20;
	ld.global.u32 	%r43, [%rd21];
	mul.wide.s32 	%rd22, %r43, 8;
	add.s64 	%rd23, %rd2, %rd22;
	ld.global.f64 	%fd15, [%rd23];
	mul.f64 	%fd16, %fd15, 0d3FD0000000000000;
	mul.wide.s32 	%rd24, %r56, 8;
	add.s64 	%rd25, %rd1, %rd24;
	st.global.f64 	[%rd25], %fd16;
	ld.global.f64 	%fd17, [%rd23];
	mul.f64 	%fd18, %fd17, 0d3FC0000000000000;
	add.s64 	%rd27, %rd25, %rd13;
	st.global.f64 	[%rd27], %fd18;
	ld.global.f64 	%fd19, [%rd23];
	mul.f64 	%fd20, %fd19, 0d3FC0000000000000;
	add.s64 	%rd28, %rd27, %rd13;
	st.global.f64 	[%rd28], %fd20;
	ld.global.f64 	%fd21, [%rd23];
	mul.f64 	%fd22, %fd21, 0d3FC0000000000000;
	add.s64 	%rd29, %rd28, %rd13;
	st.global.f64 	[%rd29], %fd22;
	ld.global.f64 	%fd23, [%rd23];
	mul.f64 	%fd24, %fd23, 0d3FC0000000000000;
	add.s64 	%rd30, %rd29, %rd13;
	st.global.f64 	[%rd30], %fd24;
	ld.global.f64 	%fd25, [%rd23];
	mul.f64 	%fd26, %fd25, 0d3FC0000000000000;
	add.s64 	%rd31, %rd30, %rd13;
	st.global.f64 	[%rd31], %fd26;
	ld.global.f64 	%fd27, [%rd23];
	mul.f64 	%fd28, %fd27, 0d3FC0000000000000;
	add.s64 	%rd32, %rd31, %rd13;
	st.global.f64 	[%rd32], %fd28;
$L__BB4_7:
	setp.ge.s32 	%p5, %r55, %r31;
	@%p5 bra 	$L__BB4_9;
	mul.wide.s32 	%rd33, %r55, 4;
	add.s64 	%rd34, %rd3, %rd33;
	ld.global.u32 	%r44, [%rd34];
	mul.wide.s32 	%rd35, %r44, 8;
	add.s64 	%rd36, %rd2, %rd35;
	ld.global.f64 	%fd29, [%rd36];
	mul.f64 	%fd30, %fd29, 0d3FD0000000000000;
	mul.wide.s32 	%rd37, %r55, 8;
	add.s64 	%rd38, %rd1, %rd37;
	st.global.f64 	[%rd38], %fd30;
	ld.global.f64 	%fd31, [%rd36];
	mul.f64 	%fd32, %fd31, 0d3FC0000000000000;
	add.s64 	%rd40, %rd38, %rd13;
	st.global.f64 	[%rd40], %fd32;
	ld.global.f64 	%fd33, [%rd36];
	mul.f64 	%fd34, %fd33, 0d3FC0000000000000;
	add.s64 	%rd41, %rd40, %rd13;
	st.global.f64 	[%rd41], %fd34;
	ld.global.f64 	%fd35, [%rd36];
	mul.f64 	%fd36, %fd35, 0d3FC0000000000000;
	add.s64 	%rd42, %rd41, %rd13;
	st.global.f64 	[%rd42], %fd36;
	ld.global.f64 	%fd37, [%rd36];
	mul.f64 	%fd38, %fd37, 0d3FC0000000000000;
	add.s64 	%rd43, %rd42, %rd13;
	st.global.f64 	[%rd43], %fd38;
	ld.global.f64 	%fd39, [%rd36];
	mul.f64 	%fd40, %fd39, 0d3FC0000000000000;
	add.s64 	%rd44, %rd43, %rd13;
	st.global.f64 	[%rd44], %fd40;
	ld.global.f64 	%fd41, [%rd36];
	mul.f64 	%fd42, %fd41, 0d3FC0000000000000;
	add.s64 	%rd45, %rd44, %rd13;
	st.global.f64 	[%rd45], %fd42;
$L__BB4_9:
	setp.ge.s32 	%p6, %r54, %r31;
	@%p6 bra 	$L__BB4_11;
	mul.wide.s32 	%rd46, %r54, 4;
	add.s64 	%rd47, %rd3, %rd46;
	ld.global.u32 	%r45, [%rd47];
	mul.wide.s32 	%rd48, %r45, 8;
	add.s64 	%rd49, %rd2, %rd48;
	ld.global.f64 	%fd43, [%rd49];
	mul.f64 	%fd44, %fd43, 0d3FD0000000000000;
	mul.wide.s32 	%rd50, %r54, 8;
	add.s64 	%rd51, %rd1, %rd50;
	st.global.f64 	[%rd51], %fd44;
	ld.global.f64 	%fd45, [%rd49];
	mul.f64 	%fd46, %fd45, 0d3FC0000000000000;
	add.s64 	%rd53, %rd51, %rd13;
	st.global.f64 	[%rd53], %fd46;
	ld.global.f64 	%fd47, [%rd49];
	mul.f64 	%fd48, %fd47, 0d3FC0000000000000;
	add.s64 	%rd54, %rd53, %rd13;
	st.global.f64 	[%rd54], %fd48;
	ld.global.f64 	%fd49, [%rd49];
	mul.f64 	%fd50, %fd49, 0d3FC0000000000000;
	add.s64 	%rd55, %rd54, %rd13;
	st.global.f64 	[%rd55], %fd50;
	ld.global.f64 	%fd51, [%rd49];
	mul.f64 	%fd52, %fd51, 0d3FC0000000000000;
	add.s64 	%rd56, %rd55, %rd13;
	st.global.f64 	[%rd56], %fd52;
	ld.global.f64 	%fd53, [%rd49];
	mul.f64 	%fd54, %fd53, 0d3FC0000000000000;
	add.s64 	%rd57, %rd56, %rd13;
	st.global.f64 	[%rd57], %fd54;
	ld.global.f64 	%fd55, [%rd49];
	mul.f64 	%fd56, %fd55, 0d3FC0000000000000;
	add.s64 	%rd58, %rd57, %rd13;
	st.global.f64 	[%rd58], %fd56;
$L__BB4_11:
	add.s32 	%r57, %r57, 4;
	add.s32 	%r56, %r56, %r10;
	add.s32 	%r55, %r55, %r10;
	add.s32 	%r54, %r54, %r10;
	add.s32 	%r53, %r53, %r10;
	setp.ne.s32 	%p7, %r57, 0;
	@%p7 bra 	$L__BB4_3;
$L__BB4_12:
	and.b32  	%r46, %r2, 3;
	setp.eq.s32 	%p8, %r46, 0;
	@%p8 bra 	$L__BB4_22;
	setp.eq.s32 	%p9, %r46, 1;
	@%p9 bra 	$L__BB4_19;
	add.s32 	%r47, %r59, %r5;
	mad.lo.s32 	%r25, %r47, %r4, %r6;
	setp.ge.s32 	%p10, %r25, %r31;
	@%p10 bra 	$L__BB4_16;
	mul.wide.s32 	%rd59, %r25, 4;
	add.s64 	%rd60, %rd3, %rd59;
	ld.global.u32 	%r48, [%rd60];
	mul.wide.s32 	%rd61, %r48, 8;
	add.s64 	%rd62, %rd2, %rd61;
	ld.global.f64 	%fd57, [%rd62];
	mul.f64 	%fd58, %fd57, 0d3FD0000000000000;
	mul.wide.s32 	%rd63, %r25, 8;
	add.s64 	%rd64, %rd1, %rd63;
	st.global.f64 	[%rd64], %fd58;
	ld.global.f64 	%fd59, [%rd62];
	mul.f64 	%fd60, %fd59, 0d3FC0000000000000;
	mul.wide.s32 	%rd65, %r32, 8;
	add.s64 	%rd66, %rd64, %rd65;
	st.global.f64 	[%rd66], %fd60;
	ld.global.f64 	%fd61, [%rd62];
	mul.f64 	%fd62, %fd61, 0d3FC0000000000000;
	add.s64 	%rd67, %rd66, %rd65;
	st.global.f64 	[%rd67], %fd62;
	ld.global.f64 	%fd63, [%rd62];
	mul.f64 	%fd64, %fd63, 0d3FC0000000000000;
	add.s64 	%rd68, %rd67, %rd65;
	st.global.f64 	[%rd68], %fd64;
	ld.global.f64 	%fd65, [%rd62];
	mul.f64 	%fd66, %fd65, 0d3FC0000000000000;
	add.s64 	%rd69, %rd68, %rd65;
	st.global.f64 	[%rd69], %fd66;
	ld.global.f64 	%fd67, [%rd62];
	mul.f64 	%fd68, %fd67, 0d3FC0000000000000;
	add.s64 	%rd70, %rd69, %rd65;
	st.global.f64 	[%rd70], %fd68;
	ld.global.f64 	%fd69, [%rd62];
	mul.f64 	%fd70, %fd69, 0d3FC0000000000000;
	add.s64 	%rd71, %rd70, %rd65;
	st.global.f64 	[%rd71], %fd70;
$L__BB4_16:
	add.s32 	%r26, %r25, %r4;
	setp.ge.s32 	%p11, %r26, %r31;
	@%p11 bra 	$L__BB4_18;
	mul.wide.s32 	%rd72, %r26, 4;
	add.s64 	%rd73, %rd3, %rd72;
	ld.global.u32 	%r49, [%rd73];
	mul.wide.s32 	%rd74, %r49, 8;
	add.s64 	%rd75, %rd2, %rd74;
	ld.global.f64 	%fd71, [%rd75];
	mul.f64 	%fd72, %fd71, 0d3FD0000000000000;
	mul.wide.s32 	%rd76, %r26, 8;
	add.s64 	%rd77, %rd1, %rd76;
	st.global.f64 	[%rd77], %fd72;
	ld.global.f64 	%fd73, [%rd75];
	mul.f64 	%fd74, %fd73, 0d3FC0000000000000;
	mul.wide.s32 	%rd78, %r32, 8;
	add.s64 	%rd79, %rd77, %rd78;
	st.global.f64 	[%rd79], %fd74;
	ld.global.f64 	%fd75, [%rd75];
	mul.f64 	%fd76, %fd75, 0d3FC0000000000000;
	add.s64 	%rd80, %rd79, %rd78;
	st.global.f64 	[%rd80], %fd76;
	ld.global.f64 	%fd77, [%rd75];
	mul.f64 	%fd78, %fd77, 0d3FC0000000000000;
	add.s64 	%rd81, %rd80, %rd78;
	st.global.f64 	[%rd81], %fd78;
	ld.global.f64 	%fd79, [%rd75];
	mul.f64 	%fd80, %fd79, 0d3FC0000000000000;
	add.s64 	%rd82, %rd81, %rd78;
	st.global.f64 	[%rd82], %fd80;
	ld.global.f64 	%fd81, [%rd75];
	mul.f64 	%fd82, %fd81, 0d3FC0000000000000;
	add.s64 	%rd83, %rd82, %rd78;
	st.global.f64 	[%rd83], %fd82;
	ld.global.f64 	%fd83, [%rd75];
	mul.f64 	%fd84, %fd83, 0d3FC0000000000000;
	add.s64 	%rd84, %rd83, %rd78;
	st.global.f64 	[%rd84], %fd84;
$L__BB4_18:
	add.s32 	%r59, %r59, 2;
$L__BB4_19:
	and.b32  	%r50, %r1, 1;
	setp.eq.b32 	%p12, %r50, 1;
	@%p12 bra 	$L__BB4_22;
	add.s32 	%r51, %r59, %r5;
	mad.lo.s32 	%r29, %r51, %r4, %r6;
	setp.ge.s32 	%p13, %r29, %r31;
	@%p13 bra 	$L__BB4_22;
	mul.wide.s32 	%rd85, %r29, 4;
	add.s64 	%rd86, %rd3, %rd85;
	ld.global.u32 	%r52, [%rd86];
	mul.wide.s32 	%rd87, %r52, 8;
	add.s64 	%rd88, %rd2, %rd87;
	ld.global.f64 	%fd85, [%rd88];
	mul.f64 	%fd86, %fd85, 0d3FD0000000000000;
	mul.wide.s32 	%rd89, %r29, 8;
	add.s64 	%rd90, %rd1, %rd89;
	st.global.f64 	[%rd90], %fd86;
	ld.global.f64 	%fd87, [%rd88];
	mul.f64 	%fd88, %fd87, 0d3FC0000000000000;
	mul.wide.s32 	%rd91, %r32, 8;
	add.s64 	%rd92, %rd90, %rd91;
	st.global.f64 	[%rd92], %fd88;
	ld.global.f64 	%fd89, [%rd88];
	mul.f64 	%fd90, %fd89, 0d3FC0000000000000;
	add.s64 	%rd93, %rd92, %rd91;
	st.global.f64 	[%rd93], %fd90;
	ld.global.f64 	%fd91, [%rd88];
	mul.f64 	%fd92, %fd91, 0d3FC0000000000000;
	add.s64 	%rd94, %rd93, %rd91;
	st.global.f64 	[%rd94], %fd92;
	ld.global.f64 	%fd93, [%rd88];
	mul.f64 	%fd94, %fd93, 0d3FC0000000000000;
	add.s64 	%rd95, %rd94, %rd91;
	st.global.f64 	[%rd95], %fd94;
	ld.global.f64 	%fd95, [%rd88];
	mul.f64 	%fd96, %fd95, 0d3FC0000000000000;
	add.s64 	%rd96, %rd95, %rd91;
	st.global.f64 	[%rd96], %fd96;
	ld.global.f64 	%fd97, [%rd88];
	mul.f64 	%fd98, %fd97, 0d3FC0000000000000;
	add.s64 	%rd97, %rd96, %rd91;
	st.global.f64 	[%rd97], %fd98;
$L__BB4_22:
	ret;

}
	// .globl	_Z49dvc_ScaLBL_D3Q19_AAeven_Poisson_ElectricPotentialPiPdS0_S0_dbiii
.visible .entry _Z49dvc_ScaLBL_D3Q19_AAeven_Poisson_ElectricPotentialPiPdS0_S0_dbiii(
	.param .u64 .ptr .align 1 _Z49dvc_ScaLBL_D3Q19_AAeven_Poisson_ElectricPotentialPiPdS0_S0_dbiii_param_0,
	.param .u64 .ptr .align 1 _Z49dvc_ScaLBL_D3Q19_AAeven_Poisson_ElectricPotentialPiPdS0_S0_dbiii_param_1,
	.param .u64 .ptr .align 1 _Z49dvc_ScaLBL_D3Q19_AAeven_Poisson_ElectricPotentialPiPdS0_S0_dbiii_param_2,
	.param .u64 .ptr .align 1 _Z49dvc_ScaLBL_D3Q19_AAeven_Poisson_ElectricPotentialPiPdS0_S0_dbiii_param_3,
	.param .f64 _Z49dvc_ScaLBL_D3Q19_AAeven_Poisson_ElectricPotentialPiPdS0_S0_dbiii_param_4,
	.param .u8 _Z49dvc_ScaLBL_D3Q19_AAeven_Poisson_ElectricPotentialPiPdS0_S0_dbiii_param_5,
	.param .u32 _Z49dvc_ScaLBL_D3Q19_AAeven_Poisson_ElectricPotentialPiPdS0_S0_dbiii_param_6,
	.param .u32 _Z49dvc_ScaLBL_D3Q19_AAeven_Poisson_ElectricPotentialPiPdS0_S0_dbiii_param_7,
	.param .u32 _Z49dvc_ScaLBL_D3Q19_AAeven_Poisson_ElectricPotentialPiPdS0_S0_dbiii_param_8
)
{
	.reg .pred 	%p<5>;
	.reg .b16 	%rs<2>;
	.reg .b32 	%r<91>;
	.reg .b64 	%rd<81>;
	.reg .b64 	%fd<80>;

	ld.param.u64 	%rd9, [_Z49dvc_ScaLBL_D3Q19_AAeven_Poisson_ElectricPotentialPiPdS0_S0_dbiii_param_0];
	ld.param.u64 	%rd10, [_Z49dvc_ScaLBL_D3Q19_AAeven_Poisson_ElectricPotentialPiPdS0_S0_dbiii_param_1];
	ld.param.u64 	%rd11, [_Z49dvc_ScaLBL_D3Q19_AAeven_Poisson_ElectricPotentialPiPdS0_S0_dbiii_param_3];
	ld.param.s8 	%rs1, [_Z49dvc_ScaLBL_D3Q19_AAeven_Poisson_ElectricPotentialPiPdS0_S0_dbiii_param_5];
	ld.param.u32 	%r80, [_Z49dvc_ScaLBL_D3Q19_AAeven_Poisson_ElectricPotentialPiPdS0_S0_dbiii_param_6];
	ld.param.u32 	%r61, [_Z49dvc_ScaLBL_D3Q19_AAeven_Poisson_ElectricPotentialPiPdS0_S0_dbiii_param_7];
	ld.param.u32 	%r62, [_Z49dvc_ScaLBL_D3Q19_AAeven_Poisson_ElectricPotentialPiPdS0_S0_dbiii_param_8];
	cvta.to.global.u64 	%rd1, %rd11;
	cvta.to.global.u64 	%rd2, %rd9;
	cvta.to.global.u64 	%rd3, %rd10;
	setp.ge.s32 	%p1, %r80, %r61;
	@%p1 bra 	$L__BB5_6;
	setp.eq.s16 	%p2, %rs1, 1;
	shl.b32 	%r1, %r62, 1;
	@%p2 bra 	$L__BB5_4;
	mul.wide.s32 	%rd12, %r1, 8;
	add.s64 	%rd4, %rd3, %rd12;
	mul.wide.s32 	%rd5, %r62, 8;
	sub.s32 	%r89, %r80, %r61;
	shl.b32 	%r63, %r62, 3;
	add.s32 	%r88, %r80, %r63;
	mad.lo.s32 	%r87, %r62, 12, %r80;
	shl.b32 	%r64, %r62, 4;
	add.s32 	%r86, %r80, %r64;
	shl.b32 	%r65, %r62, 2;
	add.s32 	%r85, %r80, %r65;
	mad.lo.s32 	%r84, %r62, 6, %r80;
	mad.lo.s32 	%r83, %r62, 10, %r80;
	mad.lo.s32 	%r82, %r62, 14, %r80;
	mad.lo.s32 	%r81, %r62, 18, %r80;
$L__BB5_3:
	ld.param.f64 	%fd79, [_Z49dvc_ScaLBL_D3Q19_AAeven_Poisson_ElectricPotentialPiPdS0_S0_dbiii_param_4];
	ld.param.u64 	%rd80, [_Z49dvc_ScaLBL_D3Q19_AAeven_Poisson_ElectricPotentialPiPdS0_S0_dbiii_param_2];
	mul.wide.s32 	%rd13, %r80, 8;
	add.s64 	%rd14, %rd4, %rd13;
	add.s64 	%rd15, %rd3, %rd13;
	mul.wide.s32 	%rd16, %r80, 4;
	add.s64 	%rd17, %rd2, %rd16;
	cvta.to.global.u64 	%rd18, %rd80;
	add.s64 	%rd19, %rd18, %rd13;
	mul.wide.s32 	%rd20, %r88, 8;
	add.s64 	%rd21, %rd3, %rd20;
	mul.wide.s32 	%rd22, %r87, 8;
	add.s64 	%rd23, %rd3, %rd22;
	mul.wide.s32 	%rd24, %r86, 8;
	add.s64 	%rd25, %rd3, %rd24;
	mul.wide.s32 	%rd26, %r85, 8;
	add.s64 	%rd27, %rd3, %rd26;
	mul.wide.s32 	%rd28, %r84, 8;
	add.s64 	%rd29, %rd3, %rd28;
	mul.wide.s32 	%rd30, %r83, 8;
	add.s64 	%rd31, %rd3, %rd30;
	mul.wide.s32 	%rd32, %r82, 8;
	add.s64 	%rd33, %rd3, %rd32;
	mul.wide.s32 	%rd34, %r81, 8;
	add.s64 	%rd35, %rd3, %rd34;
	ld.global.f64 	%fd2, [%rd19];
	div.rn.f64 	%fd3, %fd2, %fd79;
	ld.global.f64 	%fd4, [%rd15];
	ld.global.f64 	%fd5, [%rd14];
	add.s64 	%rd36, %rd15, %rd5;
	ld.global.f64 	%fd6, [%rd36];
	ld.global.f64 	%fd7, [%rd27];
	add.s64 	%rd37, %rd14, %rd5;
	ld.global.f64 	%fd8, [%rd37];
	ld.global.f64 	%fd9, [%rd29];
	add.s64 	%rd38, %rd27, %rd5;
	ld.global.f64 	%fd10, [%rd38];
	ld.global.f64 	%fd11, [%rd21];
	add.s64 	%rd39, %rd29, %rd5;
	ld.global.f64 	%fd12, [%rd39];
	ld.global.f64 	%fd13, [%rd31];
	add.s64 	%rd40, %rd21, %rd5;
	ld.global.f64 	%fd14, [%rd40];
	ld.global.f64 	%fd15, [%rd23];
	add.s64 	%rd41, %rd31, %rd5;
	ld.global.f64 	%fd16, [%rd41];
	ld.global.f64 	%fd17, [%rd33];
	add.s64 	%rd42, %rd23, %rd5;
	ld.global.f64 	%fd18, [%rd42];
	ld.global.f64 	%fd19, [%rd25];
	add.s64 	%rd43, %rd33, %rd5;
	ld.global.f64 	%fd20, [%rd43];
	ld.global.f64 	%fd21, [%rd35];
	add.s64 	%rd44, %rd25, %rd5;
	ld.global.f64 	%fd22, [%rd44];
	add.f64 	%fd23, %fd4, %fd6;
	add.f64 	%fd24, %fd5, %fd23;
	add.f64 	%fd25, %fd24, %fd8;
	add.f64 	%fd26, %fd7, %fd25;
	add.f64 	%fd27, %fd26, %fd10;
	add.f64 	%fd28, %fd9, %fd27;
	add.f64 	%fd29, %fd28, %fd12;
	add.f64 	%fd30, %fd11, %fd29;
	add.f64 	%fd31, %fd30, %fd14;
	add.f64 	%fd32, %fd13, %fd31;
	add.f64 	%fd33, %fd32, %fd16;
	add.f64 	%fd34, %fd15, %fd33;
	add.f64 	%fd35, %fd34, %fd18;
	add.f64 	%fd36, %fd17, %fd35;
	add.f64 	%fd37, %fd36, %fd20;
	add.f64 	%fd38, %fd19, %fd37;
	add.f64 	%fd39, %fd38, %fd22;
	add.f64 	%fd40, %fd21, %fd39;
	ld.global.u32 	%r66, [%rd17];
	fma.rn.f64 	%fd41, %fd3, 0dBFE0000000000000, %fd40;
	mul.wide.s32 	%rd45, %r66, 8;
	add.s64 	%rd46, %rd1, %rd45;
	st.global.f64 	[%rd46], %fd41;
	add.s32 	%r80, %r80, 1;
	add.s32 	%r89, %r89, 1;
	setp.ne.s32 	%p3, %r89, 0;
	add.s32 	%r88, %r88, 1;
	add.s32 	%r87, %r87, 1;
	add.s32 	%r86, %r86, 1;
	add.s32 	%r85, %r85, 1;
	add.s32 	%r84, %r84, 1;
	add.s32 	%r83, %r83, 1;
	add.s32 	%r82, %r82, 1;
	add.s32 	%r81, %r81, 1;
	@%p3 bra 	$L__BB5_3;
	bra.uni 	$L__BB5_6;
$L__BB5_4:
	sub.s32 	%r79, %r80, %r61;
	mul.wide.s32 	%rd6, %r62, 8;
	shl.b32 	%r67, %r62, 3;
	add.s32 	%r78, %r80, %r67;
	mad.lo.s32 	%r77, %r62, 12, %r80;
	shl.b32 	%r68, %r62, 4;
	add.s32 	%r76, %r80, %r68;
	shl.b32 	%r69, %r62, 2;
	add.s32 	%r75, %r80, %r69;
	mad.lo.s32 	%r74, %r62, 6, %r80;
	mad.lo.s32 	%r73, %r62, 10, %r80;
	mad.lo.s32 	%r72, %r62, 14, %r80;
	mad.lo.s32 	%r71, %r62, 18, %r80;
	mul.wide.s32 	%rd47, %r1, 8;
	add.s64 	%rd7, %rd3, %rd47;
$L__BB5_5:
	mul.wide.s32 	%rd48, %r78, 8;
	add.s64 	%rd49, %rd3, %rd48;
	mul.wide.s32 	%rd50, %r77, 8;
	add.s64 	%rd51, %rd3, %rd50;
	mul.wide.s32 	%rd52, %r76, 8;
	add.s64 	%rd53, %rd3, %rd52;
	mul.wide.s32 	%rd54, %r75, 8;
	add.s64 	%rd55, %rd3, %rd54;
	mul.wide.s32 	%rd56, %r74, 8;
	add.s64 	%rd57, %rd3, %rd56;
	mul.wide.s32 	%rd58, %r73, 8;
	add.s64 	%rd59, %rd3, %rd58;
	mul.wide.s32 	%rd60, %r72, 8;
	add.s64 	%rd61, %rd3, %rd60;
	mul.wide.s32 	%rd62, %r71, 8;
	add.s64 	%rd63, %rd3, %rd62;
	mul.wide.s32 	%rd64, %r80, 4;
	add.s64 	%rd65, %rd2, %rd64;
	mul.wide.s32 	%rd66, %r80, 8;
	add.s64 	%rd67, %rd7, %rd66;
	add.s64 	%rd68, %rd3, %rd66;
	ld.global.f64 	%fd42, [%rd68];
	ld.global.f64 	%fd43, [%rd67];
	add.s64 	%rd69, %rd68, %rd6;
	ld.global.f64 	%fd44, [%rd69];
	ld.global.f64 	%fd45, [%rd55];
	add.s64 	%rd70, %rd67, %rd6;
	ld.global.f64 	%fd46, [%rd70];
	ld.global.f64 	%fd47, [%rd57];
	add.s64 	%rd71, %rd55, %rd6;
	ld.global.f64 	%fd48, [%rd71];
	ld.global.f64 	%fd49, [%rd49];
	add.s64 	%rd72, %rd57, %rd6;
	ld.global.f64 	%fd50, [%rd72];
	ld.global.f64 	%fd51, [%rd59];
	add.s64 	%rd73, %rd49, %rd6;
	ld.global.f64 	%fd52, [%rd73];
	ld.global.f64 	%fd53, [%rd51];
	add.s64 	%rd74, %rd59, %rd6;
	ld.global.f64 	%fd54, [%rd74];
	ld.global.f64 	%fd55, [%rd61];
	add.s64 	%rd75, %rd51, %rd6;
	ld.global.f64 	%fd56, [%rd75];
	ld.global.f64 	%fd57, [%rd53];
	add.s64 	%rd76, %rd61, %rd6;
	ld.global.f64 	%fd58, [%rd76];
	ld.global.f64 	%fd59, [%rd63];
	add.s64 	%rd77, %rd53, %rd6;
	ld.global.f64 	%fd60, [%rd77];
	add.f64 	%fd61, %fd42, %fd44;
	add.f64 	%fd62, %fd43, %fd61;
	add.f64 	%fd63, %fd62, %fd46;
	add.f64 	%fd64, %fd45, %fd63;
	add.f64 	%fd65, %fd64, %fd48;
	add.f64 	%fd66, %fd47, %fd65;
	add.f64 	%fd67, %fd66, %fd50;
	add.f64 	%fd68, %fd49, %fd67;
	add.f64 	%fd69, %fd68, %fd52;
	add.f64 	%fd70, %fd51, %fd69;
	add.f64 	%fd71, %fd70, %fd54;
	add.f64 	%fd72, %fd53, %fd71;
	add.f64 	%fd73, %fd72, %fd56;
	add.f64 	%fd74, %fd55, %fd73;
	add.f64 	%fd75, %fd74, %fd58;
	add.f64 	%fd76, %fd57, %fd75;
	add.f64 	%fd77, %fd76, %fd60;
	add.f64 	%fd78, %fd59, %fd77;
	ld.global.u32 	%r70, [%rd65];
	mul.wide.s32 	%rd78, %r70, 8;
	add.s64 	%rd79, %rd1, %rd78;
	st.global.f64 	[%rd79], %fd78;
	add.s32 	%r80, %r80, 1;
	add.s32 	%r79, %r79, 1;
	setp.eq.s32 	%p4, %r79, 0;
	add.s32 	%r78, %r78, 1;
	add.s32 	%r77, %r77, 1;
	add.s32 	%r76, %r76, 1;
	add.s32 	%r75, %r75, 1;
	add.s32 	%r74, %r74, 1;
	add.s32 	%r73, %r73, 1;
	add.s32 	%r72, %r72, 1;
	add.s32 	%r71, %r71, 1;
	@%p4 bra 	$L__BB5_6;
	bra.uni 	$L__BB5_5;
$L__BB5_6:
	ret;

}
	// .globl	_Z30dvc_ScaLBL_D3Q19_AAodd_PoissonPiS_PdS0_S0_S0_ddbiii
.visible .entry _Z30dvc_ScaLBL_D3Q19_AAodd_PoissonPiS_PdS0_S0_S0_ddbiii(
	.param .u64 .ptr .align 1 _Z30dvc_ScaLBL_D3Q19_AAodd_PoissonPiS_PdS0_S0_S0_ddbiii_param_0,
	.param .u64 .ptr .align 1 _Z30dvc_ScaLBL_D3Q19_AAodd_PoissonPiS_PdS0_S0_S0_ddbiii_param_1,
	.param .u64 .ptr .align 1 _Z30dvc_ScaLBL_D3Q19_AAodd_PoissonPiS_PdS0_S0_S0_ddbiii_param_2,
	.param .u64 .ptr .align 1 _Z30dvc_ScaLBL_D3Q19_AAodd_PoissonPiS_PdS0_S0_S0_ddbiii_param_3,
	.param .u64 .ptr .align 1 _Z30dvc_ScaLBL_D3Q19_AAodd_PoissonPiS_PdS0_S0_S0_ddbiii_param_4,
	.param .u64 .ptr .align 1 _Z30dvc_ScaLBL_D3Q19_AAodd_PoissonPiS_PdS0_S0_S0_ddbiii_param_5,
	.param .f64 _Z30dvc_ScaLBL_D3Q19_AAodd_PoissonPiS_PdS0_S0_S0_ddbiii_param_6,
	.param .f64 _Z30dvc_ScaLBL_D3Q19_AAodd_PoissonPiS_PdS0_S0_S0_ddbiii_param_7,
	.param .u8 _Z30dvc_ScaLBL_D3Q19_AAodd_PoissonPiS_PdS0_S0_S0_ddbiii_param_8,
	.param .u32 _Z30dvc_ScaLBL_D3Q19_AAodd_PoissonPiS_PdS0_S0_S0_ddbiii_param_9,
	.param .u32 _Z30dvc_ScaLBL_D3Q19_AAodd_PoissonPiS_PdS0_S0_S0_ddbiii_param_10,
	.param .u32 _Z30dvc_ScaLBL_D3Q19_AAodd_PoissonPiS_PdS0_S0_S0_ddbiii_param_11
)
{
	.reg .pred 	%p<5>;
	.reg .b16 	%rs<3>;
	.reg .b32 	%r<45>;
	.reg .b64 	%rd<86>;
	.reg .b64 	%fd<85>;

	ld.param.f64 	%fd5, [_Z30dvc_ScaLBL_D3Q19_AAodd_PoissonPiS_PdS0_S0_S0_ddbiii_param_6];
	ld.param.u32 	%r7, [_Z30dvc_ScaLBL_D3Q19_AAodd_PoissonPiS_PdS0_S0_S0_ddbiii_param_9];
	ld.param.u32 	%r9, [_Z30dvc_ScaLBL_D3Q19_AAodd_PoissonPiS_PdS0_S0_S0_ddbiii_param_11];
	rcp.rn.f64 	%fd1, %fd5;
	setp.lt.s32 	%p1, %r9, -524287;
	@%p1 bra 	$L__BB6_7;
	ld.param.u32 	%r41, [_Z30dvc_ScaLBL_D3Q19_AAodd_PoissonPiS_PdS0_S0_S0_ddbiii_param_11];
	shr.s32 	%r10, %r41, 31;
	shr.u32 	%r11, %r10, 13;
	add.s32 	%r12, %r41, %r11;
	shr.s32 	%r13, %r12, 19;
	neg.s32 	%r44, %r13;
	mov.u32 	%r14, %ctaid.x;
	mov.u32 	%r15, %ntid.x;
	mov.u32 	%r16, %tid.x;
	add.s32 	%r17, %r16, %r7;
	mul.lo.s32 	%r18, %r15, %r14;
	mad.lo.s32 	%r19, %r18, %r13, %r18;
	add.s32 	%r43, %r17, %r19;
$L__BB6_2:
	ld.param.u32 	%r40, [_Z30dvc_ScaLBL_D3Q19_AAodd_PoissonPiS_PdS0_S0_S0_ddbiii_param_10];
	setp.ge.s32 	%p2, %r43, %r40;
	@%p2 bra 	$L__BB6_6;
	ld.param.s8 	%rs2, [_Z30dvc_ScaLBL_D3Q19_AAodd_PoissonPiS_PdS0_S0_S0_ddbiii_param_8];
	setp.eq.s16 	%p3, %rs2, 1;
	mov.f64 	%fd84, 0d0000000000000000;
	@%p3 bra 	$L__BB6_5;
	ld.param.f64 	%fd83, [_Z30dvc_ScaLBL_D3Q19_AAodd_PoissonPiS_PdS0_S0_S0_ddbiii_param_7];
	ld.param.u64 	%rd83, [_Z30dvc_ScaLBL_D3Q19_AAodd_PoissonPiS_PdS0_S0_S0_ddbiii_param_3];
	cvta.to.global.u64 	%rd7, %rd83;
	mul.wide.s32 	%rd8, %r43, 8;
	add.s64 	%rd9, %rd7, %rd8;
	ld.global.f64 	%fd7, [%rd9];
	div.rn.f64 	%fd8, %fd7, %fd83;
	mul.f64 	%fd84, %fd8, 0d3FC0000000000000;
$L__BB6_5:
	ld.param.u32 	%r42, [_Z30dvc_ScaLBL_D3Q19_AAodd_PoissonPiS_PdS0_S0_S0_ddbiii_param_11];
	ld.param.u64 	%rd85, [_Z30dvc_ScaLBL_D3Q19_AAodd_PoissonPiS_PdS0_S0_S0_ddbiii_param_5];
	ld.param.u64 	%rd84, [_Z30dvc_ScaLBL_D3Q19_AAodd_PoissonPiS_PdS0_S0_S0_ddbiii_param_4];
	ld.param.u64 	%rd82, [_Z30dvc_ScaLBL_D3Q19_AAodd_PoissonPiS_PdS0_S0_S0_ddbiii_param_2];
	ld.param.u64 	%rd81, [_Z30dvc_ScaLBL_D3Q19_AAodd_PoissonPiS_PdS0_S0_S0_ddbiii_param_1];
	ld.param.u64 	%rd80, [_Z30dvc_ScaLBL_D3Q19_AAodd_PoissonPiS_PdS0_S0_S0_ddbiii_param_0];
	cvta.to.global.u64 	%rd10, %rd82;
	mul.wide.s32 	%rd11, %r43, 8;
	add.s64 	%rd12, %rd10, %rd11;
	ld.global.f64 	%fd9, [%rd12];
	cvta.to.global.u64 	%rd13, %rd80;
	mul.wide.s32 	%rd14, %r43, 4;
	add.s64 	%rd15, %rd13, %rd14;
	ld.global.u32 	%r20, [%rd15];
	mul.wide.s32 	%rd16, %r20, 8;
	add.s64 	%rd17, %rd10, %rd16;
	ld.global.f64 	%fd10, [%rd17];
	mul.wide.s32 	%rd18, %r42, 4;
	add.s64 	%rd19, %rd15, %rd18;
	ld.global.u32 	%r21, [%rd19];
	mul.wide.s32 	%rd20, %r21, 8;
	add.s64 	%rd21, %rd10, %rd20;
	ld.global.f64 	%fd11, [%rd21];
	add.s64 	%rd22, %rd19, %rd18;
	ld.global.u32 	%r22, [%rd22];
	mul.wide.s32 	%rd23, %r22, 8;
	add.s64 	%rd24, %rd10, %rd23;
	ld.global.f64 	%fd12, [%rd24];
	add.s64 	%rd25, %rd22, %rd18;
	ld.global.u32 	%r23, [%rd25];
	mul.wide.s32 	%rd26, %r23, 8;
	add.s64 	%rd27, %rd10, %rd26;
	ld.global.f64 	%fd13, [%rd27];
	add.s64 	%rd28, %rd25, %rd18;
	ld.global.u32 	%r24, [%rd28];
	mul.wide.s32 	%rd29, %r24, 8;
	add.s64 	%rd30, %rd10, %rd29;
	ld.global.f64 	%fd14, [%rd30];
	add.s64 	%rd31, %rd28, %rd18;
	ld.global.u32 	%r25, [%rd31];
	mul.wide.s32 	%rd32, %r25, 8;
	add.s64 	%rd33, %rd10, %rd32;
	ld.global.f64 	%fd15, [%rd33];
	add.s64 	%rd34, %rd31, %rd18;
	ld.global.u32 	%r26, [%rd34];
	mul.wide.s32 	%rd35, %r26, 8;
	add.s64 	%rd36, %rd10, %rd35;
	ld.global.f64 	%fd16, [%rd36];
	add.s64 	%rd37, %rd34, %rd18;
	ld.global.u32 	%r27, [%rd37];
	mul.wide.s32 	%rd38, %r27, 8;
	add.s64 	%rd39, %rd10, %rd38;
	ld.global.f64 	%fd17, [%rd39];
	add.s64 	%rd40, %rd37, %rd18;
	ld.global.u32 	%r28, [%rd40];
	mul.wide.s32 	%rd41, %r28, 8;
	add.s64 	%rd42, %rd10, %rd41;
	ld.global.f64 	%fd18, [%rd42];
	add.s64 	%rd43, %rd40, %rd18;
	ld.global.u32 	%r29, [%rd43];
	mul.wide.s32 	%rd44, %r29, 8;
	add.s64 	%rd45, %rd10, %rd44;
	ld.global.f64 	%fd19, [%rd45];
	add.s64 	%rd46, %rd43, %rd18;
	ld.global.u32 	%r30, [%rd46];
	mul.wide.s32 	%rd47, %r30, 8;
	add.s64 	%rd48, %rd10, %rd47;
	ld.global.f64 	%fd20, [%rd48];
	add.s64 	%rd49, %rd46, %rd18;
	ld.global.u32 	%r31, [%rd49];
	mul.wide.s32 	%rd50, %r31, 8;
	add.s64 	%rd51, %rd10, %rd50;
	ld.global.f64 	%fd21, [%rd51];
	add.s64 	%rd52, %rd49, %rd18;
	ld.global.u32 	%r32, [%rd52];
	mul.wide.s32 	%rd53, %r32, 8;
	add.s64 	%rd54, %rd10, %rd53;
	ld.global.f64 	%fd22, [%rd54];
	add.s64 	%rd55, %rd52, %rd18;
	ld.global.u32 	%r33, [%rd55];
	mul.wide.s32 	%rd56, %r33, 8;
	add.s64 	%rd57, %rd10, %rd56;
	ld.global.f64 	%fd23, [%rd57];
	add.s64 	%rd58, %rd55, %rd18;
	ld.global.u32 	%r34, [%rd58];
	mul.wide.s32 	%rd59, %r34, 8;
	add.s64 	%rd60, %rd10, %rd59;
	ld.global.f64 	%fd24, [%rd60];
	add.s64 	%rd61, %rd58, %rd18;
	ld.global.u32 	%r35, [%rd61];
	mul.wide.s32 	%rd62, %r35, 8;
	add.s64 	%rd63, %rd10, %rd62;
	ld.global.f64 	%fd25, [%rd63];
	add.s64 	%rd64, %rd61, %rd18;
	ld.global.u32 	%r36, [%rd64];
	mul.wide.s32 	%rd65, %r36, 8;
	add.s64 	%rd66, %rd10, %rd65;
	ld.global.f64 	%fd26, [%rd66];
	add.s64 	%rd67, %rd64, %rd18;
	ld.global.u32 	%r37, [%rd67];
	mul.wide.s32 	%rd68, %r37, 8;
	add.s64 	%rd69, %rd10, %rd68;
	ld.global.f64 	%fd27, [%rd69];
	add.f64 	%fd28, %fd10, %fd11;
	add.f64 	%fd29, %fd28, %fd12;
	add.f64 	%fd30, %fd29, %fd13;
	add.f64 	%fd31, %fd30, %fd14;
	add.f64 	%fd32, %fd31, %fd15;
	add.f64 	%fd33, %fd32, %fd16;
	add.f64 	%fd34, %fd33, %fd17;
	add.f64 	%fd35, %fd34, %fd18;
	add.f64 	%fd36, %fd35, %fd19;
	add.f64 	%fd37, %fd36, %fd20;
	add.f64 	%fd38, %fd37, %fd21;
	add.f64 	%fd39, %fd38, %fd22;
	add.f64 	%fd40, %fd39, %fd23;
	add.f64 	%fd41, %fd40, %fd24;
	add.f64 	%fd42, %fd41, %fd25;
	add.f64 	%fd43, %fd42, %fd26;
	add.f64 	%fd44, %fd43, %fd27;
	mov.f64 	%fd45, 0d3FF0000000000000;
	sub.f64 	%fd46, %fd45, %fd1;
	add.f64 	%fd47, %fd84, %fd44;
	mul.f64 	%fd48, %fd1, %fd47;
	fma.rn.f64 	%fd49, %fd46, %fd9, %fd48;
	add.f64 	%fd50, %fd49, %fd49;
	cvta.to.global.u64 	%rd70, %rd81;
	add.s64 	%rd71, %rd70, %rd14;
	ld.global.u32 	%r38, [%rd71];
	cvta.to.global.u64 	%rd72, %rd84;
	mul.wide.s32 	%rd73, %r38, 8;
	add.s64 	%rd74, %rd72, %rd73;
	st.global.f64 	[%rd74], %fd50;
	sub.f64 	%fd51, %fd10, %fd11;
	sub.f64 	%fd52, %fd16, %fd17;
	add.f64 	%fd53, %fd52, %fd18;
	sub.f64 	%fd54, %fd53, %fd19;
	add.f64 	%fd55, %fd54, %fd20;
	sub.f64 	%fd56, %fd55, %fd21;
	add.f64 	%fd57, %fd56, %fd22;
	sub.f64 	%fd58, %fd57, %fd23;
	fma.rn.f64 	%fd59, %fd58, 0d3FE0000000000000, %fd51;
	mul.f64 	%fd60, %fd59, 0d4010000000000000;
	sub.f64 	%fd61, %fd12, %fd13;
	sub.f64 	%fd62, %fd52, %fd18;
	add.f64 	%fd63, %fd62, %fd19;
	add.f64 	%fd64, %fd63, %fd24;
	sub.f64 	%fd65, %fd64, %fd25;
	add.f64 	%fd66, %fd65, %fd26;
	sub.f64 	%fd67, %fd66, %fd27;
	fma.rn.f64 	%fd68, %fd67, 0d3FE0000000000000, %fd61;
	mul.f64 	%fd69, %fd68, 0d4010000000000000;
	sub.f64 	%fd70, %fd14, %fd15;
	sub.f64 	%fd71, %fd20, %fd21;
	sub.f64 	%fd72, %fd71, %fd22;
	add.f64 	%fd73, %fd72, %fd23;
	add.f64 	%fd74, %fd73, %fd24;
	sub.f64 	%fd75, %fd74, %fd25;
	sub.f64 	%fd76, %fd75, %fd26;
	add.f64 	%fd77, %fd76, %fd27;
	fma.rn.f64 	%fd78, %fd77, 0d3FE0000000000000, %fd70;
	mul.f64 	%fd79, %fd78, 0d4010000000000000;
	cvta.to.global.u64 	%rd75, %rd85;
	add.s64 	%rd76, %rd75, %rd11;
	st.global.f64 	[%rd76], %fd60;
	mul.wide.s32 	%rd77, %r42, 8;
	add.s64 	%rd78, %rd76, %rd77;
	st.global.f64 	[%rd78], %fd69;
	add.s64 	%rd79, %rd78, %rd77;
	st.global.f64 	[%rd79], %fd79;
	mul.f64 	%fd80, %fd50, 0d3FE0000000000000;
	st.global.f64 	[%rd12], %fd80;
	mul.f64 	%fd81, %fd50, 0d3FA5555555555555;
	st.global.f64 	[%rd21], %fd81;
	st.global.f64 	[%rd17], %fd81;
	st.global.f64 	[%rd27], %fd81;
	st.global.f64 	[%rd24], %fd81;
	st.global.f64 	[%rd33], %fd81;
	st.global.f64 	[%rd30], %fd81;
	mul.f64 	%fd82, %fd50, 0d3F95555555555555;
	st.global.f64 	[%rd39], %fd82;
	st.global.f64 	[%rd36], %fd82;
	st.global.f64 	[%rd45], %fd82;
	st.global.f64 	[%rd42], %fd82;
	st.global.f64 	[%rd51], %fd82;
	st.global.f64 	[%rd48], %fd82;
	st.global.f64 	[%rd57], %fd82;
	st.global.f64 	[%rd54], %fd82;
	st.global.f64 	[%rd63], %fd82;
	st.global.f64 	[%rd60], %fd82;
	st.global.f64 	[%rd69], %fd82;
	st.global.f64 	[%rd66], %fd82;
$L__BB6_6:
	add.s32 	%r44, %r44, 1;
	mov.u32 	%r39, %ntid.x;
	add.s32 	%r43, %r43, %r39;
	setp.ne.s32 	%p4, %r44, 1;
	@%p4 bra 	$L__BB6_2;
$L__BB6_7:
	ret;

}
	// .globl	_Z31dvc_ScaLBL_D3Q19_AAeven_PoissonPiPdS0_S0_S0_S0_ddbiii
.visible .entry _Z31dvc_ScaLBL_D3Q19_AAeven_PoissonPiPdS0_S0_S0_S0_ddbiii(
	.param .u64 .ptr .align 1 _Z31dvc_ScaLBL_D3Q19_AAeven_PoissonPiPdS0_S0_S0_S0_ddbiii_param_0,
	.param .u64 .ptr .align 1 _Z31dvc_ScaLBL_D3Q19_AAeven_PoissonPiPdS0_S0_S0_S0_ddbiii_param_1,
	.param .u64 .ptr .align 1 _Z31dvc_ScaLBL_D3Q19_AAeven_PoissonPiPdS0_S0_S0_S0_ddbiii_param_2,
	.param .u64 .ptr .align 1 _Z31dvc_ScaLBL_D3Q19_AAeven_PoissonPiPdS0_S0_S0_S0_ddbiii_param_3,
	.param .u64 .ptr .align 1 _Z31dvc_ScaLBL_D3Q19_AAeven_PoissonPiPdS0_S0_S0_S0_ddbiii_param_4,
	.param .u64 .ptr .align 1 _Z31dvc_ScaLBL_D3Q19_AAeven_PoissonPiPdS0_S0_S0_S0_ddbiii_param_5,
	.param .f64 _Z31dvc_ScaLBL_D3Q19_AAeven_PoissonPiPdS0_S0_S0_S0_ddbiii_param_6,
	.param .f64 _Z31dvc_ScaLBL_D3Q19_AAeven_PoissonPiPdS0_S0_S0_S0_ddbiii_param_7,
	.param .u8 _Z31dvc_ScaLBL_D3Q19_AAeven_PoissonPiPdS0_S0_S0_S0_ddbiii_param_8,
	.param .u32 _Z31dvc_ScaLBL_D3Q19_AAeven_PoissonPiPdS0_S0_S0_S0_ddbiii_param_9,
	.param .u32 _Z31dvc_ScaLBL_D3Q19_AAeven_PoissonPiPdS0_S0_S0_S0_ddbiii_param_10,
	.param .u32 _Z31dvc_ScaLBL_D3Q19_AAeven_PoissonPiPdS0_S0_S0_S0_ddbiii_param_11
)
{
	.reg .pred 	%p<7>;
	.reg .b16 	%rs<2>;
	.reg .b32 	%r<115>;
	.reg .b64 	%rd<106>;
	.reg .b64 	%fd<159>;

	ld.param.f64 	%fd3, [_Z31dvc_ScaLBL_D3Q19_AAeven_PoissonPiPdS0_S0_S0_S0_ddbiii_param_6];
	ld.param.s8 	%rs1, [_Z31dvc_ScaLBL_D3Q19_AAeven_PoissonPiPdS0_S0_S0_S0_ddbiii_param_8];
	ld.param.u32 	%r66, [_Z31dvc_ScaLBL_D3Q19_AAeven_PoissonPiPdS0_S0_S0_S0_ddbiii_param_9];
	ld.param.u32 	%r68, [_Z31dvc_ScaLBL_D3Q19_AAeven_PoissonPiPdS0_S0_S0_S0_ddbiii_param_11];
	rcp.rn.f64 	%fd1, %fd3;
	setp.lt.s32 	%p1, %r68, -524287;
	@%p1 bra 	$L__BB7_10;
	ld.param.u32 	%r90, [_Z31dvc_ScaLBL_D3Q19_AAeven_PoissonPiPdS0_S0_S0_S0_ddbiii_param_11];
	shr.s32 	%r69, %r90, 31;
	shr.u32 	%r70, %r69, 13;
	add.s32 	%r71, %r90, %r70;
	shr.s32 	%r1, %r71, 19;
	add.s32 	%r2, %r1, 1;
	mov.u32 	%r3, %ctaid.x;
	mov.u32 	%r4, %ntid.x;
	mov.u32 	%r5, %tid.x;
	setp.eq.s16 	%p2, %rs1, 1;
	@%p2 bra 	$L__BB7_6;
	ld.param.u32 	%r91, [_Z31dvc_ScaLBL_D3Q19_AAeven_PoissonPiPdS0_S0_S0_S0_ddbiii_param_11];
	neg.s32 	%r114, %r1;
	add.s32 	%r72, %r5, %r66;
	mul.lo.s32 	%r73, %r4, %r3;
	mad.lo.s32 	%r105, %r73, %r2, %r72;
	shl.b32 	%r74, %r91, 3;
	add.s32 	%r113, %r105, %r74;
	mad.lo.s32 	%r112, %r91, 12, %r105;
	shl.b32 	%r75, %r91, 4;
	add.s32 	%r111, %r105, %r75;
	shl.b32 	%r76, %r91, 2;
	add.s32 	%r110, %r105, %r76;
	mad.lo.s32 	%r109, %r91, 6, %r105;
	mad.lo.s32 	%r108, %r91, 10, %r105;
	mad.lo.s32 	%r107, %r91, 14, %r105;
	mad.lo.s32 	%r106, %r91, 18, %r105;
$L__BB7_3:
	ld.param.u32 	%r88, [_Z31dvc_ScaLBL_D3Q19_AAeven_PoissonPiPdS0_S0_S0_S0_ddbiii_param_10];
	setp.ge.s32 	%p3, %r105, %r88;
	@%p3 bra 	$L__BB7_5;
	ld.param.u32 	%r92, [_Z31dvc_ScaLBL_D3Q19_AAeven_PoissonPiPdS0_S0_S0_S0_ddbiii_param_11];
	ld.param.f64 	%fd158, [_Z31dvc_ScaLBL_D3Q19_AAeven_PoissonPiPdS0_S0_S0_S0_ddbiii_param_7];
	ld.param.u64 	%rd104, [_Z31dvc_ScaLBL_D3Q19_AAeven_PoissonPiPdS0_S0_S0_S0_ddbiii_param_5];
	ld.param.u64 	%rd102, [_Z31dvc_ScaLBL_D3Q19_AAeven_PoissonPiPdS0_S0_S0_S0_ddbiii_param_4];
	ld.param.u64 	%rd100, [_Z31dvc_ScaLBL_D3Q19_AAeven_PoissonPiPdS0_S0_S0_S0_ddbiii_param_3];
	ld.param.u64 	%rd99, [_Z31dvc_ScaLBL_D3Q19_AAeven_PoissonPiPdS0_S0_S0_S0_ddbiii_param_2];
	ld.param.u64 	%rd97, [_Z31dvc_ScaLBL_D3Q19_AAeven_PoissonPiPdS0_S0_S0_S0_ddbiii_param_1];
	ld.param.u64 	%rd95, [_Z31dvc_ScaLBL_D3Q19_AAeven_PoissonPiPdS0_S0_S0_S0_ddbiii_param_0];
	cvta.to.global.u64 	%rd7, %rd99;
	mul.wide.s32 	%rd8, %r105, 8;
	add.s64 	%rd9, %rd7, %rd8;
	ld.global.f64 	%fd4, [%rd9];
	div.rn.f64 	%fd5, %fd4, %fd158;
	cvta.to.global.u64 	%rd10, %rd97;
	add.s64 	%rd11, %rd10, %rd8;
	ld.global.f64 	%fd6, [%rd11];
	shl.b32 	%r77, %r92, 1;
	mul.wide.s32 	%rd12, %r77, 8;
	add.s64 	%rd13, %rd11, %rd12;
	ld.global.f64 	%fd7, [%rd13];
	mul.wide.s32 	%rd14, %r92, 8;
	add.s64 	%rd15, %rd11, %rd14;
	ld.global.f64 	%fd8, [%rd15];
	mul.wide.s32 	%rd16, %r110, 8;
	add.s64 	%rd17, %rd10, %rd16;
	ld.global.f64 	%fd9, [%rd17];
	add.s64 	%rd18, %rd13, %rd14;
	ld.global.f64 	%fd10, [%rd18];
	mul.wide.s32 	%rd19, %r109, 8;
	add.s64 	%rd20, %rd10, %rd19;
	ld.global.f64 	%fd11, [%rd20];
	add.s64 	%rd21, %rd17, %rd14;
	ld.global.f64 	%fd12, [%rd21];
	mul.wide.s32 	%rd22, %r113, 8;
	add.s64 	%rd23, %rd10, %rd22;
	ld.global.f64 	%fd13, [%rd23];
	add.s64 	%rd24, %rd20, %rd14;
	ld.global.f64 	%fd14, [%rd24];
	mul.wide.s32 	%rd25, %r108, 8;
	add.s64 	%rd26, %rd10, %rd25;
	ld.global.f64 	%fd15, [%rd26];
	add.s64 	%rd27, %rd23, %rd14;
	ld.global.f64 	%fd16, [%rd27];
	mul.wide.s32 	%rd28, %r112, 8;
	add.s64 	%rd29, %rd10, %rd28;
	ld.global.f64 	%fd17, [%rd29];
	add.s64 	%rd30, %rd26, %rd14;
	ld.global.f64 	%fd18, [%rd30];
	mul.wide.s32 	%rd31, %r107, 8;
	add.s64 	%rd32, %rd10, %rd31;
	ld.global.f64 	%fd19, [%rd32];
	add.s64 	%rd33, %rd29, %rd14;
	ld.global.f64 	%fd20, [%rd33];
	mul.wide.s32 	%rd34, %r111, 8;
	add.s64 	%rd35, %rd10, %rd34;
	ld.global.f64 	%fd21, [%rd35];
	add.s64 	%rd36, %rd32, %rd14;
	ld.global.f64 	%fd22, [%rd36];
	mul.wide.s32 	%rd37, %r106, 8;
	add.s64 	%rd38, %rd10, %rd37;
	ld.global.f64 	%fd23, [%rd38];
	add.s64 	%rd39, %rd35, %rd14;
	ld.global.f64 	%fd24, [%rd39];
	sub.f64 	%fd25, %fd7, %fd8;
	sub.f64 	%fd26, %fd13, %fd14;
	add.f64 	%fd27, %fd26, %fd15;
	sub.f64 	%fd28, %fd27, %fd16;
	add.f64 	%fd29, %fd28, %fd17;
	sub.f64 	%fd30, %fd29, %fd18;
	add.f64 	%fd31, %fd30, %fd19;
	sub.f64 	%fd32, %fd31, %fd20;
	fma.rn.f64 	%fd33, %fd32, 0d3FE0000000000000, %fd25;
	mul.f64 	%fd34, %fd33, 0d4010000000000000;
	sub.f64 	%fd35, %fd9, %fd10;
	sub.f64 	%fd36, %fd26, %fd15;
	add.f64 	%fd37, %fd36, %fd16;
	add.f64 	%fd38, %fd37, %fd21;
	sub.f64 	%fd39, %fd38, %fd22;
	add.f64 	%fd40, %fd39, %fd23;
	sub.f64 	%fd41, %fd40, %fd24;
	fma.rn.f64 	%fd42, %fd41, 0d3FE0000000000000, %fd35;
	mul.f64 	%fd43, %fd42, 0d4010000000000000;
	sub.f64 	%fd44, %fd11, %fd12;
	sub.f64 	%fd45, %fd17, %fd18;
	sub.f64 	%fd46, %fd45, %fd19;
	add.f64 	%fd47, %fd46, %fd20;
	add.f64 	%fd48, %fd47, %fd21;
	sub.f64 	%fd49, %fd48, %fd22;
	sub.f64 	%fd50, %fd49, %fd23;
	add.f64 	%fd51, %fd50, %fd24;
	fma.rn.f64 	%fd52, %fd51, 0d3FE0000000000000, %fd44;
	mul.f64 	%fd53, %fd52, 0d4010000000000000;
	cvta.to.global.u64 	%rd40, %rd102;
	add.s64 	%rd41, %rd40, %rd8;
	st.global.f64 	[%rd41], %fd34;
	add.s64 	%rd42, %rd41, %rd14;
	st.global.f64 	[%rd42], %fd43;
	add.s64 	%rd43, %rd42, %rd14;
	st.global.f64 	[%rd43], %fd53;
	add.f64 	%fd54, %fd7, %fd8;
	add.f64 	%fd55, %fd54, %fd9;
	add.f64 	%fd56, %fd55, %fd10;
	add.f64 	%fd57, %fd56, %fd11;
	add.f64 	%fd58, %fd57, %fd12;
	add.f64 	%fd59, %fd58, %fd13;
	add.f64 	%fd60, %fd59, %fd14;
	add.f64 	%fd61, %fd60, %fd15;
	add.f64 	%fd62, %fd61, %fd16;
	add.f64 	%fd63, %fd62, %fd17;
	add.f64 	%fd64, %fd63, %fd18;
	add.f64 	%fd65, %fd64, %fd19;
	add.f64 	%fd66, %fd65, %fd20;
	add.f64 	%fd67, %fd66, %fd21;
	add.f64 	%fd68, %fd67, %fd22;
	add.f64 	%fd69, %fd68, %fd23;
	add.f64 	%fd70, %fd69, %fd24;
	sub.f64 	%fd71, %fd70, %fd6;
	fma.rn.f64 	%fd72, %fd71, 0d4020000000000000, %fd5;
	cvta.to.global.u64 	%rd44, %rd104;
	add.s64 	%rd45, %rd44, %rd8;
	st.global.f64 	[%rd45], %fd72;
	mov.f64 	%fd73, 0d3FF0000000000000;
	sub.f64 	%fd74, %fd73, %fd1;
	fma.rn.f64 	%fd75, %fd5, 0d3FC0000000000000, %fd70;
	mul.f64 	%fd76, %fd1, %fd75;
	fma.rn.f64 	%fd77, %fd74, %fd6, %fd76;
	add.f64 	%fd78, %fd77, %fd77;
	cvta.to.global.u64 	%rd46, %rd95;
	mul.wide.s32 	%rd47, %r105, 4;
	add.s64 	%rd48, %rd46, %rd47;
	ld.global.u32 	%r78, [%rd48];
	cvta.to.global.u64 	%rd49, %rd100;
	mul.wide.s32 	%rd50, %r78, 8;
	add.s64 	%rd51, %rd49, %rd50;
	st.global.f64 	[%rd51], %fd78;
	mul.f64 	%fd79, %fd78, 0d3FE0000000000000;
	st.global.f64 	[%rd11], %fd79;
	mul.f64 	%fd80, %fd78, 0d3FA5555555555555;
	st.global.f64 	[%rd15], %fd80;
	st.global.f64 	[%rd13], %fd80;
	st.global.f64 	[%rd18], %fd80;
	st.global.f64 	[%rd17], %fd80;
	st.global.f64 	[%rd21], %fd80;
	st.global.f64 	[%rd20], %fd80;
	mul.f64 	%fd81, %fd78, 0d3F95555555555555;
	st.global.f64 	[%rd24], %fd81;
	st.global.f64 	[%rd23], %fd81;
	st.global.f64 	[%rd27], %fd81;
	st.global.f64 	[%rd26], %fd81;
	st.global.f64 	[%rd30], %fd81;
	st.global.f64 	[%rd29], %fd81;
	st.global.f64 	[%rd33], %fd81;
	st.global.f64 	[%rd32], %fd81;
	st.global.f64 	[%rd36], %fd81;
	st.global.f64 	[%rd35], %fd81;
	st.global.f64 	[%rd39], %fd81;
	st.global.f64 	[%rd38], %fd81;
$L__BB7_5:
	add.s32 	%r114, %r114, 1;
	mov.u32 	%r79, %ntid.x;
	add.s32 	%r113, %r113, %r79;
	add.s32 	%r112, %r112, %r79;
	add.s32 	%r111, %r111, %r79;
	add.s32 	%r110, %r110, %r79;
	add.s32 	%r109, %r109, %r79;
	add.s32 	%r108, %r108, %r79;
	add.s32 	%r107, %r107, %r79;
	add.s32 	%r106, %r106, %r79;
	add.s32 	%r105, %r105, %r79;
	setp.ne.s32 	%p4, %r114, 1;
	@%p4 bra 	$L__BB7_3;
	bra.uni 	$L__BB7_10;
$L__BB7_6:
	ld.param.u32 	%r93, [_Z31dvc_ScaLBL_D3Q19_AAeven_PoissonPiPdS0_S0_S0_S0_ddbiii_param_11];
	neg.s32 	%r104, %r1;
	add.s32 	%r80, %r5, %r66;
	mul.lo.s32 	%r81, %r4, %r3;
	mad.lo.s32 	%r95, %r81, %r2, %r80;
	shl.b32 	%r82, %r93, 3;
	add.s32 	%r103, %r95, %r82;
	mad.lo.s32 	%r102, %r93, 12, %r95;
	shl.b32 	%r83, %r93, 4;
	add.s32 	%r101, %r95, %r83;
	shl.b32 	%r84, %r93, 2;
	add.s32 	%r100, %r95, %r84;
	mad.lo.s32 	%r99, %r93, 6, %r95;
	mad.lo.s32 	%r98, %r93, 10, %r95;
	mad.lo.s32 	%r97, %r93, 14, %r95;
	mad.lo.s32 	%r96, %r93, 18, %r95;
$L__BB7_7:
	ld.param.u32 	%r89, [_Z31dvc_ScaLBL_D3Q19_AAeven_PoissonPiPdS0_S0_S0_S0_ddbiii_param_10];
	setp.ge.s32 	%p5, %r95, %r89;
	@%p5 bra 	$L__BB7_9;
	ld.param.u32 	%r94, [_Z31dvc_ScaLBL_D3Q19_AAeven_PoissonPiPdS0_S0_S0_S0_ddbiii_param_11];
	ld.param.u64 	%rd105, [_Z31dvc_ScaLBL_D3Q19_AAeven_PoissonPiPdS0_S0_S0_S0_ddbiii_param_5];
	ld.param.u64 	%rd103, [_Z31dvc_ScaLBL_D3Q19_AAeven_PoissonPiPdS0_S0_S0_S0_ddbiii_param_4];
	ld.param.u64 	%rd101, [_Z31dvc_ScaLBL_D3Q19_AAeven_PoissonPiPdS0_S0_S0_S0_ddbiii_param_3];
	ld.param.u64 	%rd98, [_Z31dvc_ScaLBL_D3Q19_AAeven_PoissonPiPdS0_S0_S0_S0_ddbiii_param_1];
	ld.param.u64 	%rd96, [_Z31dvc_ScaLBL_D3Q19_AAeven_PoissonPiPdS0_S0_S0_S0_ddbiii_param_0];
	cvta.to.global.u64 	%rd52, %rd98;
	mul.wide.s32 	%rd53, %r95, 8;
	add.s64 	%rd54, %rd52, %rd53;
	ld.global.f64 	%fd82, [%rd54];
	shl.b32 	%r85, %r94, 1;
	mul.wide.s32 	%rd55, %r85, 8;
	add.s64 	%rd56, %rd54, %rd55;
	ld.global.f64 	%fd83, [%rd56];
	mul.wide.s32 	%rd57, %r94, 8;
	add.s64 	%rd58, %rd54, %rd57;
	ld.global.f64 	%fd84, [%rd58];
	mul.wide.s32 	%rd59, %r100, 8;
	add.s64 	%rd60, %rd52, %rd59;
	ld.global.f64 	%fd85, [%rd60];
	add.s64 	%rd61, %rd56, %rd57;
	ld.global.f64 	%fd86, [%rd61];
	mul.wide.s32 	%rd62, %r99, 8;
	add.s64 	%rd63, %rd52, %rd62;
	ld.global.f64 	%fd87, [%rd63];
	add.s64 	%rd64, %rd60, %rd57;
	ld.global.f64 	%fd88, [%rd64];
	mul.wide.s32 	%rd65, %r103, 8;
	add.s64 	%rd66, %rd52, %rd65;
	ld.global.f64 	%fd89, [%rd66];
	add.s64 	%rd67, %rd63, %rd57;
	ld.global.f64 	%fd90, [%rd67];
	mul.wide.s32 	%rd68, %r98, 8;
	add.s64 	%rd69, %rd52, %rd68;
	ld.global.f64 	%fd91, [%rd69];
	add.s64 	%rd70, %rd66, %rd57;
	ld.global.f64 	%fd92, [%rd70];
	mul.wide.s32 	%rd71, %r102, 8;
	add.s64 	%rd72, %rd52, %rd71;
	ld.global.f64 	%fd93, [%rd72];
	add.s64 	%rd73, %rd69, %rd57;
	ld.global.f64 	%fd94, [%rd73];
	mul.wide.s32 	%rd74, %r97, 8;
	add.s64 	%rd75, %rd52, %rd74;
	ld.global.f64 	%fd95, [%rd75];
	add.s64 	%rd76, %rd72, %rd57;
	ld.global.f64 	%fd96, [%rd76];
	mul.wide.s32 	%rd77, %r101, 8;
	add.s64 	%rd78, %rd52, %rd77;
	ld.global.f64 	%fd97, [%rd78];
	add.s64 	%rd79, %rd75, %rd57;
	ld.global.f64 	%fd98, [%rd79];
	mul.wide.s32 	%rd80, %r96, 8;
	add.s64 	%rd81, %rd52, %rd80;
	ld.global.f64 	%fd99, [%rd81];
	add.s64 	%rd82, %rd78, %rd57;
	ld.global.f64 	%fd100, [%rd82];
	sub.f64 	%fd101, %fd83, %fd84;
	sub.f64 	%fd102, %fd89, %fd90;
	add.f64 	%fd103, %fd102, %fd91;
	sub.f64 	%fd104, %fd103, %fd92;
	add.f64 	%fd105, %fd104, %fd93;
	sub.f64 	%fd106, %fd105, %fd94;
	add.f64 	%fd107, %fd106, %fd95;
	sub.f64 	%fd108, %fd107, %fd96;
	fma.rn.f64 	%fd109, %fd108, 0d3FE0000000000000, %fd101;
	mul.f64 	%fd110, %fd109, 0d4010000000000000;
	sub.f64 	%fd111, %fd85, %fd86;
	sub.f64 	%fd112, %fd102, %fd91;
	add.f64 	%fd113, %fd112, %fd92;
	add.f64 	%fd114, %fd113, %fd97;
	sub.f64 	%fd115, %fd114, %fd98;
	add.f64 	%fd116, %fd115, %fd99;
	sub.f64 	%fd117, %fd116, %fd100;
	fma.rn.f64 	%fd118, %fd117, 0d3FE0000000000000, %fd111;
	mul.f64 	%fd119, %fd118, 0d4010000000000000;
	sub.f64 	%fd120, %fd87, %fd88;
	sub.f64 	%fd121, %fd93, %fd94;
	sub.f64 	%fd122, %fd121, %fd95;
	add.f64 	%fd123, %fd122, %fd96;
	add.f64 	%fd124, %fd123, %fd97;
	sub.f64 	%fd125, %fd124, %fd98;
	sub.f64 	%fd126, %fd125, %fd99;
	add.f64 	%fd127, %fd126, %fd100;
	fma.rn.f64 	%fd128, %fd127, 0d3FE0000000000000, %fd120;
	mul.f64 	%fd129, %fd128, 0d4010000000000000;
	cvta.to.global.u64 	%rd83, %rd103;
	add.s64 	%rd84, %rd83, %rd53;
	st.global.f64 	[%rd84], %fd110;
	add.s64 	%rd85, %rd84, %rd57;
	st.global.f64 	[%rd85], %fd119;
	add.s64 	%rd86, %rd85, %rd57;
	st.global.f64 	[%rd86], %fd129;
	add.f64 	%fd130, %fd83, %fd84;
	add.f64 	%fd131, %fd130, %fd85;
	add.f64 	%fd132, %fd131, %fd86;
	add.f64 	%fd133, %fd132, %fd87;
	add.f64 	%fd134, %fd133, %fd88;
	add.f64 	%fd135, %fd134, %fd89;
	add.f64 	%fd136, %fd135, %fd90;
	add.f64 	%fd137, %fd136, %fd91;
	add.f64 	%fd138, %fd137, %fd92;
	add.f64 	%fd139, %fd138, %fd93;
	add.f64 	%fd140, %fd139, %fd94;
	add.f64 	%fd141, %fd140, %fd95;
	add.f64 	%fd142, %fd141, %fd96;
	add.f64 	%fd143, %fd142, %fd97;
	add.f64 	%fd144, %fd143, %fd98;
	add.f64 	%fd145, %fd144, %fd99;
	add.f64 	%fd146, %fd145, %fd100;
	sub.f64 	%fd147, %fd146, %fd82;
	fma.rn.f64 	%fd148, %fd147, 0d4020000000000000, 0d0000000000000000;
	cvta.to.global.u64 	%rd87, %rd105;
	add.s64 	%rd88, %rd87, %rd53;
	st.global.f64 	[%rd88], %fd148;
	mov.f64 	%fd149, 0d3FF0000000000000;
	sub.f64 	%fd150, %fd149, %fd1;
	add.f64 	%fd151, %fd146, 0d0000000000000000;
	mul.f64 	%fd152, %fd1, %fd151;
	fma.rn.f64 	%fd153, %fd150, %fd82, %fd152;
	add.f64 	%fd154, %fd153, %fd153;
	cvta.to.global.u64 	%rd89, %rd96;
	mul.wide.s32 	%rd90, %r95, 4;
	add.s64 	%rd91, %rd89, %rd90;
	ld.global.u32 	%r86, [%rd91];
	cvta.to.global.u64 	%rd92, %rd101;
	mul.wide.s32 	%rd93, %r86, 8;
	add.s64 	%rd94, %rd92, %rd93;
	st.global.f64 	[%rd94], %fd154;
	mul.f64 	%fd155, %fd154, 0d3FE0000000000000;
	st.global.f64 	[%rd54], %fd155;
	mul.f64 	%fd156, %fd154, 0d3FA5555555555555;
	st.global.f64 	[%rd58], %fd156;
	st.global.f64 	[%rd56], %fd156;
	st.global.f64 	[%rd61], %fd156;
	st.global.f64 	[%rd60], %fd156;
	st.global.f64 	[%rd64], %fd156;
	st.global.f64 	[%rd63], %fd156;
	mul.f64 	%fd157, %fd154, 0d3F95555555555555;
	st.global.f64 	[%rd67], %fd157;
	st.global.f64 	[%rd66], %fd157;
	st.global.f64 	[%rd70], %fd157;
	st.global.f64 	[%rd69], %fd157;
	st.global.f64 	[%rd73], %fd157;
	st.global.f64 	[%rd72], %fd157;
	st.global.f64 	[%rd76], %fd157;
	st.global.f64 	[%rd75], %fd157;
	st.global.f64 	[%rd79], %fd157;
	st.global.f64 	[%rd78], %fd157;
	st.global.f64 	[%rd82], %fd157;
	st.global.f64 	[%rd81], %fd157;
$L__BB7_9:
	add.s32 	%r104, %r104, 1;
	mov.u32 	%r87, %ntid.x;
	add.s32 	%r103, %r103, %r87;
	add.s32 	%r102, %r102, %r87;
	add.s32 	%r101, %r101, %r87;
	add.s32 	%r100, %r100, %r87;
	add.s32 	%r99, %r99, %r87;
	add.s32 	%r98, %r98, %r87;
	add.s32 	%r97, %r97, %r87;
	add.s32 	%r96, %r96, %r87;
	add.s32 	%r95, %r95, %r87;
	setp.eq.s32 	%p6, %r104, 1;
	@%p6 bra 	$L__BB7_10;
	bra.uni 	$L__BB7_7;
$L__BB7_10:
	ret;

}
	// .globl	_Z29dvc_ScaLBL_D3Q19_Poisson_InitPiPdS0_iii
.visible .entry _Z29dvc_ScaLBL_D3Q19_Poisson_InitPiPdS0_iii(
	.param .u64 .ptr .align 1 _Z29dvc_ScaLBL_D3Q19_Poisson_InitPiPdS0_iii_param_0,
	.param .u64 .ptr .align 1 _Z29dvc_ScaLBL_D3Q19_Poisson_InitPiPdS0_iii_param_1,
	.param .u64 .ptr .align 1 _Z29dvc_ScaLBL_D3Q19_Poisson_InitPiPdS0_iii_param_2,
	.param .u32 _Z29dvc_ScaLBL_D3Q19_Poisson_InitPiPdS0_iii_param_3,
	.param .u32 _Z29dvc_ScaLBL_D3Q19_Poisson_InitPiPdS0_iii_param_4,
	.param .u32 _Z29dvc_ScaLBL_D3Q19_Poisson_InitPiPdS0_iii_param_5
)
{
	.reg .pred 	%p<4>;
	.reg .b32 	%r<23>;
	.reg .b64 	%rd<32>;
	.reg .b64 	%fd<39>;

	ld.param.u64 	%rd4, [_Z29dvc_ScaLBL_D3Q19_Poisson_InitPiPdS0_iii_param_0];
	ld.param.u64 	%rd5, [_Z29dvc_ScaLBL_D3Q19_Poisson_InitPiPdS0_iii_param_1];
	ld.param.u64 	%rd6, [_Z29dvc_ScaLBL_D3Q19_Poisson_InitPiPdS0_iii_param_2];
	ld.param.u32 	%r8, [_Z29dvc_ScaLBL_D3Q19_Poisson_InitPiPdS0_iii_param_3];
	ld.param.u32 	%r9, [_Z29dvc_ScaLBL_D3Q19_Poisson_InitPiPdS0_iii_param_4];
	ld.param.u32 	%r10, [_Z29dvc_ScaLBL_D3Q19_Poisson_InitPiPdS0_iii_param_5];
	setp.lt.s32 	%p1, %r10, -524287;
	@%p1 bra 	$L__BB8_5;
	shr.s32 	%r11, %r10, 31;
	shr.u32 	%r12, %r11, 13;
	add.s32 	%r13, %r10, %r12;
	shr.s32 	%r14, %r13, 19;
	neg.s32 	%r22, %r14;
	mov.u32 	%r15, %ctaid.x;
	mov.u32 	%r1, %ntid.x;
	mov.u32 	%r16, %tid.x;
	add.s32 	%r17, %r16, %r8;
	mul.lo.s32 	%r18, %r1, %r15;
	mad.lo.s32 	%r19, %r18, %r14, %r18;
	add.s32 	%r21, %r17, %r19;
	cvta.to.global.u64 	%rd1, %rd4;
	cvta.to.global.u64 	%rd2, %rd6;
	cvta.to.global.u64 	%rd3, %rd5;
	mul.wide.s32 	%rd13, %r10, 8;
$L__BB8_2:
	setp.ge.s32 	%p2, %r21, %r9;
	@%p2 bra 	$L__BB8_4;
	mul.wide.s32 	%rd7, %r21, 4;
	add.s64 	%rd8, %rd1, %rd7;
	ld.global.u32 	%r20, [%rd8];
	mul.wide.s32 	%rd9, %r20, 8;
	add.s64 	%rd10, %rd2, %rd9;
	ld.global.f64 	%fd1, [%rd10];
	mul.f64 	%fd2, %fd1, 0d3FE0000000000000;
	mul.wide.s32 	%rd11, %r21, 8;
	add.s64 	%rd12, %rd3, %rd11;
	st.global.f64 	[%rd12], %fd2;
	ld.global.f64 	%fd3, [%rd10];
	mul.f64 	%fd4, %fd3, 0d3FA5555555555555;
	add.s64 	%rd14, %rd12, %rd13;
	st.global.f64 	[%rd14], %fd4;
	ld.global.f64 	%fd5, [%rd10];
	mul.f64 	%fd6, %fd5, 0d3FA5555555555555;
	add.s64 	%rd15, %rd14, %rd13;
	st.global.f64 	[%rd15], %fd6;
	ld.global.f64 	%fd7, [%rd10];
	mul.f64 	%fd8, %fd7, 0d3FA5555555555555;
	add.s64 	%rd16, %rd15, %rd13;
	st.global.f64 	[%rd16], %fd8;
	ld.global.f64 	%fd9, [%rd10];
	mul.f64 	%fd10, %fd9, 0d3FA5555555555555;
	add.s64 	%rd17, %rd16, %rd13;
	st.global.f64 	[%rd17], %fd10;
	ld.global.f64 	%fd11, [%rd10];
	mul.f64 	%fd12, %fd11, 0d3FA5555555555555;
	add.s64 	%rd18, %rd17, %rd13;
	st.global.f64 	[%rd18], %fd12;
	ld.global.f64 	%fd13, [%rd10];
	mul.f64 	%fd14, %fd13, 0d3FA5555555555555;
	add.s64 	%rd19, %rd18, %rd13;
	st.global.f64 	[%rd19], %fd14;
	ld.global.f64 	%fd15, [%rd10];
	mul.f64 	%fd16, %fd15, 0d3F95555555555555;
	add.s64 	%rd20, %rd19, %rd13;
	st.global.f64 	[%rd20], %fd16;
	ld.global.f64 	%fd17, [%rd10];
	mul.f64 	%fd18, %fd17, 0d3F95555555555555;
	add.s64 	%rd21, %rd20, %rd13;
	st.global.f64 	[%rd21], %fd18;
	ld.global.f64 	%fd19, [%rd10];
	mul.f64 	%fd20, %fd19, 0d3F95555555555555;
	add.s64 	%rd22, %rd21, %rd13;
	st.global.f64 	[%rd22], %fd20;
	ld.global.f64 	%fd21, [%rd10];
	mul.f64 	%fd22, %fd21, 0d3F95555555555555;
	add.s64 	%rd23, %rd22, %rd13;
	st.global.f64 	[%rd23], %fd22;
	ld.global.f64 	%fd23, [%rd10];
	mul.f64 	%fd24, %fd23, 0d3F95555555555555;
	add.s64 	%rd24, %rd23, %rd13;
	st.global.f64 	[%rd24], %fd24;
	ld.global.f64 	%fd25, [%rd10];
	mul.f64 	%fd26, %fd25, 0d3F95555555555555;
	add.s64 	%rd25, %rd24, %rd13;
	st.global.f64 	[%rd25], %fd26;
	ld.global.f64 	%fd27, [%rd10];
	mul.f64 	%fd28, %fd27, 0d3F95555555555555;
	add.s64 	%rd26, %rd25, %rd13;
	st.global.f64 	[%rd26], %fd28;
	ld.global.f64 	%fd29, [%rd10];
	mul.f64 	%fd30, %fd29, 0d3F95555555555555;
	add.s64 	%rd27, %rd26, %rd13;
	st.global.f64 	[%rd27], %fd30;
	ld.global.f64 	%fd31, [%rd10];
	mul.f64 	%fd32, %fd31, 0d3F95555555555555;
	add.s64 	%rd28, %rd27, %rd13;
	st.global.f64 	[%rd28], %fd32;
	ld.global.f64 	%fd33, [%rd10];
	mul.f64 	%fd34, %fd33, 0d3F95555555555555;
	add.s64 	%rd29, %rd28, %rd13;
	st.global.f64 	[%rd29], %fd34;
	ld.global.f64 	%fd35, [%rd10];
	mul.f64 	%fd36, %fd35, 0d3F95555555555555;
	add.s64 	%rd30, %rd29, %rd13;
	st.global.f64 	[%rd30], %fd36;
	ld.global.f64 	%fd37, [%rd10];
	mul.f64 	%fd38, %fd37, 0d3F95555555555555;
	add.s64 	%rd31, %rd30, %rd13;
	st.global.f64 	[%rd31], %fd38;
$L__BB8_4:
	add.s32 	%r22, %r22, 1;
	add.s32 	%r21, %r21, %r1;
	setp.ne.s32 	%p3, %r22, 1;
	@%p3 bra 	$L__BB8_2;
$L__BB8_5:
	ret;

}
	// .globl	_Z46dvc_ScaLBL_D3Q19_AAeven_Poisson_Potential_BC_zPiPddii
.visible .entry _Z46dvc_ScaLBL_D3Q19_AAeven_Poisson_Potential_BC_zPiPddii(
	.param .u64 .ptr .align 1 _Z46dvc_ScaLBL_D3Q19_AAeven_Poisson_Potential_BC_zPiPddii_param_0,
	.param .u64 .ptr .align 1 _Z46dvc_ScaLBL_D3Q19_AAeven_Poisson_Potential_BC_zPiPddii_param_1,
	.param .f64 _Z46dvc_ScaLBL_D3Q19_AAeven_Poisson_Potential_BC_zPiPddii_param_2,
	.param .u32 _Z46dvc_ScaLBL_D3Q19_AAeven_Poisson_Potential_BC_zPiPddii_param_3,
	.param .u32 _Z46dvc_ScaLBL_D3Q19_AAeven_Poisson_Potential_BC_zPiPddii_param_4
)
{
	.reg .pred 	%p<2>;
	.reg .b32 	%r<13>;
	.reg .b64 	%rd<16>;
	.reg .b64 	%fd<4>;

	ld.param.u64 	%rd1, [_Z46dvc_ScaLBL_D3Q19_AAeven_Poisson_Potential_BC_zPiPddii_param_0];
	ld.param.u64 	%rd2, [_Z46dvc_ScaLBL_D3Q19_AAeven_Poisson_Potential_BC_zPiPddii_param_1];
	ld.param.f64 	%fd1, [_Z46dvc_ScaLBL_D3Q19_AAeven_Poisson_Potential_BC_zPiPddii_param_2];
	ld.param.u32 	%r3, [_Z46dvc_ScaLBL_D3Q19_AAeven_Poisson_Potential_BC_zPiPddii_param_3];
	ld.param.u32 	%r2, [_Z46dvc_ScaLBL_D3Q19_AAeven_Poisson_Potential_BC_zPiPddii_param_4];
	mov.u32 	%r4, %ctaid.x;
	mov.u32 	%r5, %ntid.x;
	mov.u32 	%r6, %tid.x;
	mad.lo.s32 	%r1, %r4, %r5, %r6;
	setp.ge.s32 	%p1, %r1, %r3;
	@%p1 bra 	$L__BB9_2;
	cvta.to.global.u64 	%rd3, %rd1;
	cvta.to.global.u64 	%rd4, %rd2;
	mul.wide.s32 	%rd5, %r1, 4;
	add.s64 	%rd6, %rd3, %rd5;
	ld.global.u32 	%r7, [%rd6];
	mul.f64 	%fd2, %fd1, 0d3FA5555555555555;
	mul.lo.s32 	%r8, %r2, 6;
	add.s32 	%r9, %r7, %r8;
	mul.wide.s32 	%rd7, %r9, 8;
	add.s64 	%rd8, %rd4, %rd7;
	st.global.f64 	[%rd8], %fd2;
	mul.f64 	%fd3, %fd1, 0d3F95555555555555;
	add.s32 	%r10, %r9, %r8;
	mul.wide.s32 	%rd9, %r10, 8;
	add.s64 	%rd10, %rd4, %rd9;
	st.global.f64 	[%rd10], %fd3;
	add.s32 	%r11, %r10, %r2;
	mul.wide.s32 	%rd11, %r2, 8;
	add.s64 	%rd12, %rd10, %rd11;
	st.global.f64 	[%rd12], %fd3;
	mad.lo.s32 	%r12, %r2, 3, %r11;
	mul.wide.s32 	%rd13, %r12, 8;
	add.s64 	%rd14, %rd4, %rd13;
	st.global.f64 	[%rd14], %fd3;
	add.s64 	%rd15, %rd14, %rd11;
	st.global.f64 	[%rd15], %fd3;
$L__BB9_2:
	ret;

}
	// .globl	_Z46dvc_ScaLBL_D3Q19_AAeven_Poisson_Potential_BC_ZPiPddii
.visible .entry _Z46dvc_ScaLBL_D3Q19_AAeven_Poisson_Potential_BC_ZPiPddii(
	.param .u64 .ptr .align 1 _Z46dvc_ScaLBL_D3Q19_AAeven_Poisson_Potential_BC_ZPiPddii_param_0,
	.param .u64 .ptr .align 1 _Z46dvc_ScaLBL_D3Q19_AAeven_Poisson_Potential_BC_ZPiPddii_param_1,
	.param .f64 _Z46dvc_ScaLBL_D3Q19_AAeven_Poisson_Potential_BC_ZPiPddii_param_2,
	.param .u32 _Z46dvc_ScaLBL_D3Q19_AAeven_Poisson_Potential_BC_ZPiPddii_param_3,
	.param .u32 _Z46dvc_ScaLBL_D3Q19_AAeven_Poisson_Potential_BC_ZPiPddii_param_4
)
{
	.reg .pred 	%p<2>;
	.reg .b32 	%r<14>;
	.reg .b64 	%rd<17>;
	.reg .b64 	%fd<4>;

	ld.param.u64 	%rd1, [_Z46dvc_ScaLBL_D3Q19_AAeven_Poisson_Potential_BC_ZPiPddii_param_0];
	ld.param.u64 	%rd2, [_Z46dvc_ScaLBL_D3Q19_AAeven_Poisson_Potential_BC_ZPiPddii_param_1];
	ld.param.f64 	%fd1, [_Z46dvc_ScaLBL_D3Q19_AAeven_Poisson_Potential_BC_ZPiPddii_param_2];
	ld.param.u32 	%r3, [_Z46dvc_ScaLBL_D3Q19_AAeven_Poisson_Potential_BC_ZPiPddii_param_3];
	ld.param.u32 	%r2, [_Z46dvc_ScaLBL_D3Q19_AAeven_Poisson_Potential_BC_ZPiPddii_param_4];
	mov.u32 	%r4, %ctaid.x;
	mov.u32 	%r5, %ntid.x;
	mov.u32 	%r6, %tid.x;
	mad.lo.s32 	%r1, %r4, %r5, %r6;
	setp.ge.s32 	%p1, %r1, %r3;
	@%p1 bra 	$L__BB10_2;
	cvta.to.global.u64 	%rd3, %rd1;
	cvta.to.global.u64 	%rd4, %rd2;
	mul.wide.s32 	%rd5, %r1, 4;
	add.s64 	%rd6, %rd3, %rd5;
	ld.global.u32 	%r7, [%rd6];
	mul.f64 	%fd2, %fd1, 0d3FA5555555555555;
	mad.lo.s32 	%r8, %r2, 5, %r7;
	mul.wide.s32 	%rd7, %r8, 8;
	add.s64 	%rd8, %rd4, %rd7;
	st.global.f64 	[%rd8], %fd2;
	mul.f64 	%fd3, %fd1, 0d3F95555555555555;
	mad.lo.s32 	%r9, %r2, 6, %r8;
	mul.wide.s32 	%rd9, %r9, 8;
	add.s64 	%rd10, %rd4, %rd9;
	st.global.f64 	[%rd10], %fd3;
	mul.lo.s32 	%r10, %r2, 3;
	add.s32 	%r11, %r9, %r10;
	mul.wide.s32 	%rd11, %r11, 8;
	add.s64 	%rd12, %rd4, %rd11;
	st.global.f64 	[%rd12], %fd3;
	add.s32 	%r12, %r11, %r2;
	mul.wide.s32 	%rd13, %r2, 8;
	add.s64 	%rd14, %rd12, %rd13;
	st.global.f64 	[%rd14], %fd3;
	add.s32 	%r13, %r12, %r10;
	mul.wide.s32 	%rd15, %r13, 8;
	add.s64 	%rd16, %rd4, %rd15;
	st.global.f64 	[%rd16], %fd3;
$L__BB10_2:
	ret;

}
	// .globl	_Z45dvc_ScaLBL_D3Q19_AAodd_Poisson_Potential_BC_zPiS_Pddii
.visible .entry _Z45dvc_ScaLBL_D3Q19_AAodd_Poisson_Potential_BC_zPiS_Pddii(
	.param .u64 .ptr .align 1 _Z45dvc_ScaLBL_D3Q19_AAodd_Poisson_Potential_BC_zPiS_Pddii_param_0,
	.param .u64 .ptr .align 1 _Z45dvc_ScaLBL_D3Q19_AAodd_Poisson_Potential_BC_zPiS_Pddii_param_1,
	.param .u64 .ptr .align 1 _Z45dvc_ScaLBL_D3Q19_AAodd_Poisson_Potential_BC_zPiS_Pddii_param_2,
	.param .f64 _Z45dvc_ScaLBL_D3Q19_AAodd_Poisson_Potential_BC_zPiS_Pddii_param_3,
	.param .u32 _Z45dvc_ScaLBL_D3Q19_AAodd_Poisson_Potential_BC_zPiS_Pddii_param_4,
	.param .u32 _Z45dvc_ScaLBL_D3Q19_AAodd_Poisson_Potential_BC_zPiS_Pddii_param_5
)
{
	.reg .pred 	%p<2>;
	.reg .b32 	%r<19>;
	.reg .b64 	%rd<29>;
	.reg .b64 	%fd<4>;

	ld.param.u64 	%rd1, [_Z45dvc_ScaLBL_D3Q19_AAodd_Poisson_Potential_BC_zPiS_Pddii_param_0];
	ld.param.u64 	%rd2, [_Z45dvc_ScaLBL_D3Q19_AAodd_Poisson_Potential_BC_zPiS_Pddii_param_1];
	ld.param.u64 	%rd3, [_Z45dvc_ScaLBL_D3Q19_AAodd_Poisson_Potential_BC_zPiS_Pddii_param_2];
	ld.param.f64 	%fd1, [_Z45dvc_ScaLBL_D3Q19_AAodd_Poisson_Potential_BC_zPiS_Pddii_param_3];
	ld.param.u32 	%r3, [_Z45dvc_ScaLBL_D3Q19_AAodd_Poisson_Potential_BC_zPiS_Pddii_param_4];
	ld.param.u32 	%r2, [_Z45dvc_ScaLBL_D3Q19_AAodd_Poisson_Potential_BC_zPiS_Pddii_param_5];
	mov.u32 	%r4, %ctaid.x;
	mov.u32 	%r5, %ntid.x;
	mov.u32 	%r6, %tid.x;
	mad.lo.s32 	%r1, %r4, %r5, %r6;
	setp.ge.s32 	%p1, %r1, %r3;
	@%p1 bra 	$L__BB11_2;
	cvta.to.global.u64 	%rd4, %rd2;
	cvta.to.global.u64 	%rd5, %rd1;
	cvta.to.global.u64 	%rd6, %rd3;
	mul.wide.s32 	%rd7, %r1, 4;
	add.s64 	%rd8, %rd4, %rd7;
	ld.global.u32 	%r7, [%rd8];
	shl.b32 	%r8, %r2, 2;
	add.s32 	%r9, %r7, %r8;
	mul.wide.s32 	%rd9, %r9, 4;
	add.s64 	%rd10, %rd5, %rd9;
	ld.global.u32 	%r10, [%rd10];
	mad.lo.s32 	%r11, %r2, 6, %r9;
	mul.wide.s32 	%rd11, %r11, 4;
	add.s64 	%rd12, %rd5, %rd11;
	ld.global.u32 	%r12, [%rd12];
	add.s32 	%r13, %r11, %r8;
	mul.wide.s32 	%rd13, %r13, 4;
	add.s64 	%rd14, %rd5, %rd13;
	ld.global.u32 	%r14, [%rd14];
	sub.s32 	%r15, %r13, %r2;
	mul.wide.s32 	%rd15, %r15, 4;
	add.s64 	%rd16, %rd5, %rd15;
	ld.global.u32 	%r16, [%rd16];
	add.s32 	%r17, %r15, %r8;
	mul.wide.s32 	%rd17, %r17, 4;
	add.s64 	%rd18, %rd5, %rd17;
	ld.global.u32 	%r18, [%rd18];
	mul.f64 	%fd2, %fd1, 0d3FA5555555555555;
	mul.wide.s32 	%rd19, %r10, 8;
	add.s64 	%rd20, %rd6, %rd19;
	st.global.f64 	[%rd20], %fd2;
	mul.f64 	%fd3, %fd1, 0d3F95555555555555;
	mul.wide.s32 	%rd21, %r12, 8;
	add.s64 	%rd22, %rd6, %rd21;
	st.global.f64 	[%rd22], %fd3;
	mul.wide.s32 	%rd23, %r14, 8;
	add.s64 	%rd24, %rd6, %rd23;
	st.global.f64 	[%rd24], %fd3;
	mul.wide.s32 	%rd25, %r16, 8;
	add.s64 	%rd26, %rd6, %rd25;
	st.global.f64 	[%rd26], %fd3;
	mul.wide.s32 	%rd27, %r18, 8;
	add.s64 	%rd28, %rd6, %rd27;
	st.global.f64 	[%rd28], %fd3;
$L__BB11_2:
	ret;

}
	// .globl	_Z45dvc_ScaLBL_D3Q19_AAodd_Poisson_Potential_BC_ZPiS_Pddii
.visible .entry _Z45dvc_ScaLBL_D3Q19_AAodd_Poisson_Potential_BC_ZPiS_Pddii(
	.param .u64 .ptr .align 1 _Z45dvc_ScaLBL_D3Q19_AAodd_Poisson_Potential_BC_ZPiS_Pddii_param_0,
	.param .u64 .ptr .align 1 _Z45dvc_ScaLBL_D3Q19_AAodd_Poisson_Potential_BC_ZPiS_Pddii_param_1,
	.param .u64 .ptr .align 1 _Z45dvc_ScaLBL_D3Q19_AAodd_Poisson_Potential_BC_ZPiS_Pddii_param_2,
	.param .f64 _Z45dvc_ScaLBL_D3Q19_AAodd_Poisson_Potential_BC_ZPiS_Pddii_param_3,
	.param .u32 _Z45dvc_ScaLBL_D3Q19_AAodd_Poisson_Potential_BC_ZPiS_Pddii_param_4,
	.param .u32 _Z45dvc_ScaLBL_D3Q19_AAodd_Poisson_Potential_BC_ZPiS_Pddii_param_5
)
{
	.reg .pred 	%p<2>;
	.reg .b32 	%r<17>;
	.reg .b64 	%rd<28>;
	.reg .b64 	%fd<4>;

	ld.param.u64 	%rd1, [_Z45dvc_ScaLBL_D3Q19_AAodd_Poisson_Potential_BC_ZPiS_Pddii_param_0];
	ld.param.u64 	%rd2, [_Z45dvc_ScaLBL_D3Q19_AAodd_Poisson_Potential_BC_ZPiS_Pddii_param_1];
	ld.param.u64 	%rd3, [_Z45dvc_ScaLBL_D3Q19_AAodd_Poisson_Potential_BC_ZPiS_Pddii_param_2];
	ld.param.f64 	%fd1, [_Z45dvc_ScaLBL_D3Q19_AAodd_Poisson_Potential_BC_ZPiS_Pddii_param_3];
	ld.param.u32 	%r3, [_Z45dvc_ScaLBL_D3Q19_AAodd_Poisson_Potential_BC_ZPiS_Pddii_param_4];
	ld.param.u32 	%r2, [_Z45dvc_ScaLBL_D3Q19_AAodd_Poisson_Potential_BC_ZPiS_Pddii_param_5];
	mov.u32 	%r4, %ctaid.x;
	mov.u32 	%r5, %ntid.x;
	mov.u32 	%r6, %tid.x;
	mad.lo.s32 	%r1, %r4, %r5, %r6;
	setp.ge.s32 	%p1, %r1, %r3;
	@%p1 bra 	$L__BB12_2;
	cvta.to.global.u64 	%rd4, %rd2;
	cvta.to.global.u64 	%rd5, %rd1;
	cvta.to.global.u64 	%rd6, %rd3;
	mul.wide.s32 	%rd7, %r1, 4;
	add.s64 	%rd8, %rd4, %rd7;
	ld.global.u32 	%r7, [%rd8];
	mad.lo.s32 	%r8, %r2, 5, %r7;
	mul.wide.s32 	%rd9, %r8, 4;
	add.s64 	%rd10, %rd5, %rd9;
	ld.global.u32 	%r9, [%rd10];
	mad.lo.s32 	%r10, %r2, 6, %r8;
	mul.wide.s32 	%rd11, %r10, 4;
	add.s64 	%rd12, %rd5, %rd11;
	ld.global.u32 	%r11, [%rd12];
	shl.b32 	%r12, %r2, 2;
	add.s32 	%r13, %r10, %r12;
	mul.wide.s32 	%rd13, %r13, 4;
	add.s64 	%rd14, %rd5, %rd13;
	ld.global.u32 	%r14, [%rd14];
	mul.wide.s32 	%rd15, %r2, 4;
	add.s64 	%rd16, %rd14, %rd15;
	ld.global.u32 	%r15, [%rd16];
	add.s64 	%rd17, %rd12, %rd15;
	ld.global.u32 	%r16, [%rd17];
	mul.f64 	%fd2, %fd1, 0d3FA5555555555555;
	mul.wide.s32 	%rd18, %r9, 8;
	add.s64 	%rd19, %rd6, %rd18;
	st.global.f64 	[%rd19], %fd2;
	mul.f64 	%fd3, %fd1, 0d3F95555555555555;
	mul.wide.s32 	%rd20, %r11, 8;
	add.s64 	%rd21, %rd6, %rd20;
	st.global.f64 	[%rd21], %fd3;
	mul.wide.s32 	%rd22, %r14, 8;
	add.s64 	%rd23, %rd6, %rd22;
	st.global.f64 	[%rd23], %fd3;
	mul.wide.s32 	%rd24, %r15, 8;
	add.s64 	%rd25, %rd6, %rd24;
	st.global.f64 	[%rd25], %fd3;
	mul.wide.s32 	%rd26, %r16, 8;
	add.s64 	%rd27, %rd6, %rd26;
	st.global.f64 	[%rd27], %fd3;
$L__BB12_2:
	ret;

}


// ===== COMPILED SASS (sm_100) =====

	.target	sm_100

	.elftype	@"ET_EXEC"


//--------------------- .note.nv.tkinfo           --------------------------
	.section	.note.nv.tkinfo,"",@"SHT_NOTE"
	.sectionflags	@"SHF_NOTE_NV_TKINFO"
	.tkinfo
        /*0018*/ 	.word	0x00000002
        /*0030*/ 	.string	""
        /*0030*/ 	.string	"ptxas"
        /*0030*/ 	.string	"Cuda compilation tools, release 13.0, V13.0.88"
        /*0030*/ 	.string	"Build cuda_13.0.r13.0/compiler.36424714_0"
        /*0030*/ 	.string	"-arch sm_100 -m 64 "



//--------------------- .note.nv.cuinfo           --------------------------
	.section	.note.nv.cuinfo,"",@"SHT_NOTE"
	.sectionflags	@"SHF_NOTE_NV_CUINFO"
        /*0018*/ 	.short	0x0002
        /*001a*/ 	.short	0x0064
        /*001c*/ 	.short	0x0082
	.zero		2


//--------------------- .nv.info                  --------------------------
	.section	.nv.info,"",@"SHT_CUDA_INFO"
	.align	4


	//----- nvinfo : EIATTR_REGCOUNT
	.align		4
        /*0000*/ 	.byte	0x04, 0x2f
        /*0002*/ 	.short	(.L_1 - .L_0)
	.align		4
.L_0:
        /*0004*/ 	.word	index@(_Z47dvc_ScaLBL_D3Q7_AAodd_Poisson_ElectricPotentialPiS_PdS0_iii)
        /*0008*/ 	.word	0x00000020


	//----- nvinfo : EIATTR_FRAME_SIZE
	.align		4
.L_1:
        /*000c*/ 	.byte	0x04, 0x11
        /*000e*/ 	.short	(.L_3 - .L_2)
	.align		4
.L_2:
        /*0010*/ 	.word	index@(_Z47dvc_ScaLBL_D3Q7_AAodd_Poisson_ElectricPotentialPiS_PdS0_iii)
        /*0014*/ 	.word	0x00000000


	//----- nvinfo : EIATTR_REGCOUNT
	.align		4
.L_3:
        /*0018*/ 	.byte	0x04, 0x2f
        /*001a*/ 	.short	(.L_5 - .L_4)
	.align		4
.L_4:
        /*001c*/ 	.word	index@(_Z48dvc_ScaLBL_D3Q7_AAeven_Poisson_ElectricPotentialPiPdS0_iii)
        /*0020*/ 	.word	0x00000028


	//----- nvinfo : EIATTR_FRAME_SIZE
	.align		4
.L_5:
        /*0024*/ 	.byte	0x04, 0x11
        /*0026*/ 	.short	(.L_7 - .L_6)
	.align		4
.L_6:
        /*0028*/ 	.word	index@(_Z48dvc_ScaLBL_D3Q7_AAeven_Poisson_ElectricPotentialPiPdS0_iii)
        /*002c*/ 	.word	0x00000000


	//----- nvinfo : EIATTR_REGCOUNT
	.align		4
.L_7:
        /*0030*/ 	.byte	0x04, 0x2f
        /*0032*/ 	.short	(.L_9 - .L_8)
	.align		4
.L_8:
        /*0034*/ 	.word	index@(_Z29dvc_ScaLBL_D3Q7_AAodd_PoissonPiS_PdS0_S0_S0_ddbiii)
        /*0038*/ 	.word	0x00000030


	//----- nvinfo : EIATTR_FRAME_SIZE
	.align		4
.L_9:
        /*003c*/ 	.byte	0x04, 0x11
        /*003e*/ 	.short	(.L_11 - .L_10)
	.align		4
.L_10:
        /*0040*/ 	.word	index@($__internal_8_$__cuda_sm20_div_rn_f64_full)
        /*0044*/ 	.word	0x00000000


	//----- nvinfo : EIATTR_FRAME_SIZE
	.align		4
.L_11:
        /*0048*/ 	.byte	0x04, 0x11
        /*004a*/ 	.short	(.L_13 - .L_12)
	.align		4
.L_12:
        /*004c*/ 	.word	index@($__internal_7_$__cuda_sm20_dblrcp_rn_slowpath_v3)
        /*0050*/ 	.word	0x00000000


	//----- nvinfo : EIATTR_FRAME_SIZE
	.align		4
.L_13:
        /*0054*/ 	.byte	0x04, 0x11
        /*0056*/ 	.short	(.L_15 - .L_14)
	.align		4
.L_14:
        /*0058*/ 	.word	index@(_Z29dvc_ScaLBL_D3Q7_AAodd_PoissonPiS_PdS0_S0_S0_ddbiii)
        /*005c*/ 	.word	0x00000000


	//----- nvinfo : EIATTR_REGCOUNT
	.align		4
.L_15:
        /*0060*/ 	.byte	0x04, 0x2f
        /*0062*/ 	.short	(.L_17 - .L_16)
	.align		4
.L_16:
        /*0064*/ 	.word	index@(_Z30dvc_ScaLBL_D3Q7_AAeven_PoissonPiPdS0_S0_S0_ddbiii)
        /*0068*/ 	.word	0x00000038


	//----- nvinfo : EIATTR_FRAME_SIZE
	.align		4
.L_17:
        /*006c*/ 	.byte	0x04, 0x11
        /*006e*/ 	.short	(.L_19 - .L_18)
	.align		4
.L_18:
        /*0070*/ 	.word	index@($__internal_6_$__cuda_sm20_div_rn_f64_full)
        /*0074*/ 	.word	0x00000000


	//----- nvinfo : EIATTR_FRAME_SIZE
	.align		4
.L_19:
        /*0078*/ 	.byte	0x04, 0x11
        /*007a*/ 	.short	(.L_21 - .L_20)
	.align		4
.L_20:
        /*007c*/ 	.word	index@($__internal_5_$__cuda_sm20_dblrcp_rn_slowpath_v3)
        /*0080*/ 	.word	0x00000000


	//----- nvinfo : EIATTR_FRAME_SIZE
	.align		4
.L_21:
        /*0084*/ 	.byte	0x04, 0x11
        /*0086*/ 	.short	(.L_23 - .L_22)
	.align		4
.L_22:
        /*0088*/ 	.word	index@(_Z30dvc_ScaLBL_D3Q7_AAeven_PoissonPiPdS0_S0_S0_ddbiii)
        /*008c*/ 	.word	0x00000000


	//----- nvinfo : EIATTR_REGCOUNT
	.align		4
.L_23:
        /*0090*/ 	.byte	0x04, 0x2f
        /*0092*/ 	.short	(.L_25 - .L_24)
	.align		4
.L_24:
        /*0094*/ 	.word	index@(_Z28dvc_ScaLBL_D3Q7_Poisson_InitPiPdS0_iii)
        /*0098*/ 	.word	0x00000020


	//----- nvinfo : EIATTR_FRAME_SIZE
	.align		4
.L_25:
        /*009c*/ 	.byte	0x04, 0x11
        /*009e*/ 	.short	(.L_27 - .L_26)
	.align		4
.L_26:
        /*00a0*/ 	.word	index@(_Z28dvc_ScaLBL_D3Q7_Poisson_InitPiPdS0_iii)
        /*00a4*/ 	.word	0x00000000


	//----- nvinfo : EIATTR_REGCOUNT
	.align		4
.L_27:
        /*00a8*/ 	.byte	0x04, 0x2f
        /*00aa*/ 	.short	(.L_29 - .L_28)
	.align		4
.L_28:
        /*00ac*/ 	.word	index@(_Z49dvc_ScaLBL_D3Q19_AAeven_Poisson_ElectricPotentialPiPdS0_S0_dbiii)
        /*00b0*/ 	.word	0x00000038


	//----- nvinfo : EIATTR_FRAME_SIZE
	.align		4
.L_29:
        /*00b4*/ 	.byte	0x04, 0x11
        /*00b6*/ 	.short	(.L_31 - .L_30)
	.align		4
.L_30:
        /*00b8*/ 	.word	index@($__internal_4_$__cuda_sm20_div_rn_f64_full)
        /*00bc*/ 	.word	0x00000000


	//----- nvinfo : EIATTR_FRAME_SIZE
	.align		4
.L_31:
        /*00c0*/ 	.byte	0x04, 0x11
        /*00c2*/ 	.short	(.L_33 - .L_32)
	.align		4
.L_32:
        /*00c4*/ 	.word	index@(_Z49dvc_ScaLBL_D3Q19_AAeven_Poisson_ElectricPotentialPiPdS0_S0_dbiii)
        /*00c8*/ 	.word	0x00000000


	//----- nvinfo : EIATTR_REGCOUNT
	.align		4
.L_33:
        /*00cc*/ 	.byte	0x04, 0x2f
        /*00ce*/ 	.short	(.L_35 - .L_34)
	.align		4
.L_34:
        /*00d0*/ 	.word	index@(_Z30dvc_ScaLBL_D3Q19_AAodd_PoissonPiS_PdS0_S0_S0_ddbiii)
        /*00d4*/ 	.word	0x00000048


	//----- nvinfo : EIATTR_FRAME_SIZE
	.align		4
.L_35:
        /*00d8*/ 	.byte	0x04, 0x11
        /*00da*/ 	.short	(.L_37 - .L_36)
	.align		4
.L_36:
        /*00dc*/ 	.word	index@($__internal_3_$__cuda_sm20_div_rn_f64_full)
        /*00e0*/ 	.word	0x00000000


	//----- nvinfo : EIATTR_FRAME_SIZE
	.align		4
.L_37:
        /*00e4*/ 	.byte	0x04, 0x11
        /*00e6*/ 	.short	(.L_39 - .L_38)
	.align		4
.L_38:
        /*00e8*/ 	.word	index@($__internal_2_$__cuda_sm20_dblrcp_rn_slowpath_v3)
        /*00ec*/ 	.word	0x00000000


	//----- nvinfo : EIATTR_FRAME_SIZE
	.align		4
.L_39:
        /*00f0*/ 	.byte	0x04, 0x11
        /*00f2*/ 	.short	(.L_41 - .L_40)
	.align		4
.L_40:
        /*00f4*/ 	.word	index@(_Z30dvc_ScaLBL_D3Q19_AAodd_PoissonPiS_PdS0_S0_S0_ddbiii)
        /*00f8*/ 	.word	0x00000000


	//----- nvinfo : EIATTR_REGCOUNT
	.align		4
.L_41:
        /*00fc*/ 	.byte	0x04, 0x2f
        /*00fe*/ 	.short	(.L_43 - .L_42)
	.align		4
.L_42:
        /*0100*/ 	.word	index@(_Z31dvc_ScaLBL_D3Q19_AAeven_PoissonPiPdS0_S0_S0_S0_ddbiii)
        /*0104*/ 	.word	0x00000048


	//----- nvinfo : EIATTR_FRAME_SIZE
	.align		4
.L_43:
        /*0108*/ 	.byte	0x04, 0x11
        /*010a*/ 	.short	(.L_45 - .L_44)
	.align		4
.L_44:
        /*010c*/ 	.word	index@($__internal_1_$__cuda_sm20_div_rn_f64_full)
        /*0110*/ 	.word	0x00000000


	//----- nvinfo : EIATTR_FRAME_SIZE
	.align		4
.L_45:
        /*0114*/ 	.byte	0x04, 0x11
        /*0116*/ 	.short	(.L_47 - .L_46)
	.align		4
.L_46:
        /*0118*/ 	.word	index@($__internal_0_$__cuda_sm20_dblrcp_rn_slowpath_v3)
        /*011c*/ 	.word	0x00000000


	//----- nvinfo : EIATTR_FRAME_SIZE
	.align		4
.L_47:
        /*0120*/ 	.byte	0x04, 0x11
        /*0122*/ 	.short	(.L_49 - .L_48)
	.align		4
.L_48:
        /*0124*/ 	.word	index@(_Z31dvc_ScaLBL_D3Q19_AAeven_PoissonPiPdS0_S0_S0_S0_ddbiii)
        /*0128*/ 	.word	0x00000000


	//----- nvinfo : EIATTR_REGCOUNT
	.align		4
.L_49:
        /*012c*/ 	.byte	0x04, 0x2f
        /*012e*/ 	.short	(.L_51 - .L_50)
	.align		4
.L_50:
        /*0130*/ 	.word	index@(_Z29dvc_ScaLBL_D3Q19_Poisson_InitPiPdS0_iii)
        /*0134*/ 	.word	0x0000001e


	//----- nvinfo : EIATTR_FRAME_SIZE
	.align		4
.L_51:
        /*0138*/ 	.byte	0x04, 0x11
        /*013a*/ 	.short	(.L_53 - .L_52)
	.align		4
.L_52:
        /*013c*/ 	.word	index@(_Z29dvc_ScaLBL_D3Q19_Poisson_InitPiPdS0_iii)
        /*0140*/ 	.word	0x00000000


	//----- nvinfo : EIATTR_REGCOUNT
	.align		4
.L_53:
        /*0144*/ 	.byte	0x04, 0x2f
        /*0146*/ 	.short	(.L_55 - .L_54)
	.align		4
.L_54:
        /*0148*/ 	.word	index@(_Z46dvc_ScaLBL_D3Q19_AAeven_Poisson_Potential_BC_zPiPddii)
        /*014c*/ 	.word	0x00000014


	//----- nvinfo : EIATTR_FRAME_SIZE
	.align		4
.L_55:
        /*0150*/ 	.byte	0x04, 0x11
        /*0152*/ 	.short	(.L_57 - .L_56)
	.align		4
.L_56:
        /*0154*/ 	.word	index@(_Z46dvc_ScaLBL_D3Q19_AAeven_Poisson_Potential_BC_zPiPddii)
        /*0158*/ 	.word	0x00000000


	//----- nvinfo : EIATTR_REGCOUNT
	.align		4
.L_57:
        /*015c*/ 	.byte	0x04, 0x2f
        /*015e*/ 	.short	(.L_59 - .L_58)
	.align		4
.L_58:
        /*0160*/ 	.word	index@(_Z46dvc_ScaLBL_D3Q19_AAeven_Poisson_Potential_BC_ZPiPddii)
        /*0164*/ 	.word	0x00000014


	//----- nvinfo : EIATTR_FRAME_SIZE
	.align		4
.L_59:
        /*0168*/ 	.byte	0x04, 0x11
        /*016a*/ 	.short	(.L_61 - .L_60)
	.align		4
.L_60:
        /*016c*/ 	.word	index@(_Z46dvc_ScaLBL_D3Q19_AAeven_Poisson_Potential_BC_ZPiPddii)
        /*0170*/ 	.word	0x00000000


	//----- nvinfo : EIATTR_REGCOUNT
	.align		4
.L_61:
        /*0174*/ 	.byte	0x04, 0x2f
        /*0176*/ 	.short	(.L_63 - .L_62)
	.align		4
.L_62:
        /*0178*/ 	.word	index@(_Z45dvc_ScaLBL_D3Q19_AAodd_Poisson_Potential_BC_zPiS_Pddii)
        /*017c*/ 	.word	0x00000014


	//----- nvinfo : EIATTR_FRAME_SIZE
	.align		4
.L_63:
        /*0180*/ 	.byte	0x04, 0x11
        /*0182*/ 	.short	(.L_65 - .L_64)
	.align		4
.L_64:
        /*0184*/ 	.word	index@(_Z45dvc_ScaLBL_D3Q19_AAodd_Poisson_Potential_BC_zPiS_Pddii)
        /*0188*/ 	.word	0x00000000


	//----- nvinfo : EIATTR_REGCOUNT
	.align		4
.L_65:
        /*018c*/ 	.byte	0x04, 0x2f
        /*018e*/ 	.short	(.L_67 - .L_66)
	.align		4
.L_66:
        /*0190*/ 	.word	index@(_Z45dvc_ScaLBL_D3Q19_AAodd_Poisson_Potential_BC_ZPiS_Pddii)
        /*0194*/ 	.word	0x00000014


	//----- nvinfo : EIATTR_FRAME_SIZE
	.align		4
.L_67:
        /*0198*/ 	.byte	0x04, 0x11
        /*019a*/ 	.short	(.L_69 - .L_68)
	.align		4
.L_68:
        /*019c*/ 	.word	index@(_Z45dvc_ScaLBL_D3Q19_AAodd_Poisson_Potential_BC_ZPiS_Pddii)
        /*01a0*/ 	.word	0x00000000


	//----- nvinfo : EIATTR_MIN_STACK_SIZE
	.align		4
.L_69:
        /*01a4*/ 	.byte	0x04, 0x12
        /*01a6*/ 	.short	(.L_71 - .L_70)
	.align		4
.L_70:
        /*01a8*/ 	.word	index@(_Z45dvc_ScaLBL_D3Q19_AAodd_Poisson_Potential_BC_ZPiS_Pddii)
        /*01ac*/ 	.word	0x00000000


	//----- nvinfo : EIATTR_MIN_STACK_SIZE
	.align		4
.L_71:
        /*01b0*/ 	.byte	0x04, 0x12
        /*01b2*/ 	.short	(.L_73 - .L_72)
	.align		4
.L_72:
        /*01b4*/ 	.word	index@(_Z45dvc_ScaLBL_D3Q19_AAodd_Poisson_Potential_BC_zPiS_Pddii)
        /*01b8*/ 	.word	0x00000000


	//----- nvinfo : EIATTR_MIN_STACK_SIZE
	.align		4
.L_73:
        /*01bc*/ 	.byte	0x04, 0x12
        /*01be*/ 	.short	(.L_75 - .L_74)
	.align		4
.L_74:
        /*01c0*/ 	.word	index@(_Z46dvc_ScaLBL_D3Q19_AAeven_Poisson_Potential_BC_ZPiPddii)
        /*01c4*/ 	.word	0x00000000


	//----- nvinfo : EIATTR_MIN_STACK_SIZE
	.align		4
.L_75:
        /*01c8*/ 	.byte	0x04, 0x12
        /*01ca*/ 	.short	(.L_77 - .L_76)
	.align		4
.L_76:
        /*01cc*/ 	.word	index@(_Z46dvc_ScaLBL_D3Q19_AAeven_Poisson_Potential_BC_zPiPddii)
        /*01d0*/ 	.word	0x00000000


	//----- nvinfo : EIATTR_MIN_STACK_SIZE
	.align		4
.L_77:
        /*01d4*/ 	.byte	0x04, 0x12
        /*01d6*/ 	.short	(.L_79 - .L_78)
	.align		4
.L_78:
        /*01d8*/ 	.word	index@(_Z29dvc_ScaLBL_D3Q19_Poisson_InitPiPdS0_iii)
        /*01dc*/ 	.word	0x00000000


	//----- nvinfo : EIATTR_MIN_STACK_SIZE
	.align		4
.L_79:
        /*01e0*/ 	.byte	0x04, 0x12
        /*01e2*/ 	.short	(.L_81 - .L_80)
	.align		4
.L_80:
        /*01e4*/ 	.word	index@(_Z31dvc_ScaLBL_D3Q19_AAeven_PoissonPiPdS0_S0_S0_S0_ddbiii)
        /*01e8*/ 	.word	0x00000000


	//----- nvinfo : EIATTR_MIN_STACK_SIZE
	.align		4
.L_81:
        /*01ec*/ 	.byte	0x04, 0x12
        /*01ee*/ 	.short	(.L_83 - .L_82)
	.align		4
.L_82:
        /*01f0*/ 	.word	index@(_Z30dvc_ScaLBL_D3Q19_AAodd_PoissonPiS_PdS0_S0_S0_ddbiii)
        /*01f4*/ 	.word	0x00000000


	//----- nvinfo : EIATTR_MIN_STACK_SIZE
	.align		4
.L_83:
        /*01f8*/ 	.byte	0x04, 0x12
        /*01fa*/ 	.short	(.L_85 - .L_84)
	.align		4
.L_84:
        /*01fc*/ 	.word	index@(_Z49dvc_ScaLBL_D3Q19_AAeven_Poisson_ElectricPotentialPiPdS0_S0_dbiii)
        /*0200*/ 	.word	0x00000000


	//----- nvinfo : EIATTR_MIN_STACK_SIZE
	.align		4
.L_85:
        /*0204*/ 	.byte	0x04, 0x12
        /*0206*/ 	.short	(.L_87 - .L_86)
	.align		4
.L_86:
        /*0208*/ 	.word	index@(_Z28dvc_ScaLBL_D3Q7_Poisson_InitPiPdS0_iii)
        /*020c*/ 	.word	0x00000000


	//----- nvinfo : EIATTR_MIN_STACK_SIZE
	.align		4
.L_87:
        /*0210*/ 	.byte	0x04, 0x12
        /*0212*/ 	.short	(.L_89 - .L_88)
	.align		4
.L_88:
        /*0214*/ 	.word	index@(_Z30dvc_ScaLBL_D3Q7_AAeven_PoissonPiPdS0_S0_S0_ddbiii)
        /*0218*/ 	.word	0x00000000


	//----- nvinfo : EIATTR_MIN_STACK_SIZE
	.align		4
.L_89:
        /*021c*/ 	.byte	0x04, 0x12
        /*021e*/ 	.short	(.L_91 - .L_90)
	.align		4
.L_90:
        /*0220*/ 	.word	index@(_Z29dvc_ScaLBL_D3Q7_AAodd_PoissonPiS_PdS0_S0_S0_ddbiii)
        /*0224*/ 	.word	0x00000000


	//----- nvinfo : EIATTR_MIN_STACK_SIZE
	.align		4
.L_91:
        /*0228*/ 	.byte	0x04, 0x12
        /*022a*/ 	.short	(.L_93 - .L_92)
	.align		4
.L_92:
        /*022c*/ 	.word	index@(_Z48dvc_ScaLBL_D3Q7_AAeven_Poisson_ElectricPotentialPiPdS0_iii)
        /*0230*/ 	.word	0x00000000


	//----- nvinfo : EIATTR_MIN_STACK_SIZE
	.align		4
.L_93:
        /*0234*/ 	.byte	0x04, 0x12
        /*0236*/ 	.short	(.L_95 - .L_94)
	.align		4
.L_94:
        /*0238*/ 	.word	index@(_Z47dvc_ScaLBL_D3Q7_AAodd_Poisson_ElectricPotentialPiS_PdS0_iii)
        /*023c*/ 	.word	0x00000000
.L_95:


//--------------------- .nv.compat                --------------------------
	.section	.nv.compat,"",@"SHT_CUDA_COMPAT_INFO"
	.align	4
        /*0000*/ 	.byte	0x02, 0x09, 0x00, 0x00, 0x02, 0x02, 0x01, 0x00, 0x02, 0x05, 0x05, 0x00, 0x03, 0x07, 0x01, 0x01
        /*0010*/ 	.byte	0x02, 0x03, 0x00, 0x00, 0x02, 0x06, 0x01, 0x00, 0x04, 0x0b, 0x08, 0x00, 0x01, 0x00, 0x00, 0x00
        /*0020*/ 	.byte	0x00, 0x00, 0x00, 0x00


//--------------------- .nv.info._Z45dvc_ScaLBL_D3Q19_AAodd_Poisson_Potential_BC_ZPiS_Pddii --------------------------
	.section	.nv.info._Z45dvc_ScaLBL_D3Q19_AAodd_Poisson_Potential_BC_ZPiS_Pddii,"",@"SHT_CUDA_INFO"
	.sectionflags	@""
	.align	4


	//----- nvinfo : EIATTR_CUDA_API_VERSION
	.align		4
        /*0000*/ 	.byte	0x04, 0x37
        /*0002*/ 	.short	(.L_97 - .L_96)
.L_96:
        /*0004*/ 	.word	0x00000082


	//----- nvinfo : EIATTR_KPARAM_INFO
	.align		4
.L_97:
        /*0008*/ 	.byte	0x04, 0x17
        /*000a*/ 	.short	(.L_99 - .L_98)
.L_98:
        /*000c*/ 	.word	0x00000000
        /*0010*/ 	.short	0x0005
        /*0012*/ 	.short	0x0024
        /*0014*/ 	.byte	0x00, 0xf0, 0x11, 0x00


	//----- nvinfo : EIATTR_KPARAM_INFO
	.align		4
.L_99:
        /*0018*/ 	.byte	0x04, 0x17
        /*001a*/ 	.short	(.L_101 - .L_100)
.L_100:
        /*001c*/ 	.word	0x00000000
        /*0020*/ 	.short	0x0004
        /*0022*/ 	.short	0x0020
        /*0024*/ 	.byte	0x00, 0xf0, 0x11, 0x00


	//----- nvinfo : EIATTR_KPARAM_INFO
	.align		4
.L_101:
        /*0028*/ 	.byte	0x04, 0x17
        /*002a*/ 	.short	(.L_103 - .L_102)
.L_102:
        /*002c*/ 	.word	0x00000000
        /*0030*/ 	.short	0x0003
        /*0032*/ 	.short	0x0018
        /*0034*/ 	.byte	0x00, 0xf0, 0x21, 0x00


	//----- nvinfo : EIATTR_KPARAM_INFO
	.align		4
.L_103:
        /*0038*/ 	.byte	0x04, 0x17
        /*003a*/ 	.short	(.L_105 - .L_104)
.L_104:
        /*003c*/ 	.word	0x00000000
        /*0040*/ 	.short	0x0002
        /*0042*/ 	.short	0x0010
        /*0044*/ 	.byte	0x00, 0xf5, 0x21, 0x00


	//----- nvinfo : EIATTR_KPARAM_INFO
	.align		4
.L_105:
        /*0048*/ 	.byte	0x04, 0x17
        /*004a*/ 	.short	(.L_107 - .L_106)
.L_106:
        /*004c*/ 	.word	0x00000000
        /*0050*/ 	.short	0x0001
        /*0052*/ 	.short	0x0008
        /*0054*/ 	.byte	0x00, 0xf5, 0x21, 0x00


	//----- nvinfo : EIATTR_KPARAM_INFO
	.align		4
.L_107:
        /*0058*/ 	.byte	0x04, 0x17
        /*005a*/ 	.short	(.L_109 - .L_108)
.L_108:
        /*005c*/ 	.word	0x00000000
        /*0060*/ 	.short	0x0000
        /*0062*/ 	.short	0x0000
        /*0064*/ 	.byte	0x00, 0xf5, 0x21, 0x00


	//----- nvinfo : EIATTR_SPARSE_MMA_MASK
	.align		4
.L_109:
        /*0068*/ 	.byte	0x03, 0x50
        /*006a*/ 	.short	0x0000


	//----- nvinfo : EIATTR_MAXREG_COUNT
	.align		4
        /*006c*/ 	.byte	0x03, 0x1b
        /*006e*/ 	.short	0x00ff


	//----- nvinfo : EIATTR_MERCURY_ISA_VERSION
	.align		4
        /*0070*/ 	.byte	0x03, 0x5f
        /*0072*/ 	.short	0x0101


	//----- nvinfo : EIATTR_VRC_CTA_INIT_COUNT
	.align		4
        /*0074*/ 	.byte	0x02, 0x4a
	.zero		1
	.zero		1


	//----- nvinfo : EIATTR_EXIT_INSTR_OFFSETS
	.align		4
        /*0078*/ 	.byte	0x04, 0x1c
        /*007a*/ 	.short	(.L_111 - .L_110)


	//   ....[0]....
.L_110:
        /*007c*/ 	.word	0x00000070


	//   ....[1]....
        /*0080*/ 	.word	0x000002d0


	//----- nvinfo : EIATTR_CBANK_PARAM_SIZE
	.align		4
.L_111:
        /*0084*/ 	.byte	0x03, 0x19
        /*0086*/ 	.short	0x0028


	//----- nvinfo : EIATTR_PARAM_CBANK
	.align		4
        /*0088*/ 	.byte	0x04, 0x0a
        /*008a*/ 	.short	(.L_113 - .L_112)
	.align		4
.L_112:
        /*008c*/ 	.word	index@(.nv.constant0._Z45dvc_ScaLBL_D3Q19_AAodd_Poisson_Potential_BC_ZPiS_Pddii)
        /*0090*/ 	.short	0x0380
        /*0092*/ 	.short	0x0028


	//----- nvinfo : EIATTR_SW_WAR
	.align		4
.L_113:
        /*0094*/ 	.byte	0x04, 0x36
        /*0096*/ 	.short	(.L_115 - .L_114)
.L_114:
        /*0098*/ 	.word	0x00000008
.L_115:


//--------------------- .nv.info._Z45dvc_ScaLBL_D3Q19_AAodd_Poisson_Potential_BC_zPiS_Pddii --------------------------
	.section	.nv.info._Z45dvc_ScaLBL_D3Q19_AAodd_Poisson_Potential_BC_zPiS_Pddii,"",@"SHT_CUDA_INFO"
	.sectionflags	@""
	.align	4


	//----- nvinfo : EIATTR_CUDA_API_VERSION
	.align		4
        /*0000*/ 	.byte	0x04, 0x37
        /*0002*/ 	.short	(.L_117 - .L_116)
.L_116:
        /*0004*/ 	.word	0x00000082


	//----- nvinfo : EIATTR_KPARAM_INFO
	.align		4
.L_117:
        /*0008*/ 	.byte	0x04, 0x17
        /*000a*/ 	.short	(.L_119 - .L_118)
.L_118:
        /*000c*/ 	.word	0x00000000
        /*0010*/ 	.short	0x0005
        /*0012*/ 	.short	0x0024
        /*0014*/ 	.byte	0x00, 0xf0, 0x11, 0x00


	//----- nvinfo : EIATTR_KPARAM_INFO
	.align		4
.L_119:
        /*0018*/ 	.byte	0x04, 0x17
        /*001a*/ 	.short	(.L_121 - .L_120)
.L_120:
        /*001c*/ 	.word	0x00000000
        /*0020*/ 	.short	0x0004
        /*0022*/ 	.short	0x0020
        /*0024*/ 	.byte	0x00, 0xf0, 0x11, 0x00


	//----- nvinfo : EIATTR_KPARAM_INFO
	.align		4
.L_121:
        /*0028*/ 	.byte	0x04, 0x17
        /*002a*/ 	.short	(.L_123 - .L_122)
.L_122:
        /*002c*/ 	.word	0x00000000
        /*0030*/ 	.short	0x0003
        /*0032*/ 	.short	0x0018
        /*0034*/ 	.byte	0x00, 0xf0, 0x21, 0x00


	//----- nvinfo : EIATTR_KPARAM_INFO
	.align		4
.L_123:
        /*0038*/ 	.byte	0x04, 0x17
        /*003a*/ 	.short	(.L_125 - .L_124)
.L_124:
        /*003c*/ 	.word	0x00000000
        /*0040*/ 	.short	0x0002
        /*0042*/ 	.short	0x0010
        /*0044*/ 	.byte	0x00, 0xf5, 0x21, 0x00


	//----- nvinfo : EIATTR_KPARAM_INFO
	.align		4
.L_125:
        /*0048*/ 	.byte	0x04, 0x17
        /*004a*/ 	.short	(.L_127 - .L_126)
.L_126:
        /*004c*/ 	.word	0x00000000
        /*0050*/ 	.short	0x0001
        /*0052*/ 	.short	0x0008
        /*0054*/ 	.byte	0x00, 0xf5, 0x21, 0x00


	//----- nvinfo : EIATTR_KPARAM_INFO
	.align		4
.L_127:
        /*0058*/ 	.byte	0x04, 0x17
        /*005a*/ 	.short	(.L_129 - .L_128)
.L_128:
        /*005c*/ 	.word	0x00000000
        /*0060*/ 	.short	0x0000
        /*0062*/ 	.short	0x0000
        /*0064*/ 	.byte	0x00, 0xf5, 0x21, 0x00


	//----- nvinfo : EIATTR_SPARSE_MMA_MASK
	.align		4
.L_129:
        /*0068*/ 	.byte	0x03, 0x50
        /*006a*/ 	.short	0x0000


	//----- nvinfo : EIATTR_MAXREG_COUNT
	.align		4
        /*006c*/ 	.byte	0x03, 0x1b
        /*006e*/ 	.short	0x00ff


	//----- nvinfo : EIATTR_MERCURY_ISA_VERSION
	.align		4
        /*0070*/ 	.byte	0x03, 0x5f
        /*0072*/ 	.short	0x0101


	//----- nvinfo : EIATTR_VRC_CTA_INIT_COUNT
	.align		4
        /*0074*/ 	.byte	0x02, 0x4a
	.zero		1
	.zero		1


	//----- nvinfo : EIATTR_EXIT_INSTR_OFFSETS
	.align		4
        /*0078*/ 	.byte	0x04, 0x1c
        /*007a*/ 	.short	(.L_131 - .L_130)


	//   ....[0]....
.L_130:
        /*007c*/ 	.word	0x00000070


	//   ....[1]....
        /*0080*/ 	.word	0x000002f0


	//----- nvinfo : EIATTR_CBANK_PARAM_SIZE
	.align		4
.L_131:
        /*0084*/ 	.byte	0x03, 0x19
        /*0086*/ 	.short	0x0028


	//----- nvinfo : EIATTR_PARAM_CBANK
	.align		4
        /*0088*/ 	.byte	0x04, 0x0a
        /*008a*/ 	.short	(.L_133 - .L_132)
	.align		4
.L_132:
        /*008c*/ 	.word	index@(.nv.constant0._Z45dvc_ScaLBL_D3Q19_AAodd_Poisson_Potential_BC_zPiS_Pddii)
        /*0090*/ 	.short	0x0380
        /*0092*/ 	.short	0x0028


	//----- nvinfo : EIATTR_SW_WAR
	.align		4
.L_133:
        /*0094*/ 	.byte	0x04, 0x36
        /*0096*/ 	.short	(.L_135 - .L_134)
.L_134:
        /*0098*/ 	.word	0x00000008
.L_135:


//--------------------- .nv.info._Z46dvc_ScaLBL_D3Q19_AAeven_Poisson_Potential_BC_ZPiPddii --------------------------
	.section	.nv.info._Z46dvc_ScaLBL_D3Q19_AAeven_Poisson_Potential_BC_ZPiPddii,"",@"SHT_CUDA_INFO"
	.sectionflags	@""
	.align	4


	//----- nvinfo : EIATTR_CUDA_API_VERSION
	.align		4
        /*0000*/ 	.byte	0x04, 0x37
        /*0002*/ 	.short	(.L_137 - .L_136)
.L_136:
        /*0004*/ 	.word	0x00000082


	//----- nvinfo : EIATTR_KPARAM_INFO
	.align		4
.L_137:
        /*0008*/ 	.byte	0x04, 0x17
        /*000a*/ 	.short	(.L_139 - .L_138)
.L_138:
        /*000c*/ 	.word	0x00000000
        /*0010*/ 	.short	0x0004
        /*0012*/ 	.short	0x001c
        /*0014*/ 	.byte	0x00, 0xf0, 0x11, 0x00


	//----- nvinfo : EIATTR_KPARAM_INFO
	.align		4
.L_139:
        /*0018*/ 	.byte	0x04, 0x17
        /*001a*/ 	.short	(.L_141 - .L_140)
.L_140:
        /*001c*/ 	.word	0x00000000
        /*0020*/ 	.short	0x0003
        /*0022*/ 	.short	0x0018
        /*0024*/ 	.byte	0x00, 0xf0, 0x11, 0x00


	//----- nvinfo : EIATTR_KPARAM_INFO
	.align		4
.L_141:
        /*0028*/ 	.byte	0x04, 0x17
        /*002a*/ 	.short	(.L_143 - .L_142)
.L_142:
        /*002c*/ 	.word	0x00000000
        /*0030*/ 	.short	0x0002
        /*0032*/ 	.short	0x0010
        /*0034*/ 	.byte	0x00, 0xf0, 0x21, 0x00


	//----- nvinfo : EIATTR_KPARAM_INFO
	.align		4
.L_143:
        /*0038*/ 	.byte	0x04, 0x17
        /*003a*/ 	.short	(.L_145 - .L_144)
.L_144:
        /*003c*/ 	.word	0x00000000
        /*0040*/ 	.short	0x0001
        /*0042*/ 	.short	0x0008
        /*0044*/ 	.byte	0x00, 0xf5, 0x21, 0x00


	//----- nvinfo : EIATTR_KPARAM_INFO
	.align		4
.L_145:
        /*0048*/ 	.byte	0x04, 0x17
        /*004a*/ 	.short	(.L_147 - .L_146)
.L_146:
        /*004c*/ 	.word	0x00000000
        /*0050*/ 	.short	0x0000
        /*0052*/ 	.short	0x0000
        /*0054*/ 	.byte	0x00, 0xf5, 0x21, 0x00


	//----- nvinfo : EIATTR_SPARSE_MMA_MASK
	.align		4
.L_147:
        /*0058*/ 	.byte	0x03, 0x50
        /*005a*/ 	.short	0x0000


	//----- nvinfo : EIATTR_MAXREG_COUNT
	.align		4
        /*005c*/ 	.byte	0x03, 0x1b
        /*005e*/ 	.short	0x00ff


	//----- nvinfo : EIATTR_MERCURY_ISA_VERSION
	.align		4
        /*0060*/ 	.byte	0x03, 0x5f
        /*0062*/ 	.short	0x0101


	//----- nvinfo : EIATTR_VRC_CTA_INIT_COUNT
	.align		4
        /*0064*/ 	.byte	0x02, 0x4a
	.zero		1
	.zero		1


	//----- nvinfo : EIATTR_EXIT_INSTR_OFFSETS
	.align		4
        /*0068*/ 	.byte	0x04, 0x1c
        /*006a*/ 	.short	(.L_149 - .L_148)


	//   ....[0]....
.L_148:
        /*006c*/ 	.word	0x00000070


	//   ....[1]....
        /*0070*/ 	.word	0x00000240


	//----- nvinfo : EIATTR_CBANK_PARAM_SIZE
	.align		4
.L_149:
        /*0074*/ 	.byte	0x03, 0x19
        /*0076*/ 	.short	0x0020


	//----- nvinfo : EIATTR_PARAM_CBANK
	.align		4
        /*0078*/ 	.byte	0x04, 0x0a
        /*007a*/ 	.short	(.L_151 - .L_150)
	.align		4
.L_150:
        /*007c*/ 	.word	index@(.nv.constant0._Z46dvc_ScaLBL_D3Q19_AAeven_Poisson_Potential_BC_ZPiPddii)
        /*0080*/ 	.short	0x0380
        /*0082*/ 	.short	0x0020


	//----- nvinfo : EIATTR_SW_WAR
	.align		4
.L_151:
        /*0084*/ 	.byte	0x04, 0x36
        /*0086*/ 	.short	(.L_153 - .L_152)
.L_152:
        /*0088*/ 	.word	0x00000008
.L_153:


//--------------------- .nv.info._Z46dvc_ScaLBL_D3Q19_AAeven_Poisson_Potential_BC_zPiPddii --------------------------
	.section	.nv.info._Z46dvc_ScaLBL_D3Q19_AAeven_Poisson_Potential_BC_zPiPddii,"",@"SHT_CUDA_INFO"
	.sectionflags	@""
	.align	4


	//----- nvinfo : EIATTR_CUDA_API_VERSION
	.align		4
        /*0000*/ 	.byte	0x04, 0x37
        /*0002*/ 	.short	(.L_155 - .L_154)
.L_154:
        /*0004*/ 	.word	0x00000082


	//----- nvinfo : EIATTR_KPARAM_INFO
	.align		4
.L_155:
        /*0008*/ 	.byte	0x04, 0x17
        /*000a*/ 	.short	(.L_157 - .L_156)
.L_156:
        /*000c*/ 	.word	0x00000000
        /*0010*/ 	.short	0x0004
        /*0012*/ 	.short	0x001c
        /*0014*/ 	.byte	0x00, 0xf0, 0x11, 0x00


	//----- nvinfo : EIATTR_KPARAM_INFO
	.align		4
.L_157:
        /*0018*/ 	.byte	0x04, 0x17
        /*001a*/ 	.short	(.L_159 - .L_158)
.L_158:
        /*001c*/ 	.word	0x00000000
        /*0020*/ 	.short	0x0003
        /*0022*/ 	.short	0x0018
        /*0024*/ 	.byte	0x00, 0xf0, 0x11, 0x00


	//----- nvinfo : EIATTR_KPARAM_INFO
	.align		4
.L_159:
        /*0028*/ 	.byte	0x04, 0x17
        /*002a*/ 	.short	(.L_161 - .L_160)
.L_160:
        /*002c*/ 	.word	0x00000000
        /*0030*/ 	.short	0x0002
        /*0032*/ 	.short	0x0010
        /*0034*/ 	.byte	0x00, 0xf0, 0x21, 0x00


	//----- nvinfo : EIATTR_KPARAM_INFO
	.align		4
.L_161:
        /*0038*/ 	.byte	0x04, 0x17
        /*003a*/ 	.short	(.L_163 - .L_162)
.L_162:
        /*003c*/ 	.word	0x00000000
        /*0040*/ 	.short	0x0001
        /*0042*/ 	.short	0x0008
        /*0044*/ 	.byte	0x00, 0xf5, 0x21, 0x00


	//----- nvinfo : EIATTR_KPARAM_INFO
	.align		4
.L_163:
        /*0048*/ 	.byte	0x04, 0x17
        /*004a*/ 	.short	(.L_165 - .L_164)
.L_164:
        /*004c*/ 	.word	0x00000000
        /*0050*/ 	.short	0x0000
        /*0052*/ 	.short	0x0000
        /*0054*/ 	.byte	0x00, 0xf5, 0x21, 0x00


	//----- nvinfo : EIATTR_SPARSE_MMA_MASK
	.align		4
.L_165:
        /*0058*/ 	.byte	0x03, 0x50
        /*005a*/ 	.short	0x0000


	//----- nvinfo : EIATTR_MAXREG_COUNT
	.align		4
        /*005c*/ 	.byte	0x03, 0x1b
        /*005e*/ 	.short	0x00ff


	//----- nvinfo : EIATTR_MERCURY_ISA_VERSION
	.align		4
        /*0060*/ 	.byte	0x03, 0x5f
        /*0062*/ 	.short	0x0101


	//----- nvinfo : EIATTR_VRC_CTA_INIT_COUNT
	.align		4
        /*0064*/ 	.byte	0x02, 0x4a
	.zero		1
	.zero		1


	//----- nvinfo : EIATTR_EXIT_INSTR_OFFSETS
	.align		4
        /*0068*/ 	.byte	0x04, 0x1c
        /*006a*/ 	.short	(.L_167 - .L_166)


	//   ....[0]....
.L_166:
        /*006c*/ 	.word	0x00000070


	//   ....[1]....
        /*0070*/ 	.word	0x00000230


	//----- nvinfo : EIATTR_CBANK_PARAM_SIZE
	.align		4
.L_167:
        /*0074*/ 	.byte	0x03, 0x19
        /*0076*/ 	.short	0x0020


	//----- nvinfo : EIATTR_PARAM_CBANK
	.align		4
        /*0078*/ 	.byte	0x04, 0x0a
        /*007a*/ 	.short	(.L_169 - .L_168)
	.align		4
.L_168:
        /*007c*/ 	.word	index@(.nv.constant0._Z46dvc_ScaLBL_D3Q19_AAeven_Poisson_Potential_BC_zPiPddii)
        /*0080*/ 	.short	0x0380
        /*0082*/ 	.short	0x0020


	//----- nvinfo : EIATTR_SW_WAR
	.align		4
.L_169:
        /*0084*/ 	.byte	0x04, 0x36
        /*0086*/ 	.short	(.L_171 - .L_170)
.L_170:
        /*0088*/ 	.word	0x00000008
.L_171:


//--------------------- .nv.info._Z29dvc_ScaLBL_D3Q19_Poisson_InitPiPdS0_iii --------------------------
	.section	.nv.info._Z29dvc_ScaLBL_D3Q19_Poisson_InitPiPdS0_iii,"",@"SHT_CUDA_INFO"
	.sectionflags	@""
	.align	4


	//----- nvinfo : EIATTR_CUDA_API_VERSION
	.align		4
        /*0000*/ 	.byte	0x04, 0x37
        /*0002*/ 	.short	(.L_173 - .L_172)
.L_172:
        /*0004*/ 	.word	0x00000082


	//----- nvinfo : EIATTR_KPARAM_INFO
	.align		4
.L_173:
        /*0008*/ 	.byte	0x04, 0x17
        /*000a*/ 	.short	(.L_175 - .L_174)
.L_174:
        /*000c*/ 	.word	0x00000000
        /*0010*/ 	.short	0x0005
        /*0012*/ 	.short	0x0020
        /*0014*/ 	.byte	0x00, 0xf0, 0x11, 0x00


	//----- nvinfo : EIATTR_KPARAM_INFO
	.align		4
.L_175:
        /*0018*/ 	.byte	0x04, 0x17
        /*001a*/ 	.short	(.L_177 - .L_176)
.L_176:
        /*001c*/ 	.word	0x00000000
        /*0020*/ 	.short	0x0004
        /*0022*/ 	.short	0x001c
        /*0024*/ 	.byte	0x00, 0xf0, 0x11, 0x00


	//----- nvinfo : EIATTR_KPARAM_INFO
	.align		4
.L_177:
        /*0028*/ 	.byte	0x04, 0x17
        /*002a*/ 	.short	(.L_179 - .L_178)
.L_178:
        /*002c*/ 	.word	0x00000000
        /*0030*/ 	.short	0x0003
        /*0032*/ 	.short	0x0018
        /*0034*/ 	.byte	0x00, 0xf0, 0x11, 0x00


	//----- nvinfo : EIATTR_KPARAM_INFO
	.align		4
.L_179:
        /*0038*/ 	.byte	0x04, 0x17
        /*003a*/ 	.short	(.L_181 - .L_180)
.L_180:
        /*003c*/ 	.word	0x00000000
        /*0040*/ 	.short	0x0002
        /*0042*/ 	.short	0x0010
        /*0044*/ 	.byte	0x00, 0xf5, 0x21, 0x00


	//----- nvinfo : EIATTR_KPARAM_INFO
	.align		4
.L_181:
        /*0048*/ 	.byte	0x04, 0x17
        /*004a*/ 	.short	(.L_183 - .L_182)
.L_182:
        /*004c*/ 	.word	0x00000000
        /*0050*/ 	.short	0x0001
        /*0052*/ 	.short	0x0008
        /*0054*/ 	.byte	0x00, 0xf5, 0x21, 0x00


	//----- nvinfo : EIATTR_KPARAM_INFO
	.align		4
.L_183:
        /*0058*/ 	.byte	0x04, 0x17
        /*005a*/ 	.short	(.L_185 - .L_184)
.L_184:
        /*005c*/ 	.word	0x00000000
        /*0060*/ 	.short	0x0000
        /*0062*/ 	.short	0x0000
        /*0064*/ 	.byte	0x00, 0xf5, 0x21, 0x00


	//----- nvinfo : EIATTR_SPARSE_MMA_MASK
	.align		4
.L_185:
        /*0068*/ 	.byte	0x03, 0x50
        /*006a*/ 	.short	0x0000


	//----- nvinfo : EIATTR_MAXREG_COUNT
	.align		4
        /*006c*/ 	.byte	0x03, 0x1b
        /*006e*/ 	.short	0x00ff


	//----- nvinfo : EIATTR_MERCURY_ISA_VERSION
	.align		4
        /*0070*/ 	.byte	0x03, 0x5f
        /*0072*/ 	.short	0x0101


	//----- nvinfo : EIATTR_VRC_CTA_INIT_COUNT
	.align		4
        /*0074*/ 	.byte	0x02, 0x4a
	.zero		1
	.zero		1


	//----- nvinfo : EIATTR_EXIT_INSTR_OFFSETS
	.align		4
        /*0078*/ 	.byte	0x04, 0x1c
        /*007a*/ 	.short	(.L_187 - .L_186)


	//   ....[0]....
.L_186:
        /*007c*/ 	.word	0x00000030


	//   ....[1]....
        /*0080*/ 	.word	0x000006f0


	//----- nvinfo : EIATTR_CRS_STACK_SIZE
	.align		4
.L_187:
        /*0084*/ 	.byte	0x04, 0x1e
        /*0086*/ 	.short	(.L_189 - .L_188)
.L_188:
        /*0088*/ 	.word	0x00000000


	//----- nvinfo : EIATTR_CBANK_PARAM_SIZE
	.align		4
.L_189:
        /*008c*/ 	.byte	0x03, 0x19
        /*008e*/ 	.short	0x0024


	//----- nvinfo : EIATTR_PARAM_CBANK
	.align		4
        /*0090*/ 	.byte	0x04, 0x0a
        /*0092*/ 	.short	(.L_191 - .L_190)
	.align		4
.L_190:
        /*0094*/ 	.word	index@(.nv.constant0._Z29dvc_ScaLBL_D3Q19_Poisson_InitPiPdS0_iii)
        /*0098*/ 	.short	0x0380
        /*009a*/ 	.short	0x0024


	//----- nvinfo : EIATTR_SW_WAR
	.align		4
.L_191:
        /*009c*/ 	.byte	0x04, 0x36
        /*009e*/ 	.short	(.L_193 - .L_192)
.L_192:
        /*00a0*/ 	.word	0x00000008
.L_193:


//--------------------- .nv.info._Z31dvc_ScaLBL_D3Q19_AAeven_PoissonPiPdS0_S0_S0_S0_ddbiii --------------------------
	.section	.nv.info._Z31dvc_ScaLBL_D3Q19_AAeven_PoissonPiPdS0_S0_S0_S0_ddbiii,"",@"SHT_CUDA_INFO"
	.sectionflags	@""
	.align	4


	//----- nvinfo : EIATTR_CUDA_API_VERSION
	.align		4
        /*0000*/ 	.byte	0x04, 0x37
        /*0002*/ 	.short	(.L_195 - .L_194)
.L_194:
        /*0004*/ 	.word	0x00000082


	//----- nvinfo : EIATTR_KPARAM_INFO
	.align		4
.L_195:
        /*0008*/ 	.byte	0x04, 0x17
        /*000a*/ 	.short	(.L_197 - .L_196)
.L_196:
        /*000c*/ 	.word	0x00000000
        /*0010*/ 	.short	0x000b
        /*0012*/ 	.short	0x004c
        /*0014*/ 	.byte	0x00, 0xf0, 0x11, 0x00


	//----- nvinfo : EIATTR_KPARAM_INFO
	.align		4
.L_197:
        /*0018*/ 	.byte	0x04, 0x17
        /*001a*/ 	.short	(.L_199 - .L_198)
.L_198:
        /*001c*/ 	.word	0x00000000
        /*0020*/ 	.short	0x000a
        /*0022*/ 	.short	0x0048
        /*0024*/ 	.byte	0x00, 0xf0, 0x11, 0x00


	//----- nvinfo : EIATTR_KPARAM_INFO
	.align		4
.L_199:
        /*0028*/ 	.byte	0x04, 0x17
        /*002a*/ 	.short	(.L_201 - .L_200)
.L_200:
        /*002c*/ 	.word	0x00000000
        /*0030*/ 	.short	0x0009
        /*0032*/ 	.short	0x0044
        /*0034*/ 	.byte	0x00, 0xf0, 0x11, 0x00


	//----- nvinfo : EIATTR_KPARAM_INFO
	.align		4
.L_201:
        /*0038*/ 	.byte	0x04, 0x17
        /*003a*/ 	.short	(.L_203 - .L_202)
.L_202:
        /*003c*/ 	.word	0x00000000
        /*0040*/ 	.short	0x0008
        /*0042*/ 	.short	0x0040
        /*0044*/ 	.byte	0x00, 0xf0, 0x05, 0x00


	//----- nvinfo : EIATTR_KPARAM_INFO
	.align		4
.L_203:
        /*0048*/ 	.byte	0x04, 0x17
        /*004a*/ 	.short	(.L_205 - .L_204)
.L_204:
        /*004c*/ 	.word	0x00000000
        /*0050*/ 	.short	0x0007
        /*0052*/ 	.short	0x0038
        /*0054*/ 	.byte	0x00, 0xf0, 0x21, 0x00


	//----- nvinfo : EIATTR_KPARAM_INFO
	.align		4
.L_205:
        /*0058*/ 	.byte	0x04, 0x17
        /*005a*/ 	.short	(.L_207 - .L_206)
.L_206:
        /*005c*/ 	.word	0x00000000
        /*0060*/ 	.short	0x0006
        /*0062*/ 	.short	0x0030
        /*0064*/ 	.byte	0x00, 0xf0, 0x21, 0x00


	//----- nvinfo : EIATTR_KPARAM_INFO
	.align		4
.L_207:
        /*0068*/ 	.byte	0x04, 0x17
        /*006a*/ 	.short	(.L_209 - .L_208)
.L_208:
        /*006c*/ 	.word	0x00000000
        /*0070*/ 	.short	0x0005
        /*0072*/ 	.short	0x0028
        /*0074*/ 	.byte	0x00, 0xf5, 0x21, 0x00


	//----- nvinfo : EIATTR_KPARAM_INFO
	.align		4
.L_209:
        /*0078*/ 	.byte	0x04, 0x17
        /*007a*/ 	.short	(.L_211 - .L_210)
.L_210:
        /*007c*/ 	.word	0x00000000
        /*0080*/ 	.short	0x0004
        /*0082*/ 	.short	0x0020
        /*0084*/ 	.byte	0x00, 0xf5, 0x21, 0x00


	//----- nvinfo : EIATTR_KPARAM_INFO
	.align		4
.L_211:
        /*0088*/ 	.byte	0x04, 0x17
        /*008a*/ 	.short	(.L_213 - .L_212)
.L_212:
        /*008c*/ 	.word	0x00000000
        /*0090*/ 	.short	0x0003
        /*0092*/ 	.short	0x0018
        /*0094*/ 	.byte	0x00, 0xf5, 0x21, 0x00


	//----- nvinfo : EIATTR_KPARAM_INFO
	.align		4
.L_213:
        /*0098*/ 	.byte	0x04, 0x17
        /*009a*/ 	.short	(.L_215 - .L_214)
.L_214:
        /*009c*/ 	.word	0x00000000
        /*00a0*/ 	.short	0x0002
        /*00a2*/ 	.short	0x0010
        /*00a4*/ 	.byte	0x00, 0xf5, 0x21, 0x00


	//----- nvinfo : EIATTR_KPARAM_INFO
	.align		4
.L_215:
        /*00a8*/ 	.byte	0x04, 0x17
        /*00aa*/ 	.short	(.L_217 - .L_216)
.L_216:
        /*00ac*/ 	.word	0x00000000
        /*00b0*/ 	.short	0x0001
        /*00b2*/ 	.short	0x0008
        /*00b4*/ 	.byte	0x00, 0xf5, 0x21, 0x00


	//----- nvinfo : EIATTR_KPARAM_INFO
	.align		4
.L_217:
        /*00b8*/ 	.byte	0x04, 0x17
        /*00ba*/ 	.short	(.L_219 - .L_218)
.L_218:
        /*00bc*/ 	.word	0x00000000
        /*00c0*/ 	.short	0x0000
        /*00c2*/ 	.short	0x0000
        /*00c4*/ 	.byte	0x00, 0xf5, 0x21, 0x00


	//----- nvinfo : EIATTR_SPARSE_MMA_MASK
	.align		4
.L_219:
        /*00c8*/ 	.byte	0x03, 0x50
        /*00ca*/ 	.short	0x0000


	//----- nvinfo : EIATTR_MAXREG_COUNT
	.align		4
        /*00cc*/ 	.byte	0x03, 0x1b
        /*00ce*/ 	.short	0x00ff


	//----- nvinfo : EIATTR_MERCURY_ISA_VERSION
	.align		4
        /*00d0*/ 	.byte	0x03, 0x5f
        /*00d2*/ 	.short	0x0101


	//----- nvinfo : EIATTR_VRC_CTA_INIT_COUNT
	.align		4
        /*00d4*/ 	.byte	0x02, 0x4a
	.zero		1
	.zero		1


	//----- nvinfo : EIATTR_EXIT_INSTR_OFFSETS
	.align		4
        /*00d8*/ 	.byte	0x04, 0x1c
        /*00da*/ 	.short	(.L_221 - .L_220)


	//   ....[0]....
.L_220:
        /*00dc*/ 	.word	0x00000120


	//   ....[1]....
        /*00e0*/ 	.word	0x00000dc0


	//   ....[2]....
        /*00e4*/ 	.word	0x00001820


	//----- nvinfo : EIATTR_CRS_STACK_SIZE
	.align		4
.L_221:
        /*00e8*/ 	.byte	0x04, 0x1e
        /*00ea*/ 	.short	(.L_223 - .L_222)
.L_222:
        /*00ec*/ 	.word	0x00000000


	//----- nvinfo : EIATTR_CBANK_PARAM_SIZE
	.align		4
.L_223:
        /*00f0*/ 	.byte	0x03, 0x19
        /*00f2*/ 	.short	0x0050


	//----- nvinfo : EIATTR_PARAM_CBANK
	.align		4
        /*00f4*/ 	.byte	0x04, 0x0a
        /*00f6*/ 	.short	(.L_225 - .L_224)
	.align		4
.L_224:
        /*00f8*/ 	.word	index@(.nv.constant0._Z31dvc_ScaLBL_D3Q19_AAeven_PoissonPiPdS0_S0_S0_S0_ddbiii)
        /*00fc*/ 	.short	0x0380
        /*00fe*/ 	.short	0x0050


	//----- nvinfo : EIATTR_SW_WAR
	.align		4
.L_225:
        /*0100*/ 	.byte	0x04, 0x36
        /*0102*/ 	.short	(.L_227 - .L_226)
.L_226:
        /*0104*/ 	.word	0x00000008
.L_227:


//--------------------- .nv.info._Z30dvc_ScaLBL_D3Q19_AAodd_PoissonPiS_PdS0_S0_S0_ddbiii --------------------------
	.section	.nv.info._Z30dvc_ScaLBL_D3Q19_AAodd_PoissonPiS_PdS0_S0_S0_ddbiii,"",@"SHT_CUDA_INFO"
	.sectionflags	@""
	.align	4


	//----- nvinfo : EIATTR_CUDA_API_VERSION
	.align		4
        /*0000*/ 	.byte	0x04, 0x37
        /*0002*/ 	.short	(.L_229 - .L_228)
.L_228:
        /*0004*/ 	.word	0x00000082


	//----- nvinfo : EIATTR_KPARAM_INFO
	.align		4
.L_229:
        /*0008*/ 	.byte	0x04, 0x17
        /*000a*/ 	.short	(.L_231 - .L_230)
.L_230:
        /*000c*/ 	.word	0x00000000
        /*0010*/ 	.short	0x000b
        /*0012*/ 	.short	0x004c
        /*0014*/ 	.byte	0x00, 0xf0, 0x11, 0x00


	//----- nvinfo : EIATTR_KPARAM_INFO
	.align		4
.L_231:
        /*0018*/ 	.byte	0x04, 0x17
        /*001a*/ 	.short	(.L_233 - .L_232)
.L_232:
        /*001c*/ 	.word	0x00000000
        /*0020*/ 	.short	0x000a
        /*0022*/ 	.short	0x0048
        /*0024*/ 	.byte	0x00, 0xf0, 0x11, 0x00


	//----- nvinfo : EIATTR_KPARAM_INFO
	.align		4
.L_233:
        /*0028*/ 	.byte	0x04, 0x17
        /*002a*/ 	.short	(.L_235 - .L_234)
.L_234:
        /*002c*/ 	.word	0x00000000
        /*0030*/ 	.short	0x0009
        /*0032*/ 	.short	0x0044
        /*0034*/ 	.byte	0x00, 0xf0, 0x11, 0x00


	//----- nvinfo : EIATTR_KPARAM_INFO
	.align		4
.L_235:
        /*0038*/ 	.byte	0x04, 0x17
        /*003a*/ 	.short	(.L_237 - .L_236)
.L_236:
        /*003c*/ 	.word	0x00000000
        /*0040*/ 	.short	0x0008
        /*0042*/ 	.short	0x0040
        /*0044*/ 	.byte	0x00, 0xf0, 0x05, 0x00


	//----- nvinfo : EIATTR_KPARAM_INFO
	.align		4
.L_237:
        /*0048*/ 	.byte	0x04, 0x17
        /*004a*/ 	.short	(.L_239 - .L_238)
.L_238:
        /*004c*/ 	.word	0x00000000
        /*0050*/ 	.short	0x0007
        /*0052*/ 	.short	0x0038
        /*0054*/ 	.byte	0x00, 0xf0, 0x21, 0x00


	//----- nvinfo : EIATTR_KPARAM_INFO
	.align		4
.L_239:
        /*0058*/ 	.byte	0x04, 0x17
        /*005a*/ 	.short	(.L_241 - .L_240)
.L_240:
        /*005c*/ 	.word	0x00000000
        /*0060*/ 	.short	0x0006
        /*0062*/ 	.short	0x0030
        /*0064*/ 	.byte	0x00, 0xf0, 0x21, 0x00


	//----- nvinfo : EIATTR_KPARAM_INFO
	.align		4
.L_241:
        /*0068*/ 	.byte	0x04, 0x17
        /*006a*/ 	.short	(.L_243 - .L_242)
.L_242:
        /*006c*/ 	.word	0x00000000
        /*0070*/ 	.short	0x0005
        /*0072*/ 	.short	0x0028
        /*0074*/ 	.byte	0x00, 0xf5, 0x21, 0x00


	//----- nvinfo : EIATTR_KPARAM_INFO
	.align		4
.L_243:
        /*0078*/ 	.byte	0x04, 0x17
        /*007a*/ 	.short	(.L_245 - .L_244)
.L_244:
        /*007c*/ 	.word	0x00000000
        /*0080*/ 	.short	0x0004
        /*0082*/ 	.short	0x0020
        /*0084*/ 	.byte	0x00, 0xf5, 0x21, 0x00


	//----- nvinfo : EIATTR_KPARAM_INFO
	.align		4
.L_245:
        /*0088*/ 	.byte	0x04, 0x17
        /*008a*/ 	.short	(.L_247 - .L_246)
.L_246:
        /*008c*/ 	.word	0x00000000
        /*0090*/ 	.short	0x0003
        /*0092*/ 	.short	0x0018
        /*0094*/ 	.byte	0x00, 0xf5, 0x21, 0x00


	//----- nvinfo : EIATTR_KPARAM_INFO
	.align		4
.L_247:
        /*0098*/ 	.byte	0x04, 0x17
        /*009a*/ 	.short	(.L_249 - .L_248)
.L_248:
        /*009c*/ 	.word	0x00000000
        /*00a0*/ 	.short	0x0002
        /*00a2*/ 	.short	0x0010
        /*00a4*/ 	.byte	0x00, 0xf5, 0x21, 0x00


	//----- nvinfo : EIATTR_KPARAM_INFO
	.align		4
.L_249:
        /*00a8*/ 	.byte	0x04, 0x17
        /*00aa*/ 	.short	(.L_251 - .L_250)
.L_250:
        /*00ac*/ 	.word	0x00000000
        /*00b0*/ 	.short	0x0001
        /*00b2*/ 	.short	0x0008
        /*00b4*/ 	.byte	0x00, 0xf5, 0x21, 0x00


	//----- nvinfo : EIATTR_KPARAM_INFO
	.align		4
.L_251:
        /*00b8*/ 	.byte	0x04, 0x17
        /*00ba*/ 	.short	(.L_253 - .L_252)
.L_252:
        /*00bc*/ 	.word	0x00000000
        /*00c0*/ 	.short	0x0000
        /*00c2*/ 	.short	0x0000
        /*00c4*/ 	.byte	0x00, 0xf5, 0x21, 0x00


	//----- nvinfo : EIATTR_SPARSE_MMA_MASK
	.align		4
.L_253:
        /*00c8*/ 	.byte	0x03, 0x50
        /*00ca*/ 	.short	0x0000


	//----- nvinfo : EIATTR_MAXREG_COUNT
	.align		4
        /*00cc*/ 	.byte	0x03, 0x1b
        /*00ce*/ 	.short	0x00ff


	//----- nvinfo : EIATTR_MERCURY_ISA_VERSION
	.align		4
        /*00d0*/ 	.byte	0x03, 0x5f
        /*00d2*/ 	.short	0x0101


	//----- nvinfo : EIATTR_VRC_CTA_INIT_COUNT
	.align		4
        /*00d4*/ 	.byte	0x02, 0x4a
	.zero		1
	.zero		1


	//----- nvinfo : EIATTR_EXIT_INSTR_OFFSETS
	.align		4
        /*00d8*/ 	.byte	0x04, 0x1c
        /*00da*/ 	.short	(.L_255 - .L_254)


	//   ....[0]....
.L_254:
        /*00dc*/ 	.word	0x00000120


	//   ....[1]....
        /*00e0*/ 	.word	0x00000ec0


	//----- nvinfo : EIATTR_CRS_STACK_SIZE
	.align		4
.L_255:
        /*00e4*/ 	.byte	0x04, 0x1e
        /*00e6*/ 	.short	(.L_257 - .L_256)
.L_256:
        /*00e8*/ 	.word	0x00000000


	//----- nvinfo : EIATTR_CBANK_PARAM_SIZE
	.align		4
.L_257:
        /*00ec*/ 	.byte	0x03, 0x19
        /*00ee*/ 	.short	0x0050


	//----- nvinfo : EIATTR_PARAM_CBANK
	.align		4
        /*00f0*/ 	.byte	0x04, 0x0a
        /*00f2*/ 	.short	(.L_259 - .L_258)
	.align		4
.L_258:
        /*00f4*/ 	.word	index@(.nv.constant0._Z30dvc_ScaLBL_D3Q19_AAodd_PoissonPiS_PdS0_S0_S0_ddbiii)
        /*00f8*/ 	.short	0x0380
        /*00fa*/ 	.short	0x0050


	//----- nvinfo : EIATTR_SW_WAR
	.align		4
.L_259:
        /*00fc*/ 	.byte	0x04, 0x36
        /*00fe*/ 	.short	(.L_261 - .L_260)
.L_260:
        /*0100*/ 	.word	0x00000008
.L_261:


//--------------------- .nv.info._Z49dvc_ScaLBL_D3Q19_AAeven_Poisson_ElectricPotentialPiPdS0_S0_dbiii --------------------------
	.section	.nv.info._Z49dvc_ScaLBL_D3Q19_AAeven_Poisson_ElectricPotentialPiPdS0_S0_dbiii,"",@"SHT_CUDA_INFO"
	.sectionflags	@""
	.align	4


	//----- nvinfo : EIATTR_CUDA_API_VERSION
	.align		4
        /*0000*/ 	.byte	0x04, 0x37
        /*0002*/ 	.short	(.L_263 - .L_262)
.L_262:
        /*0004*/ 	.word	0x00000082


	//----- nvinfo : EIATTR_KPARAM_INFO
	.align		4
.L_263:
        /*0008*/ 	.byte	0x04, 0x17
        /*000a*/ 	.short	(.L_265 - .L_264)
.L_264:
        /*000c*/ 	.word	0x00000000
        /*0010*/ 	.short	0x0008
        /*0012*/ 	.short	0x0034
        /*0014*/ 	.byte	0x00, 0xf0, 0x11, 0x00


	//----- nvinfo : EIATTR_KPARAM_INFO
	.align		4
.L_265:
        /*0018*/ 	.byte	0x04, 0x17
        /*001a*/ 	.short	(.L_267 - .L_266)
.L_266:
        /*001c*/ 	.word	0x00000000
        /*0020*/ 	.short	0x0007
        /*0022*/ 	.short	0x0030
        /*0024*/ 	.byte	0x00, 0xf0, 0x11, 0x00


	//----- nvinfo : EIATTR_KPARAM_INFO
	.align		4
.L_267:
        /*0028*/ 	.byte	0x04, 0x17
        /*002a*/ 	.short	(.L_269 - .L_268)
.L_268:
        /*002c*/ 	.word	0x00000000
        /*0030*/ 	.short	0x0006
        /*0032*/ 	.short	0x002c
        /*0034*/ 	.byte	0x00, 0xf0, 0x11, 0x00


	//----- nvinfo : EIATTR_KPARAM_INFO
	.align		4
.L_269:
        /*0038*/ 	.byte	0x04, 0x17
        /*003a*/ 	.short	(.L_271 - .L_270)
.L_270:
        /*003c*/ 	.word	0x00000000
        /*0040*/ 	.short	0x0005
        /*0042*/ 	.short	0x0028
        /*0044*/ 	.byte	0x00, 0xf0, 0x05, 0x00


	//----- nvinfo : EIATTR_KPARAM_INFO
	.align		4
.L_271:
        /*0048*/ 	.byte	0x04, 0x17
        /*004a*/ 	.short	(.L_273 - .L_272)
.L_272:
        /*004c*/ 	.word	0x00000000
        /*0050*/ 	.short	0x0004
        /*0052*/ 	.short	0x0020
        /*0054*/ 	.byte	0x00, 0xf0, 0x21, 0x00


	//----- nvinfo : EIATTR_KPARAM_INFO
	.align		4
.L_273:
        /*0058*/ 	.byte	0x04, 0x17
        /*005a*/ 	.short	(.L_275 - .L_274)
.L_274:
        /*005c*/ 	.word	0x00000000
        /*0060*/ 	.short	0x0003
        /*0062*/ 	.short	0x0018
        /*0064*/ 	.byte	0x00, 0xf5, 0x21, 0x00


	//----- nvinfo : EIATTR_KPARAM_INFO
	.align		4
.L_275:
        /*0068*/ 	.byte	0x04, 0x17
        /*006a*/ 	.short	(.L_277 - .L_276)
.L_276:
        /*006c*/ 	.word	0x00000000
        /*0070*/ 	.short	0x0002
        /*0072*/ 	.short	0x0010
        /*0074*/ 	.byte	0x00, 0xf5, 0x21, 0x00


	//----- nvinfo : EIATTR_KPARAM_INFO
	.align		4
.L_277:
        /*0078*/ 	.byte	0x04, 0x17
        /*007a*/ 	.short	(.L_279 - .L_278)
.L_278:
        /*007c*/ 	.word	0x00000000
        /*0080*/ 	.short	0x0001
        /*0082*/ 	.short	0x0008
        /*0084*/ 	.byte	0x00, 0xf5, 0x21, 0x00


	//----- nvinfo : EIATTR_KPARAM_INFO
	.align		4
.L_279:
        /*0088*/ 	.byte	0x04, 0x17
        /*008a*/ 	.short	(.L_281 - .L_280)
.L_280:
        /*008c*/ 	.word	0x00000000
        /*0090*/ 	.short	0x0000
        /*0092*/ 	.short	0x0000
        /*0094*/ 	.byte	0x00, 0xf5, 0x21, 0x00


	//----- nvinfo : EIATTR_SPARSE_MMA_MASK
	.align		4
.L_281:
        /*0098*/ 	.byte	0x03, 0x50
        /*009a*/ 	.short	0x0000


	//----- nvinfo : EIATTR_MAXREG_COUNT
	.align		4
        /*009c*/ 	.byte	0x03, 0x1b
        /*009e*/ 	.short	0x00ff


	//----- nvinfo : EIATTR_MERCURY_ISA_VERSION
	.align		4
        /*00a0*/ 	.byte	0x03, 0x5f
        /*00a2*/ 	.short	0x0101


	//----- nvinfo : EIATTR_VRC_CTA_INIT_COUNT
	.align		4
        /*00a4*/ 	.byte	0x02, 0x4a
	.zero		1
	.zero		1


	//----- nvinfo : EIATTR_EXIT_INSTR_OFFSETS
	.align		4
        /*00a8*/ 	.byte	0x04, 0x1c
        /*00aa*/ 	.short	(.L_283 - .L_282)


	//   ....[0]....
.L_282:
        /*00ac*/ 	.word	0x00000040


	//   ....[1]....
        /*00b0*/ 	.word	0x000007c0


	//   ....[2]....
        /*00b4*/ 	.word	0x00000ca0


	//----- nvinfo : EIATTR_CRS_STACK_SIZE
	.align		4
.L_283:
        /*00b8*/ 	.byte	0x04, 0x1e
        /*00ba*/ 	.short	(.L_285 - .L_284)
.L_284:
        /*00bc*/ 	.word	0x00000000


	//----- nvinfo : EIATTR_CBANK_PARAM_SIZE
	.align		4
.L_285:
        /*00c0*/ 	.byte	0x03, 0x19
        /*00c2*/ 	.short	0x0038


	//----- nvinfo : EIATTR_PARAM_CBANK
	.align		4
        /*00c4*/ 	.byte	0x04, 0x0a
        /*00c6*/ 	.short	(.L_287 - .L_286)
	.align		4
.L_286:
        /*00c8*/ 	.word	index@(.nv.constant0._Z49dvc_ScaLBL_D3Q19_AAeven_Poisson_ElectricPotentialPiPdS0_S0_dbiii)
        /*00cc*/ 	.short	0x0380
        /*00ce*/ 	.short	0x0038


	//----- nvinfo : EIATTR_SW_WAR
	.align		4
.L_287:
        /*00d0*/ 	.byte	0x04, 0x36
        /*00d2*/ 	.short	(.L_289 - .L_288)
.L_288:
        /*00d4*/ 	.word	0x00000008
.L_289:


//--------------------- .nv.info._Z28dvc_ScaLBL_D3Q7_Poisson_InitPiPdS0_iii --------------------------
	.section	.nv.info._Z28dvc_ScaLBL_D3Q7_Poisson_InitPiPdS0_iii,"",@"SHT_CUDA_INFO"
	.sectionflags	@""
	.align	4


	//----- nvinfo : EIATTR_CUDA_API_VERSION
	.align		4
        /*0000*/ 	.byte	0x04, 0x37
        /*0002*/ 	.short	(.L_291 - .L_290)
.L_290:
        /*0004*/ 	.word	0x00000082


	//----- nvinfo : EIATTR_KPARAM_INFO
	.align		4
.L_291:
        /*0008*/ 	.byte	0x04, 0x17
        /*000a*/ 	.short	(.L_293 - .L_292)
.L_292:
        /*000c*/ 	.word	0x00000000
        /*0010*/ 	.short	0x0005
        /*0012*/ 	.short	0x0020
        /*0014*/ 	.byte	0x00, 0xf0, 0x11, 0x00


	//----- nvinfo : EIATTR_KPARAM_INFO
	.align		4
.L_293:
        /*0018*/ 	.byte	0x04, 0x17
        /*001a*/ 	.short	(.L_295 - .L_294)
.L_294:
        /*001c*/ 	.word	0x00000000
        /*0020*/ 	.short	0x0004
        /*0022*/ 	.short	0x001c
        /*0024*/ 	.byte	0x00, 0xf0, 0x11, 0x00


	//----- nvinfo : EIATTR_KPARAM_INFO
	.align		4
.L_295:
        /*0028*/ 	.byte	0x04, 0x17
        /*002a*/ 	.short	(.L_297 - .L_296)
.L_296:
        /*002c*/ 	.word	0x00000000
        /*0030*/ 	.short	0x0003
        /*0032*/ 	.short	0x0018
        /*0034*/ 	.byte	0x00, 0xf0, 0x11, 0x00


	//----- nvinfo : EIATTR_KPARAM_INFO
	.align		4
.L_297:
        /*0038*/ 	.byte	0x04, 0x17
        /*003a*/ 	.short	(.L_299 - .L_298)
.L_298:
        /*003c*/ 	.word	0x00000000
        /*0040*/ 	.short	0x0002
        /*0042*/ 	.short	0x0010
        /*0044*/ 	.byte	0x00, 0xf5, 0x21, 0x00


	//----- nvinfo : EIATTR_KPARAM_INFO
	.align		4
.L_299:
        /*0048*/ 	.byte	0x04, 0x17
        /*004a*/ 	.short	(.L_301 - .L_300)
.L_300:
        /*004c*/ 	.word	0x00000000
        /*0050*/ 	.short	0x0001
        /*0052*/ 	.short	0x0008
        /*0054*/ 	.byte	0x00, 0xf5, 0x21, 0x00


	//----- nvinfo : EIATTR_KPARAM_INFO
	.align		4
.L_301:
        /*0058*/ 	.byte	0x04, 0x17
        /*005a*/ 	.short	(.L_303 - .L_302)
.L_302:
        /*005c*/ 	.word	0x00000000
        /*0060*/ 	.short	0x0000
        /*0062*/ 	.short	0x0000
        /*0064*/ 	.byte	0x00, 0xf5, 0x21, 0x00


	//----- nvinfo : EIATTR_SPARSE_MMA_MASK
	.align		4
.L_303:
        /*0068*/ 	.byte	0x03, 0x50
        /*006a*/ 	.short	0x0000


	//----- nvinfo : EIATTR_MAXREG_COUNT
	.align		4
        /*006c*/ 	.byte	0x03, 0x1b
        /*006e*/ 	.short	0x00ff


	//----- nvinfo : EIATTR_MERCURY_ISA_VERSION
	.align		4
        /*0070*/ 	.byte	0x03, 0x5f
        /*0072*/ 	.short	0x0101


	//----- nvinfo : EIATTR_VRC_CTA_INIT_COUNT
	.align		4
        /*0074*/ 	.byte	0x02, 0x4a
	.zero		1
	.zero		1


	//----- nvinfo : EIATTR_EXIT_INSTR_OFFSETS
	.align		4
        /*0078*/ 	.byte	0x04, 0x1c
        /*007a*/ 	.short	(.L_305 - .L_304)


	//   ....[0]....
.L_304:
        /*007c*/ 	.word	0x00000030


	//   ....[1]....
        /*0080*/ 	.word	0x00000b50


	//   ....[2]....
        /*0084*/ 	.word	0x000010d0


	//   ....[3]....
        /*0088*/ 	.word	0x00001120


	//   ....[4]....
        /*008c*/ 	.word	0x00001360


	//----- nvinfo : EIATTR_CRS_STACK_SIZE
	.align		4
.L_305:
        /*0090*/ 	.byte	0x04, 0x1e
        /*0092*/ 	.short	(.L_307 - .L_306)
.L_306:
        /*0094*/ 	.word	0x00000000


	//----- nvinfo : EIATTR_CBANK_PARAM_SIZE
	.align		4
.L_307:
        /*0098*/ 	.byte	0x03, 0x19
        /*009a*/ 	.short	0x0024


	//----- nvinfo : EIATTR_PARAM_CBANK
	.align		4
        /*009c*/ 	.byte	0x04, 0x0a
        /*009e*/ 	.short	(.L_309 - .L_308)
	.align		4
.L_308:
        /*00a0*/ 	.word	index@(.nv.constant0._Z28dvc_ScaLBL_D3Q7_Poisson_InitPiPdS0_iii)
        /*00a4*/ 	.short	0x0380
        /*00a6*/ 	.short	0x0024


	//----- nvinfo : EIATTR_SW_WAR
	.align		4
.L_309:
        /*00a8*/ 	.byte	0x04, 0x36
        /*00aa*/ 	.short	(.L_311 - .L_310)
.L_310:
        /*00ac*/ 	.word	0x00000008
.L_311:


//--------------------- .nv.info._Z30dvc_ScaLBL_D3Q7_AAeven_PoissonPiPdS0_S0_S0_ddbiii --------------------------
	.section	.nv.info._Z30dvc_ScaLBL_D3Q7_AAeven_PoissonPiPdS0_S0_S0_ddbiii,"",@"SHT_CUDA_INFO"
	.sectionflags	@""
	.align	4


	//----- nvinfo : EIATTR_CUDA_API_VERSION
	.align		4
        /*0000*/ 	.byte	0x04, 0x37
        /*0002*/ 	.short	(.L_313 - .L_312)
.L_312:
        /*0004*/ 	.word	0x00000082


	//----- nvinfo : EIATTR_KPARAM_INFO
	.align		4
.L_313:
        /*0008*/ 	.byte	0x04, 0x17
        /*000a*/ 	.short	(.L_315 - .L_314)
.L_314:
        /*000c*/ 	.word	0x00000000
        /*0010*/ 	.short	0x000a
        /*0012*/ 	.short	0x0044
        /*0014*/ 	.byte	0x00, 0xf0, 0x11, 0x00


	//----- nvinfo : EIATTR_KPARAM_INFO
	.align		4
.L_315:
        /*0018*/ 	.byte	0x04, 0x17
        /*001a*/ 	.short	(.L_317 - .L_316)
.L_316:
        /*001c*/ 	.word	0x00000000
        /*0020*/ 	.short	0x0009
        /*0022*/ 	.short	0x0040
        /*0024*/ 	.byte	0x00, 0xf0, 0x11, 0x00


	//----- nvinfo : EIATTR_KPARAM_INFO
	.align		4
.L_317:
        /*0028*/ 	.byte	0x04, 0x17
        /*002a*/ 	.short	(.L_319 - .L_318)
.L_318:
        /*002c*/ 	.word	0x00000000
        /*0030*/ 	.short	0x0008
        /*0032*/ 	.short	0x003c
        /*0034*/ 	.byte	0x00, 0xf0, 0x11, 0x00


	//----- nvinfo : EIATTR_KPARAM_INFO
	.align		4
.L_319:
        /*0038*/ 	.byte	0x04, 0x17
        /*003a*/ 	.short	(.L_321 - .L_320)
.L_320:
        /*003c*/ 	.word	0x00000000
        /*0040*/ 	.short	0x0007
        /*0042*/ 	.short	0x0038
        /*0044*/ 	.byte	0x00, 0xf0, 0x05, 0x00


	//----- nvinfo : EIATTR_KPARAM_INFO
	.align		4
.L_321:
        /*0048*/ 	.byte	0x04, 0x17
        /*004a*/ 	.short	(.L_323 - .L_322)
.L_322:
        /*004c*/ 	.word	0x00000000
        /*0050*/ 	.short	0x0006
        /*0052*/ 	.short	0x0030
        /*0054*/ 	.byte	0x00, 0xf0, 0x21, 0x00


	//----- nvinfo : EIATTR_KPARAM_INFO
	.align		4
.L_323:
        /*0058*/ 	.byte	0x04, 0x17
        /*005a*/ 	.short	(.L_325 - .L_324)
.L_324:
        /*005c*/ 	.word	0x00000000
        /*0060*/ 	.short	0x0005
        /*0062*/ 	.short	0x0028
        /*0064*/ 	.byte	0x00, 0xf0, 0x21, 0x00


	//----- nvinfo : EIATTR_KPARAM_INFO
	.align		4
.L_325:
        /*0068*/ 	.byte	0x04, 0x17
        /*006a*/ 	.short	(.L_327 - .L_326)
.L_326:
        /*006c*/ 	.word	0x00000000
        /*0070*/ 	.short	0x0004
        /*0072*/ 	.short	0x0020
        /*0074*/ 	.byte	0x00, 0xf5, 0x21, 0x00


	//----- nvinfo : EIATTR_KPARAM_INFO
	.align		4
.L_327:
        /*0078*/ 	.byte	0x04, 0x17
        /*007a*/ 	.short	(.L_329 - .L_328)
.L_328:
        /*007c*/ 	.word	0x00000000
        /*0080*/ 	.short	0x0003
        /*0082*/ 	.short	0x0018
        /*0084*/ 	.byte	0x00, 0xf5, 0x21, 0x00


	//----- nvinfo : EIATTR_KPARAM_INFO
	.align		4
.L_329:
        /*0088*/ 	.byte	0x04, 0x17
        /*008a*/ 	.short	(.L_331 - .L_330)
.L_330:
        /*008c*/ 	.word	0x00000000
        /*0090*/ 	.short	0x0002
        /*0092*/ 	.short	0x0010
        /*0094*/ 	.byte	0x00, 0xf5, 0x21, 0x00


	//----- nvinfo : EIATTR_KPARAM_INFO
	.align		4
.L_331:
        /*0098*/ 	.byte	0x04, 0x17
        /*009a*/ 	.short	(.L_333 - .L_332)
.L_332:
        /*009c*/ 	.word	0x00000000
        /*00a0*/ 	.short	0x0001
        /*00a2*/ 	.short	0x0008
        /*00a4*/ 	.byte	0x00, 0xf5, 0x21, 0x00


	//----- nvinfo : EIATTR_KPARAM_INFO
	.align		4
.L_333:
        /*00a8*/ 	.byte	0x04, 0x17
        /*00aa*/ 	.short	(.L_335 - .L_334)
.L_334:
        /*00ac*/ 	.word	0x00000000
        /*00b0*/ 	.short	0x0000
        /*00b2*/ 	.short	0x0000
        /*00b4*/ 	.byte	0x00, 0xf5, 0x21, 0x00


	//----- nvinfo : EIATTR_SPARSE_MMA_MASK
	.align		4
.L_335:
        /*00b8*/ 	.byte	0x03, 0x50
        /*00ba*/ 	.short	0x0000


	//----- nvinfo : EIATTR_MAXREG_COUNT
	.align		4
        /*00bc*/ 	.byte	0x03, 0x1b
        /*00be*/ 	.short	0x00ff


	//----- nvinfo : EIATTR_MERCURY_ISA_VERSION
	.align		4
        /*00c0*/ 	.byte	0x03, 0x5f
        /*00c2*/ 	.short	0x0101


	//----- nvinfo : EIATTR_VRC_CTA_INIT_COUNT
	.align		4
        /*00c4*/ 	.byte	0x02, 0x4a
	.zero		1
	.zero		1


	//----- nvinfo : EIATTR_EXIT_INSTR_OFFSETS
	.align		4
        /*00c8*/ 	.byte	0x04, 0x1c
        /*00ca*/ 	.short	(.L_337 - .L_336)


	//   ....[0]....
.L_336:
        /*00cc*/ 	.word	0x00000120


	//   ....[1]....
        /*00d0*/ 	.word	0x00000b60


	//   ....[2]....
        /*00d4*/ 	.word	0x00000bc0


	//   ....[3]....
        /*00d8*/ 	.word	0x00000fa0


	//   ....[4]....
        /*00dc*/ 	.word	0x00001cc0


	//   ....[5]....
        /*00e0*/ 	.word	0x00001d50


	//   ....[6]....
        /*00e4*/ 	.word	0x000022e0


	//----- nvinfo : EIATTR_CRS_STACK_SIZE
	.align		4
.L_337:
        /*00e8*/ 	.byte	0x04, 0x1e
        /*00ea*/ 	.short	(.L_339 - .L_338)
.L_338:
        /*00ec*/ 	.word	0x00000000


	//----- nvinfo : EIATTR_CBANK_PARAM_SIZE
	.align		4
.L_339:
        /*00f0*/ 	.byte	0x03, 0x19
        /*00f2*/ 	.short	0x0048


	//----- nvinfo : EIATTR_PARAM_CBANK
	.align		4
        /*00f4*/ 	.byte	0x04, 0x0a
        /*00f6*/ 	.short	(.L_341 - .L_340)
	.align		4
.L_340:
        /*00f8*/ 	.word	index@(.nv.constant0._Z30dvc_ScaLBL_D3Q7_AAeven_PoissonPiPdS0_S0_S0_ddbiii)
        /*00fc*/ 	.short	0x0380
        /*00fe*/ 	.short	0x0048


	//----- nvinfo : EIATTR_SW_WAR
	.align		4
.L_341:
        /*0100*/ 	.byte	0x04, 0x36
        /*0102*/ 	.short	(.L_343 - .L_342)
.L_342:
        /*0104*/ 	.word	0x00000008
.L_343:


//--------------------- .nv.info._Z29dvc_ScaLBL_D3Q7_AAodd_PoissonPiS_PdS0_S0_S0_ddbiii --------------------------
	.section	.nv.info._Z29dvc_ScaLBL_D3Q7_AAodd_PoissonPiS_PdS0_S0_S0_ddbiii,"",@"SHT_CUDA_INFO"
	.sectionflags	@""
	.align	4


	//----- nvinfo : EIATTR_CUDA_API_VERSION
	.align		4
        /*0000*/ 	.byte	0x04, 0x37
        /*0002*/ 	.short	(.L_345 - .L_344)
.L_344:
        /*0004*/ 	.word	0x00000082


	//----- nvinfo : EIATTR_KPARAM_INFO
	.align		4
.L_345:
        /*0008*/ 	.byte	0x04, 0x17
        /*000a*/ 	.short	(.L_347 - .L_346)
.L_346:
        /*000c*/ 	.word	0x00000000
        /*0010*/ 	.short	0x000b
        /*0012*/ 	.short	0x004c
        /*0014*/ 	.byte	0x00, 0xf0, 0x11, 0x00


	//----- nvinfo : EIATTR_KPARAM_INFO
	.align		4
.L_347:
        /*0018*/ 	.byte	0x04, 0x17
        /*001a*/ 	.short	(.L_349 - .L_348)
.L_348:
        /*001c*/ 	.word	0x00000000
        /*0020*/ 	.short	0x000a
        /*0022*/ 	.short	0x0048
        /*0024*/ 	.byte	0x00, 0xf0, 0x11, 0x00


	//----- nvinfo : EIATTR_KPARAM_INFO
	.align		4
.L_349:
        /*0028*/ 	.byte	0x04, 0x17
        /*002a*/ 	.short	(.L_351 - .L_350)
.L_350:
        /*002c*/ 	.word	0x00000000
        /*0030*/ 	.short	0x0009
        /*0032*/ 	.short	0x0044
        /*0034*/ 	.byte	0x00, 0xf0, 0x11, 0x00


	//----- nvinfo : EIATTR_KPARAM_INFO
	.align		4
.L_351:
        /*0038*/ 	.byte	0x04, 0x17
        /*003a*/ 	.short	(.L_353 - .L_352)
.L_352:
        /*003c*/ 	.word	0x00000000
        /*0040*/ 	.short	0x0008
        /*0042*/ 	.short	0x0040
        /*0044*/ 	.byte	0x00, 0xf0, 0x05, 0x00


	//----- nvinfo : EIATTR_KPARAM_INFO
	.align		4
.L_353:
        /*0048*/ 	.byte	0x04, 0x17
        /*004a*/ 	.short	(.L_355 - .L_354)
.L_354:
        /*004c*/ 	.word	0x00000000
        /*0050*/ 	.short	0x0007
        /*0052*/ 	.short	0x0038
        /*0054*/ 	.byte	0x00, 0xf0, 0x21, 0x00


	//----- nvinfo : EIATTR_KPARAM_INFO
	.align		4
.L_355:
        /*0058*/ 	.byte	0x04, 0x17
        /*005a*/ 	.short	(.L_357 - .L_356)
.L_356:
        /*005c*/ 	.word	0x00000000
        /*0060*/ 	.short	0x0006
        /*0062*/ 	.short	0x0030
        /*0064*/ 	.byte	0x00, 0xf0, 0x21, 0x00


	//----- nvinfo : EIATTR_KPARAM_INFO
	.align		4
.L_357:
        /*0068*/ 	.byte	0x04, 0x17
        /*006a*/ 	.short	(.L_359 - .L_358)
.L_358:
        /*006c*/ 	.word	0x00000000
        /*0070*/ 	.short	0x0005
        /*0072*/ 	.short	0x0028
        /*0074*/ 	.byte	0x00, 0xf5, 0x21, 0x00


	//----- nvinfo : EIATTR_KPARAM_INFO
	.align		4
.L_359:
        /*0078*/ 	.byte	0x04, 0x17
        /*007a*/ 	.short	(.L_361 - .L_360)
.L_360:
        /*007c*/ 	.word	0x00000000
        /*0080*/ 	.short	0x0004
        /*0082*/ 	.short	0x0020
        /*0084*/ 	.byte	0x00, 0xf5, 0x21, 0x00


	//----- nvinfo : EIATTR_KPARAM_INFO
	.align		4
.L_361:
        /*0088*/ 	.byte	0x04, 0x17
        /*008a*/ 	.short	(.L_363 - .L_362)
.L_362:
        /*008c*/ 	.word	0x00000000
        /*0090*/ 	.short	0x0003
        /*0092*/ 	.short	0x0018
        /*0094*/ 	.byte	0x00, 0xf5, 0x21, 0x00


	//----- nvinfo : EIATTR_KPARAM_INFO
	.align		4
.L_363:
        /*0098*/ 	.byte	0x04, 0x17
        /*009a*/ 	.short	(.L_365 - .L_364)
.L_364:
        /*009c*/ 	.word	0x00000000
        /*00a0*/ 	.short	0x0002
        /*00a2*/ 	.short	0x0010
        /*00a4*/ 	.byte	0x00, 0xf5, 0x21, 0x00


	//----- nvinfo : EIATTR_KPARAM_INFO
	.align		4
.L_365:
        /*00a8*/ 	.byte	0x04, 0x17
        /*00aa*/ 	.short	(.L_367 - .L_366)
.L_366:
        /*00ac*/ 	.word	0x00000000
        /*00b0*/ 	.short	0x0001
        /*00b2*/ 	.short	0x0008
        /*00b4*/ 	.byte	0x00, 0xf5, 0x21, 0x00


	//----- nvinfo : EIATTR_KPARAM_INFO
	.align		4
.L_367:
        /*00b8*/ 	.byte	0x04, 0x17
        /*00ba*/ 	.short	(.L_369 - .L_368)
.L_368:
        /*00bc*/ 	.word	0x00000000
        /*00c0*/ 	.short	0x0000
        /*00c2*/ 	.short	0x0000
        /*00c4*/ 	.byte	0x00, 0xf5, 0x21, 0x00


	//----- nvinfo : EIATTR_SPARSE_MMA_MASK
	.align		4
.L_369:
        /*00c8*/ 	.byte	0x03, 0x50
        /*00ca*/ 	.short	0x0000


	//----- nvinfo : EIATTR_MAXREG_COUNT
	.align		4
        /*00cc*/ 	.byte	0x03, 0x1b
        /*00ce*/ 	.short	0x00ff


	//----- nvinfo : EIATTR_MERCURY_ISA_VERSION
	.align		4
        /*00d0*/ 	.byte	0x03, 0x5f
        /*00d2*/ 	.short	0x0101


	//----- nvinfo : EIATTR_VRC_CTA_INIT_COUNT
	.align		4
        /*00d4*/ 	.byte	0x02, 0x4a
	.zero		1
	.zero		1


	//----- nvinfo : EIATTR_EXIT_INSTR_OFFSETS
	.align		4
        /*00d8*/ 	.byte	0x04, 0x1c
        /*00da*/ 	.short	(.L_371 - .L_370)


	//   ....[0]....
.L_370:
        /*00dc*/ 	.word	0x00000170


	//   ....[1]....
        /*00e0*/ 	.word	0x00000940


	//   ....[2]....
        /*00e4*/ 	.word	0x00001440


	//   ....[3]....
        /*00e8*/ 	.word	0x00001490


	//   ....[4]....
        /*00ec*/ 	.word	0x00001910


	//----- nvinfo : EIATTR_CRS_STACK_SIZE
	.align		4
.L_371:
        /*00f0*/ 	.byte	0x04, 0x1e
        /*00f2*/ 	.short	(.L_373 - .L_372)
.L_372:
        /*00f4*/ 	.word	0x00000000


	//----- nvinfo : EIATTR_CBANK_PARAM_SIZE
	.align		4
.L_373:
        /*00f8*/ 	.byte	0x03, 0x19
        /*00fa*/ 	.short	0x0050


	//----- nvinfo : EIATTR_PARAM_CBANK
	.align		4
        /*00fc*/ 	.byte	0x04, 0x0a
        /*00fe*/ 	.short	(.L_375 - .L_374)
	.align		4
.L_374:
        /*0100*/ 	.word	index@(.nv.constant0._Z29dvc_ScaLBL_D3Q7_AAodd_PoissonPiS_PdS0_S0_S0_ddbiii)
        /*0104*/ 	.short	0x0380
        /*0106*/ 	.short	0x0050


	//----- nvinfo : EIATTR_SW_WAR
	.align		4
.L_375:
        /*0108*/ 	.byte	0x04, 0x36
        /*010a*/ 	.short	(.L_377 - .L_376)
.L_376:
        /*010c*/ 	.word	0x00000008
.L_377:


//--------------------- .nv.info._Z48dvc_ScaLBL_D3Q7_AAeven_Poisson_ElectricPotentialPiPdS0_iii --------------------------
	.section	.nv.info._Z48dvc_ScaLBL_D3Q7_AAeven_Poisson_ElectricPotentialPiPdS0_iii,"",@"SHT_CUDA_INFO"
	.sectionflags	@""
	.align	4


	//----- nvinfo : EIATTR_CUDA_API_VERSION
	.align		4
        /*0000*/ 	.byte	0x04, 0x37
        /*0002*/ 	.short	(.L_379 - .L_378)
.L_378:
        /*0004*/ 	.word	0x00000082


	//----- nvinfo : EIATTR_KPARAM_INFO
	.align		4
.L_379:
        /*0008*/ 	.byte	0x04, 0x17
        /*000a*/ 	.short	(.L_381 - .L_380)
.L_380:
        /*000c*/ 	.word	0x00000000
        /*0010*/ 	.short	0x0005
        /*0012*/ 	.short	0x0020
        /*0014*/ 	.byte	0x00, 0xf0, 0x11, 0x00


	//----- nvinfo : EIATTR_KPARAM_INFO
	.align		4
.L_381:
        /*0018*/ 	.byte	0x04, 0x17
        /*001a*/ 	.short	(.L_383 - .L_382)
.L_382:
        /*001c*/ 	.word	0x00000000
        /*0020*/ 	.short	0x0004
        /*0022*/ 	.short	0x001c
        /*0024*/ 	.byte	0x00, 0xf0, 0x11, 0x00


	//----- nvinfo : EIATTR_KPARAM_INFO
	.align		4
.L_383:
        /*0028*/ 	.byte	0x04, 0x17
        /*002a*/ 	.short	(.L_385 - .L_384)
.L_384:
        /*002c*/ 	.word	0x00000000
        /*0030*/ 	.short	0x0003
        /*0032*/ 	.short	0x0018
        /*0034*/ 	.byte	0x00, 0xf0, 0x11, 0x00


	//----- nvinfo : EIATTR_KPARAM_INFO
	.align		4
.L_385:
        /*0038*/ 	.byte	0x04, 0x17
        /*003a*/ 	.short	(.L_387 - .L_386)
.L_386:
        /*003c*/ 	.word	0x00000000
        /*0040*/ 	.short	0x0002
        /*0042*/ 	.short	0x0010
        /*0044*/ 	.byte	0x00, 0xf5, 0x21, 0x00


	//----- nvinfo : EIATTR_KPARAM_INFO
	.align		4
.L_387:
        /*0048*/ 	.byte	0x04, 0x17
        /*004a*/ 	.short	(.L_389 - .L_388)
.L_388:
        /*004c*/ 	.word	0x00000000
        /*0050*/ 	.short	0x0001
        /*0052*/ 	.short	0x0008
        /*0054*/ 	.byte	0x00, 0xf5, 0x21, 0x00


	//----- nvinfo : EIATTR_KPARAM_INFO
	.align		4
.L_389:
        /*0058*/ 	.byte	0x04, 0x17
        /*005a*/ 	.short	(.L_391 - .L_390)
.L_390:
        /*005c*/ 	.word	0x00000000
        /*0060*/ 	.short	0x0000
        /*0062*/ 	.short	0x0000
        /*0064*/ 	.byte	0x00, 0xf5, 0x21, 0x00


	//----- nvinfo : EIATTR_SPARSE_MMA_MASK
	.align		4
.L_391:
        /*0068*/ 	.byte	0x03, 0x50
        /*006a*/ 	.short	0x0000


	//----- nvinfo : EIATTR_MAXREG_COUNT
	.align		4
        /*006c*/ 	.byte	0x03, 0x1b
        /*006e*/ 	.short	0x00ff


	//----- nvinfo : EIATTR_MERCURY_ISA_VERSION
	.align		4
        /*0070*/ 	.byte	0x03, 0x5f
        /*0072*/ 	.short	0x0101


	//----- nvinfo : EIATTR_VRC_CTA_INIT_COUNT
	.align		4
        /*0074*/ 	.byte	0x02, 0x4a
	.zero		1
	.zero		1


	//----- nvinfo : EIATTR_EXIT_INSTR_OFFSETS
	.align		4
        /*0078*/ 	.byte	0x04, 0x1c
        /*007a*/ 	.short	(.L_393 - .L_392)


	//   ....[0]....
.L_392:
        /*007c*/ 	.word	0x00000030


	//   ....[1]....
        /*0080*/ 	.word	0x00000ba0


	//   ....[2]....
        /*0084*/ 	.word	0x000010f0


	//   ....[3]....
        /*0088*/ 	.word	0x00001140


	//   ....[4]....
        /*008c*/ 	.word	0x00001360


	//----- nvinfo : EIATTR_CRS_STACK_SIZE
	.align		4
.L_393:
        /*0090*/ 	.byte	0x04, 0x1e
        /*0092*/ 	.short	(.L_395 - .L_394)
.L_394:
        /*0094*/ 	.word	0x00000000


	//----- nvinfo : EIATTR_CBANK_PARAM_SIZE
	.align		4
.L_395:
        /*0098*/ 	.byte	0x03, 0x19
        /*009a*/ 	.short	0x0024


	//----- nvinfo : EIATTR_PARAM_CBANK
	.align		4
        /*009c*/ 	.byte	0x04, 0x0a
        /*009e*/ 	.short	(.L_397 - .L_396)
	.align		4
.L_396:
        /*00a0*/ 	.word	index@(.nv.constant0._Z48dvc_ScaLBL_D3Q7_AAeven_Poisson_ElectricPotentialPiPdS0_iii)
        /*00a4*/ 	.short	0x0380
        /*00a6*/ 	.short	0x0024


	//----- nvinfo : EIATTR_SW_WAR
	.align		4
.L_397:
        /*00a8*/ 	.byte	0x04, 0x36
        /*00aa*/ 	.short	(.L_399 - .L_398)
.L_398:
        /*00ac*/ 	.word	0x00000008
.L_399:


//--------------------- .nv.info._Z47dvc_ScaLBL_D3Q7_AAodd_Poisson_ElectricPotentialPiS_PdS0_iii --------------------------
	.section	.nv.info._Z47dvc_ScaLBL_D3Q7_AAodd_Poisson_ElectricPotentialPiS_PdS0_iii,"",@"SHT_CUDA_INFO"
	.sectionflags	@""
	.align	4


	//----- nvinfo : EIATTR_CUDA_API_VERSION
	.align		4
        /*0000*/ 	.byte	0x04, 0x37
        /*0002*/ 	.short	(.L_401 - .L_400)
.L_400:
        /*0004*/ 	.word	0x00000082


	//----- nvinfo : EIATTR_KPARAM_INFO
	.align		4
.L_401:
        /*0008*/ 	.byte	0x04, 0x17
        /*000a*/ 	.short	(.L_403 - .L_402)
.L_402:
        /*000c*/ 	.word	0x00000000
        /*0010*/ 	.short	0x0006
        /*0012*/ 	.short	0x0028
        /*0014*/ 	.byte	0x00, 0xf0, 0x11, 0x00


	//----- nvinfo : EIATTR_KPARAM_INFO
	.align		4
.L_403:
        /*0018*/ 	.byte	0x04, 0x17
        /*001a*/ 	.short	(.L_405 - .L_404)
.L_404:
        /*001c*/ 	.word	0x00000000
        /*0020*/ 	.short	0x0005
        /*0022*/ 	.short	0x0024
        /*0024*/ 	.byte	0x00, 0xf0, 0x11, 0x00


	//----- nvinfo : EIATTR_KPARAM_INFO
	.align		4
.L_405:
        /*0028*/ 	.byte	0x04, 0x17
        /*002a*/ 	.short	(.L_407 - .L_406)
.L_406:
        /*002c*/ 	.word	0x00000000
        /*0030*/ 	.short	0x0004
        /*0032*/ 	.short	0x0020
        /*0034*/ 	.byte	0x00, 0xf0, 0x11, 0x00


	//----- nvinfo : EIATTR_KPARAM_INFO
	.align		4
.L_407:
        /*0038*/ 	.byte	0x04, 0x17
        /*003a*/ 	.short	(.L_409 - .L_408)
.L_408:
        /*003c*/ 	.word	0x00000000
        /*0040*/ 	.short	0x0003
        /*0042*/ 	.short	0x0018
        /*0044*/ 	.byte	0x00, 0xf5, 0x21, 0x00


	//----- nvinfo : EIATTR_KPARAM_INFO
	.align		4
.L_409:
        /*0048*/ 	.byte	0x04, 0x17
        /*004a*/ 	.short	(.L_411 - .L_410)
.L_410:
        /*004c*/ 	.word	0x00000000
        /*0050*/ 	.short	0x0002
        /*0052*/ 	.short	0x0010
        /*0054*/ 	.byte	0x00, 0xf5, 0x21, 0x00


	//----- nvinfo : EIATTR_KPARAM_INFO
	.align		4
.L_411:
        /*0058*/ 	.byte	0x04, 0x17
        /*005a*/ 	.short	(.L_413 - .L_412)
.L_412:
        /*005c*/ 	.word	0x00000000
        /*0060*/ 	.short	0x0001
        /*0062*/ 	.short	0x0008
        /*0064*/ 	.byte	0x00, 0xf5, 0x21, 0x00


	//----- nvinfo : EIATTR_KPARAM_INFO
	.align		4
.L_413:
        /*0068*/ 	.byte	0x04, 0x17
        /*006a*/ 	.short	(.L_415 - .L_414)
.L_414:
        /*006c*/ 	.word	0x00000000
        /*0070*/ 	.short	0x0000
        /*0072*/ 	.short	0x0000
        /*0074*/ 	.byte	0x00, 0xf5, 0x21, 0x00


	//----- nvinfo : EIATTR_SPARSE_MMA_MASK
	.align		4
.L_415:
        /*0078*/ 	.byte	0x03, 0x50
        /*007a*/ 	.short	0x0000


	//----- nvinfo : EIATTR_MAXREG_COUNT
	.align		4
        /*007c*/ 	.byte	0x03, 0x1b
        /*007e*/ 	.short	0x00ff


	//----- nvinfo : EIATTR_MERCURY_ISA_VERSION
	.align		4
        /*0080*/ 	.byte	0x03, 0x5f
        /*0082*/ 	.short	0x0101


	//----- nvinfo : EIATTR_VRC_CTA_INIT_COUNT
	.align		4
        /*0084*/ 	.byte	0x02, 0x4a
	.zero		1
	.zero		1


	//----- nvinfo : EIATTR_EXIT_INSTR_OFFSETS
	.align		4
        /*0088*/ 	.byte	0x04, 0x1c
        /*008a*/ 	.short	(.L_417 - .L_416)


	//   ....[0]....
.L_416:
        /*008c*/ 	.word	0x00000030


	//   ....[1]....
        /*0090*/ 	.word	0x00000760


	//   ....[2]....
        /*0094*/ 	.word	0x000007b0


	//   ....[3]....
        /*0098*/ 	.word	0x00000a50


	//----- nvinfo : EIATTR_CRS_STACK_SIZE
	.align		4
.L_417:
        /*009c*/ 	.byte	0x04, 0x1e
        /*009e*/ 	.short	(.L_419 - .L_418)
.L_418:
        /*00a0*/ 	.word	0x00000000


	//----- nvinfo : EIATTR_CBANK_PARAM_SIZE
	.align		4
.L_419:
        /*00a4*/ 	.byte	0x03, 0x19
        /*00a6*/ 	.short	0x002c


	//----- nvinfo : EIATTR_PARAM_CBANK
	.align		4
        /*00a8*/ 	.byte	0x04, 0x0a
        /*00aa*/ 	.short	(.L_421 - .L_420)
	.align		4
.L_420:
        /*00ac*/ 	.word	index@(.nv.constant0._Z47dvc_ScaLBL_D3Q7_AAodd_Poisson_ElectricPotentialPiS_PdS0_iii)
        /*00b0*/ 	.short	0x0380
        /*00b2*/ 	.short	0x002c


	//----- nvinfo : EIATTR_SW_WAR
	.align		4
.L_421:
        /*00b4*/ 	.byte	0x04, 0x36
        /*00b6*/ 	.short	(.L_423 - .L_422)
.L_422:
        /*00b8*/ 	.word	0x00000008
.L_423:


//--------------------- .nv.callgraph             --------------------------
	.section	.nv.callgraph,"",@"SHT_CUDA_CALLGRAPH"
	.align	4
	.sectionentsize	8
	.align		4
        /*0000*/ 	.word	0x00000000
	.align		4
        /*0004*/ 	.word	0xffffffff
	.align		4
        /*0008*/ 	.word	0x00000000
	.align		4
        /*000c*/ 	.word	0xfffffffe
	.align		4
        /*0010*/ 	.word	0x00000000
	.align		4
        /*0014*/ 	.word	0xfffffffd
	.align		4
        /*0018*/ 	.word	0x00000000
	.align		4
        /*001c*/ 	.word	0xfffffffc


//--------------------- .text._Z45dvc_ScaLBL_D3Q19_AAodd_Poisson_Potential_BC_ZPiS_Pddii --------------------------
	.section	.text._Z45dvc_ScaLBL_D3Q19_AAodd_Poisson_Potential_BC_ZPiS_Pddii,"ax",@progbits
	.align	128
        .global         _Z45dvc_ScaLBL_D3Q19_AAodd_Poisson_Potential_BC_ZPiS_Pddii
        .type           _Z45dvc_ScaLBL_D3Q19_AAodd_Poisson_Potential_BC_ZPiS_Pddii,@function
        .size           _Z45dvc_ScaLBL_D3Q19_AAodd_Poisson_Potential_BC_ZPiS_Pddii,(.L_x_151 - _Z45dvc_ScaLBL_D3Q19_AAodd_Poisson_Potential_BC_ZPiS_Pddii)
        .other          _Z45dvc_ScaLBL_D3Q19_AAodd_Poisson_Potential_BC_ZPiS_Pddii,@"STO_CUDA_ENTRY STV_DEFAULT"
_Z45dvc_ScaLBL_D3Q19_AAodd_Poisson_Potential_BC_ZPiS_Pddii:
.text._Z45dvc_ScaLBL_D3Q19_AAodd_Poisson_Potential_BC_ZPiS_Pddii:
[----:B------:R-:W-:Y:S01]  /*0000*/  LDC R1, c[0x0][0x37c] ;  /* 0x0000df00ff017b82 */ /* 0x000fe20000000800 */
[----:B------:R-:W0:Y:S07]  /*0010*/  S2R R0, SR_TID.X ;  /* 0x0000000000007919 */ /* 0x000e2e0000002100 */
[----:B------:R-:W0:Y:S01]  /*0020*/  S2UR UR4, SR_CTAID.X ;  /* 0x00000000000479c3 */ /* 0x000e220000002500 */
[----:B------:R-:W1:Y:S07]  /*0030*/  LDCU UR5, c[0x0][0x3a0] ;  /* 0x00007400ff0577ac */ /* 0x000e6e0008000800 */
[----:B------:R-:W0:Y:S02]  /*0040*/  LDC R5, c[0x0][0x360] ;  /* 0x0000d800ff057b82 */ /* 0x000e240000000800 */
[----:B0-----:R-:W-:-:S05]  /*0050*/  IMAD R5, R5, UR4, R0 ;  /* 0x0000000405057c24 */ /* 0x001fca000f8e0200 */
[----:B-1----:R-:W-:-:S13]  /*0060*/  ISETP.GE.AND P0, PT, R5, UR5, PT ;  /* 0x0000000505007c0c */ /* 0x002fda000bf06270 */
[----:B------:R-:W-:Y:S05]  /*0070*/  @P0 EXIT ;  /* 0x000000000000094d */ /* 0x000fea0003800000 */
[----:B------:R-:W0:Y:S01]  /*0080*/  LDC.64 R2, c[0x0][0x388] ;  /* 0x0000e200ff027b82 */ /* 0x000e220000000a00 */
[----:B------:R-:W1:Y:S07]  /*0090*/  LDCU.64 UR4, c[0x0][0x358] ;  /* 0x00006b00ff0477ac */ /* 0x000e6e0008000a00 */
[----:B------:R-:W2:Y:S08]  /*00a0*/  LDC R13, c[0x0][0x3a4] ;  /* 0x0000e900ff0d7b82 */ /* 0x000eb00000000800 */
[----:B------:R-:W3:Y:S01]  /*00b0*/  LDC.64 R14, c[0x0][0x398] ;  /* 0x0000e600ff0e7b82 */ /* 0x000ee20000000a00 */
[----:B0-----:R-:W-:-:S07]  /*00c0*/  IMAD.WIDE R2, R5, 0x4, R2 ;  /* 0x0000000405027825 */ /* 0x001fce00078e0202 */
[----:B------:R-:W0:Y:S01]  /*00d0*/  LDC.64 R16, c[0x0][0x390] ;  /* 0x0000e400ff107b82 */ /* 0x000e220000000a00 */
[----:B-1----:R-:W2:Y:S07]  /*00e0*/  LDG.E R2, desc[UR4][R2.64] ;  /* 0x0000000402027981 */ /* 0x002eae000c1e1900 */
[----:B------:R-:W1:Y:S01]  /*00f0*/  LDC.64 R4, c[0x0][0x380] ;  /* 0x0000e000ff047b82 */ /* 0x000e620000000a00 */
[----:B--2---:R-:W-:-:S04]  /*0100*/  IMAD R11, R13, 0x5, R2 ;  /* 0x000000050d0b7824 */ /* 0x004fc800078e0202 */
[----:B------:R-:W-:-:S05]  /*0110*/  IMAD R7, R13, 0x6, R11 ;  /* 0x000000060d077824 */ /* 0x000fca00078e020b */
[----:B------:R-:W-:Y:S01]  /*0120*/  LEA R9, R13, R7, 0x2 ;  /* 0x000000070d097211 */ /* 0x000fe200078e10ff */
[----:B-1----:R-:W-:-:S04]  /*0130*/  IMAD.WIDE R6, R7, 0x4, R4 ;  /* 0x0000000407067825 */ /* 0x002fc800078e0204 */
[----:B------:R-:W-:-:S04]  /*0140*/  IMAD.WIDE R8, R9, 0x4, R4 ;  /* 0x0000000409087825 */ /* 0x000fc800078e0204 */
[----:B------:R-:W-:-:S04]  /*0150*/  IMAD.WIDE R4, R11, 0x4, R4 ;  /* 0x000000040b047825 */ /* 0x000fc800078e0204 */
[C---:B------:R-:W-:Y:S02]  /*0160*/  IMAD.WIDE R10, R13.reuse, 0x4, R8 ;  /* 0x000000040d0a7825 */ /* 0x040fe400078e0208 */
[----:B------:R-:W0:Y:S02]  /*0170*/  LDG.E R5, desc[UR4][R4.64] ;  /* 0x0000000404057981 */ /* 0x000e24000c1e1900 */
[----:B------:R-:W-:Y:S02]  /*0180*/  IMAD.WIDE R12, R13, 0x4, R6 ;  /* 0x000000040d0c7825 */ /* 0x000fe400078e0206 */
[----:B------:R-:W2:Y:S04]  /*0190*/  LDG.E R7, desc[UR4][R6.64] ;  /* 0x0000000406077981 */ /* 0x000ea8000c1e1900 */
[----:B------:R-:W4:Y:S04]  /*01a0*/  LDG.E R9, desc[UR4][R8.64] ;  /* 0x0000000408097981 */ /* 0x000f28000c1e1900 */
[----:B------:R-:W5:Y:S04]  /*01b0*/  LDG.E R11, desc[UR4][R10.64] ;  /* 0x000000040a0b7981 */ /* 0x000f68000c1e1900 */
[----:B------:R-:W5:Y:S01]  /*01c0*/  LDG.E R13, desc[UR4][R12.64] ;  /* 0x000000040c0d7981 */ /* 0x000f62000c1e1900 */
[----:B------:R-:W-:Y:S01]  /*01d0*/  UMOV UR6, 0x55555555 ;  /* 0x5555555500067882 */ /* 0x000fe20000000000 */
[----:B------:R-:W-:Y:S01]  /*01e0*/  UMOV UR7, 0x3fa55555 ;  /* 0x3fa5555500077882 */ /* 0x000fe20000000000 */
[----:B------:R-:W-:Y:S01]  /*01f0*/  UMOV UR8, 0x55555555 ;  /* 0x5555555500087882 */ /* 0x000fe20000000000 */
[----:B------:R-:W-:Y:S01]  /*0200*/  UMOV UR9, 0x3f955555 ;  /* 0x3f95555500097882 */ /* 0x000fe20000000000 */
[----:B---3--:R-:W-:-:S02]  /*0210*/  DMUL R2, R14, UR6 ;  /* 0x000000060e027c28 */ /* 0x008fc40008000000 */
[----:B------:R-:W-:Y:S01]  /*0220*/  DMUL R14, R14, UR8 ;  /* 0x000000080e0e7c28 */ /* 0x000fe20008000000 */
[----:B0-----:R-:W-:-:S04]  /*0230*/  IMAD.WIDE R4, R5, 0x8, R16 ;  /* 0x0000000805047825 */ /* 0x001fc800078e0210 */
[--C-:B--2---:R-:W-:Y:S01]  /*0240*/  IMAD.WIDE R6, R7, 0x8, R16.reuse ;  /* 0x0000000807067825 */ /* 0x104fe200078e0210 */
[----:B------:R-:W-:Y:S03]  /*0250*/  STG.E.64 desc[UR4][R4.64], R2 ;  /* 0x0000000204007986 */ /* 0x000fe6000c101b04 */
[--C-:B----4-:R-:W-:Y:S01]  /*0260*/  IMAD.WIDE R8, R9, 0x8, R16.reuse ;  /* 0x0000000809087825 */ /* 0x110fe200078e0210 */
[----:B------:R-:W-:Y:S03]  /*0270*/  STG.E.64 desc[UR4][R6.64], R14 ;  /* 0x0000000e06007986 */ /* 0x000fe6000c101b04 */
[--C-:B-----5:R-:W-:Y:S01]  /*0280*/  IMAD.WIDE R10, R11, 0x8, R16.reuse ;  /* 0x000000080b0a7825 */ /* 0x120fe200078e0210 */
[----:B------:R-:W-:Y:S03]  /*0290*/  STG.E.64 desc[UR4][R8.64], R14 ;  /* 0x0000000e08007986 */ /* 0x000fe6000c101b04 */
[----:B------:R-:W-:Y:S01]  /*02a0*/  IMAD.WIDE R12, R13, 0x8, R16 ;  /* 0x000000080d0c7825 */ /* 0x000fe200078e0210 */
[----:B------:R-:W-:Y:S04]  /*02b0*/  STG.E.64 desc[UR4][R10.64], R14 ;  /* 0x0000000e0a007986 */ /* 0x000fe8000c101b04 */
[----:B------:R-:W-:Y:S01]  /*02c0*/  STG.E.64 desc[UR4][R12.64], R14 ;  /* 0x0000000e0c007986 */ /* 0x000fe2000c101b04 */
[----:B------:R-:W-:Y:S05]  /*02d0*/  EXIT ;  /* 0x000000000000794d */ /* 0x000fea0003800000 */
.L_x_0:
[----:B------:R-:W-:-:S00]  /*02e0*/  BRA `(.L_x_0) ;  /* 0xfffffffc00fc7947 */ /* 0x000fc0000383ffff */
[----:B------:R-:W-:-:S00]  /*02f0*/  NOP ;  /* 0x0000000000007918 */ /* 0x000fc00000000000 */
        /* <DEDUP_REMOVED lines=8> */
.L_x_151:


//--------------------- .text._Z45dvc_ScaLBL_D3Q19_AAodd_Poisson_Potential_BC_zPiS_Pddii --------------------------
	.section	.text._Z45dvc_ScaLBL_D3Q19_AAodd_Poisson_Potential_BC_zPiS_Pddii,"ax",@progbits
	.align	128
        .global         _Z45dvc_ScaLBL_D3Q19_AAodd_Poisson_Potential_BC_zPiS_Pddii
        .type           _Z45dvc_ScaLBL_D3Q19_AAodd_Poisson_Potential_BC_zPiS_Pddii,@function
        .size           _Z45dvc_ScaLBL_D3Q19_AAodd_Poisson_Potential_BC_zPiS_Pddii,(.L_x_152 - _Z45dvc_ScaLBL_D3Q19_AAodd_Poisson_Potential_BC_zPiS_Pddii)
        .other          _Z45dvc_ScaLBL_D3Q19_AAodd_Poisson_Potential_BC_zPiS_Pddii,@"STO_CUDA_ENTRY STV_DEFAULT"
_Z45dvc_ScaLBL_D3Q19_AAodd_Poisson_Potential_BC_zPiS_Pddii:
.text._Z45dvc_ScaLBL_D3Q19_AAodd_Poisson_Potential_BC_zPiS_Pddii:
        /* <DEDUP_REMOVED lines=14> */
[----:B-1----:R-:W2:Y:S02]  /*00e0*/  LDG.E R2, desc[UR4][R2.64] ;  /* 0x0000000402027981 */ /* 0x002ea4000c1e1900 */
[----:B--2---:R-:W-:-:S05]  /*00f0*/  LEA R5, R0, R2, 0x2 ;  /* 0x0000000200057211 */ /* 0x004fca00078e10ff */
[----:B------:R-:W-:Y:S02]  /*0100*/  IMAD R7, R0, 0x6, R5 ;  /* 0x0000000600077824 */ /* 0x000fe400078e0205 */
[----:B---3--:R-:W-:-:S03]  /*0110*/  IMAD.WIDE R4, R5, 0x4, R10 ;  /* 0x0000000405047825 */ /* 0x008fc600078e020a */
[C---:B------:R-:W-:Y:S01]  /*0120*/  LEA R9, R0.reuse, R7, 0x2 ;  /* 0x0000000700097211 */ /* 0x040fe200078e10ff */
[--C-:B------:R-:W-:Y:S02]  /*0130*/  IMAD.WIDE R6, R7, 0x4, R10.reuse ;  /* 0x0000000407067825 */ /* 0x100fe400078e020a */
[----:B------:R-:W0:Y:S01]  /*0140*/  LDG.E R5, desc[UR4][R4.64] ;  /* 0x0000000404057981 */ /* 0x000e22000c1e1900 */
[C---:B------:R-:W-:Y:S01]  /*0150*/  IADD3 R13, PT, PT, R9.reuse, -R0, RZ ;  /* 0x80000000090d7210 */ /* 0x040fe20007ffe0ff */
[--C-:B------:R-:W-:Y:S02]  /*0160*/  IMAD.WIDE R8, R9, 0x4, R10.reuse ;  /* 0x0000000409087825 */ /* 0x100fe400078e020a */
[----:B------:R-:W2:Y:S01]  /*0170*/  LDG.E R7, desc[UR4][R6.64] ;  /* 0x0000000406077981 */ /* 0x000ea2000c1e1900 */
[----:B------:R-:W-:Y:S01]  /*0180*/  LEA R15, R0, R13, 0x2 ;  /* 0x0000000d000f7211 */ /* 0x000fe200078e10ff */
[--C-:B------:R-:W-:Y:S02]  /*0190*/  IMAD.WIDE R2, R13, 0x4, R10.reuse ;  /* 0x000000040d027825 */ /* 0x100fe400078e020a */
[----:B------:R-:W3:Y:S02]  /*01a0*/  LDG.E R9, desc[UR4][R8.64] ;  /* 0x0000000408097981 */ /* 0x000ee4000c1e1900 */
[----:B------:R-:W-:-:S02]  /*01b0*/  IMAD.WIDE R10, R15, 0x4, R10 ;  /* 0x000000040f0a7825 */ /* 0x000fc400078e020a */
[----:B------:R-:W4:Y:S01]  /*01c0*/  LDG.E R3, desc[UR4][R2.64] ;  /* 0x0000000402037981 */ /* 0x000f22000c1e1900 */
[----:B------:R-:W1:Y:S03]  /*01d0*/  LDC.64 R14, c[0x0][0x398] ;  /* 0x0000e600ff0e7b82 */ /* 0x000e660000000a00 */
[----:B------:R-:W5:Y:S01]  /*01e0*/  LDG.E R11, desc[UR4][R10.64] ;  /* 0x000000040a0b7981 */ /* 0x000f62000c1e1900 */
[----:B------:R-:W-:Y:S01]  /*01f0*/  UMOV UR6, 0x55555555 ;  /* 0x5555555500067882 */ /* 0x000fe20000000000 */
[----:B------:R-:W-:Y:S01]  /*0200*/  UMOV UR7, 0x3fa55555 ;  /* 0x3fa5555500077882 */ /* 0x000fe20000000000 */
[----:B------:R-:W-:Y:S01]  /*0210*/  UMOV UR8, 0x55555555 ;  /* 0x5555555500087882 */ /* 0x000fe20000000000 */
[----:B------:R-:W-:Y:S01]  /*0220*/  UMOV UR9, 0x3f955555 ;  /* 0x3f95555500097882 */ /* 0x000fe20000000000 */
[C---:B-1----:R-:W-:Y:S02]  /*0230*/  DMUL R12, R14.reuse, UR6 ;  /* 0x000000060e0c7c28 */ /* 0x042fe40008000000 */
[----:B------:R-:W-:Y:S01]  /*0240*/  DMUL R14, R14, UR8 ;  /* 0x000000080e0e7c28 */ /* 0x000fe20008000000 */
[----:B0-----:R-:W-:-:S04]  /*0250*/  IMAD.WIDE R4, R5, 0x8, R16 ;  /* 0x0000000805047825 */ /* 0x001fc800078e0210 */
[--C-:B--2---:R-:W-:Y:S01]  /*0260*/  IMAD.WIDE R6, R7, 0x8, R16.reuse ;  /* 0x0000000807067825 */ /* 0x104fe200078e0210 */
[----:B------:R-:W-:Y:S03]  /*0270*/  STG.E.64 desc[UR4][R4.64], R12 ;  /* 0x0000000c04007986 */ /* 0x000fe6000c101b04 */
[--C-:B---3--:R-:W-:Y:S01]  /*0280*/  IMAD.WIDE R8, R9, 0x8, R16.reuse ;  /* 0x0000000809087825 */ /* 0x108fe200078e0210 */
[----:B------:R-:W-:Y:S03]  /*0290*/  STG.E.64 desc[UR4][R6.64], R14 ;  /* 0x0000000e06007986 */ /* 0x000fe6000c101b04 */
[--C-:B----4-:R-:W-:Y:S01]  /*02a0*/  IMAD.WIDE R2, R3, 0x8, R16.reuse ;  /* 0x0000000803027825 */ /* 0x110fe200078e0210 */
[----:B------:R-:W-:Y:S03]  /*02b0*/  STG.E.64 desc[UR4][R8.64], R14 ;  /* 0x0000000e08007986 */ /* 0x000fe6000c101b04 */
[----:B-----5:R-:W-:Y:S01]  /*02c0*/  IMAD.WIDE R10, R11, 0x8, R16 ;  /* 0x000000080b0a7825 */ /* 0x020fe200078e0210 */
[----:B------:R-:W-:Y:S04]  /*02d0*/  STG.E.64 desc[UR4][R2.64], R14 ;  /* 0x0000000e02007986 */ /* 0x000fe8000c101b04 */
[----:B------:R-:W-:Y:S01]  /*02e0*/  STG.E.64 desc[UR4][R10.64], R14 ;  /* 0x0000000e0a007986 */ /* 0x000fe2000c101b04 */
[----:B------:R-:W-:Y:S05]  /*02f0*/  EXIT ;  /* 0x000000000000794d */ /* 0x000fea0003800000 */
.L_x_1:
        /* <DEDUP_REMOVED lines=16> */
.L_x_152:


//--------------------- .text._Z46dvc_ScaLBL_D3Q19_AAeven_Poisson_Potential_BC_ZPiPddii --------------------------
	.section	.text._Z46dvc_ScaLBL_D3Q19_AAeven_Poisson_Potential_BC_ZPiPddii,"ax",@progbits
	.align	128
        .global         _Z46dvc_ScaLBL_D3Q19_AAeven_Poisson_Potential_BC_ZPiPddii
        .type           _Z46dvc_ScaLBL_D3Q19_AAeven_Poisson_Potential_BC_ZPiPddii,@function
        .size           _Z46dvc_ScaLBL_D3Q19_AAeven_Poisson_Potential_BC_ZPiPddii,(.L_x_153 - _Z46dvc_ScaLBL_D3Q19_AAeven_Poisson_Potential_BC_ZPiPddii)
        .other          _Z46dvc_ScaLBL_D3Q19_AAeven_Poisson_Potential_BC_ZPiPddii,@"STO_CUDA_ENTRY STV_DEFAULT"
_Z46dvc_ScaLBL_D3Q19_AAeven_Poisson_Potential_BC_ZPiPddii:
.text._Z46dvc_ScaLBL_D3Q19_AAeven_Poisson_Potential_BC_ZPiPddii:
        /* <DEDUP_REMOVED lines=9> */
[----:B------:R-:W1:Y:S01]  /*0090*/  LDCU.64 UR4, c[0x0][0x358] ;  /* 0x00006b00ff0477ac */ /* 0x000e620008000a00 */
[----:B------:R-:W2:Y:S06]  /*00a0*/  LDCU.64 UR6, c[0x0][0x390] ;  /* 0x00007200ff0677ac */ /* 0x000eac0008000a00 */
[----:B------:R-:W3:Y:S01]  /*00b0*/  LDC R14, c[0x0][0x39c] ;  /* 0x0000e700ff0e7b82 */ /* 0x000ee20000000800 */
[----:B0-----:R-:W-:-:S07]  /*00c0*/  IMAD.WIDE R6, R3, 0x4, R6 ;  /* 0x0000000403067825 */ /* 0x001fce00078e0206 */
[----:B------:R-:W0:Y:S01]  /*00d0*/  LDC.64 R2, c[0x0][0x388] ;  /* 0x0000e200ff027b82 */ /* 0x000e220000000a00 */
[----:B-1----:R-:W3:Y:S01]  /*00e0*/  LDG.E R6, desc[UR4][R6.64] ;  /* 0x0000000406067981 */ /* 0x002ee2000c1e1900 */
[----:B------:R-:W-:Y:S01]  /*00f0*/  HFMA2 R4, -RZ, RZ, 85.3125, 85.3125 ;  /* 0x55555555ff047431 */ /* 0x000fe200000001ff */
[----:B------:R-:W-:Y:S01]  /*0100*/  MOV R5, 0x3fa55555 ;  /* 0x3fa5555500057802 */ /* 0x000fe20000000f00 */
[----:B------:R-:W-:Y:S01]  /*0110*/  HFMA2 R8, -RZ, RZ, 85.3125, 85.3125 ;  /* 0x55555555ff087431 */ /* 0x000fe200000001ff */
[----:B------:R-:W-:-:S04]  /*0120*/  MOV R9, 0x3f955555 ;  /* 0x3f95555500097802 */ /* 0x000fc80000000f00 */
[----:B--2---:R-:W-:Y:S02]  /*0130*/  DMUL R4, R4, UR6 ;  /* 0x0000000604047c28 */ /* 0x004fe40008000000 */
[----:B------:R-:W-:Y:S01]  /*0140*/  DMUL R8, R8, UR6 ;  /* 0x0000000608087c28 */ /* 0x000fe20008000000 */
[----:B---3--:R-:W-:-:S04]  /*0150*/  IMAD R11, R14, 0x5, R6 ;  /* 0x000000050e0b7824 */ /* 0x008fc800078e0206 */
[----:B------:R-:W-:Y:S02]  /*0160*/  IMAD R15, R14, 0x6, R11 ;  /* 0x000000060e0f7824 */ /* 0x000fe400078e020b */
[----:B0-----:R-:W-:-:S04]  /*0170*/  IMAD.WIDE R6, R11, 0x8, R2 ;  /* 0x000000080b067825 */ /* 0x001fc800078e0202 */
[----:B------:R-:W-:Y:S01]  /*0180*/  IMAD R13, R14, 0x3, R15 ;  /* 0x000000030e0d7824 */ /* 0x000fe200078e020f */
[----:B------:R-:W-:Y:S01]  /*0190*/  STG.E.64 desc[UR4][R6.64], R4 ;  /* 0x0000000406007986 */ /* 0x000fe2000c101b04 */
[----:B------:R-:W-:-:S03]  /*01a0*/  IMAD.WIDE R10, R15, 0x8, R2 ;  /* 0x000000080f0a7825 */ /* 0x000fc600078e0202 */
[C---:B------:R-:W-:Y:S01]  /*01b0*/  IADD3 R0, PT, PT, R13.reuse, R14, RZ ;  /* 0x0000000e0d007210 */ /* 0x040fe20007ffe0ff */
[----:B------:R-:W-:Y:S01]  /*01c0*/  IMAD.WIDE R12, R13, 0x8, R2 ;  /* 0x000000080d0c7825 */ /* 0x000fe200078e0202 */
[----:B------:R-:W-:Y:S03]  /*01d0*/  STG.E.64 desc[UR4][R10.64], R8 ;  /* 0x000000080a007986 */ /* 0x000fe6000c101b04 */
[C---:B------:R-:W-:Y:S01]  /*01e0*/  IMAD R17, R14.reuse, 0x3, R0 ;  /* 0x000000030e117824 */ /* 0x040fe200078e0200 */
[----:B------:R-:W-:Y:S01]  /*01f0*/  STG.E.64 desc[UR4][R12.64], R8 ;  /* 0x000000080c007986 */ /* 0x000fe2000c101b04 */
[----:B------:R-:W-:-:S04]  /*0200*/  IMAD.WIDE R14, R14, 0x8, R12 ;  /* 0x000000080e0e7825 */ /* 0x000fc800078e020c */
[----:B------:R-:W-:Y:S01]  /*0210*/  IMAD.WIDE R2, R17, 0x8, R2 ;  /* 0x0000000811027825 */ /* 0x000fe200078e0202 */
[----:B------:R-:W-:Y:S04]  /*0220*/  STG.E.64 desc[UR4][R14.64], R8 ;  /* 0x000000080e007986 */ /* 0x000fe8000c101b04 */
[----:B------:R-:W-:Y:S01]  /*0230*/  STG.E.64 desc[UR4][R2.64], R8 ;  /* 0x0000000802007986 */ /* 0x000fe2000c101b04 */
[----:B------:R-:W-:Y:S05]  /*0240*/  EXIT ;  /* 0x000000000000794d */ /* 0x000fea0003800000 */
.L_x_2:
        /* <DEDUP_REMOVED lines=11> */
.L_x_153:


//--------------------- .text._Z46dvc_ScaLBL_D3Q19_AAeven_Poisson_Potential_BC_zPiPddii --------------------------
	.section	.text._Z46dvc_ScaLBL_D3Q19_AAeven_Poisson_Potential_BC_zPiPddii,"ax",@progbits
	.align	128
        .global         _Z46dvc_ScaLBL_D3Q19_AAeven_Poisson_Potential_BC_zPiPddii
        .type           _Z46dvc_ScaLBL_D3Q19_AAeven_Poisson_Potential_BC_zPiPddii,@function
        .size           _Z46dvc_ScaLBL_D3Q19_AAeven_Poisson_Potential_BC_zPiPddii,(.L_x_154 - _Z46dvc_ScaLBL_D3Q19_AAeven_Poisson_Potential_BC_zPiPddii)
        .other          _Z46dvc_ScaLBL_D3Q19_AAeven_Poisson_Potential_BC_zPiPddii,@"STO_CUDA_ENTRY STV_DEFAULT"
_Z46dvc_ScaLBL_D3Q19_AAeven_Poisson_Potential_BC_zPiPddii:
.text._Z46dvc_ScaLBL_D3Q19_AAeven_Poisson_Potential_BC_zPiPddii:
        /* <DEDUP_REMOVED lines=11> */
[----:B------:R-:W3:Y:S08]  /*00b0*/  LDC R17, c[0x0][0x39c] ;  /* 0x0000e700ff117b82 */ /* 0x000ef00000000800 */
[----:B------:R-:W4:Y:S01]  /*00c0*/  LDC.64 R10, c[0x0][0x388] ;  /* 0x0000e200ff0a7b82 */ /* 0x000f220000000a00 */
[----:B0-----:R-:W-:-:S06]  /*00d0*/  IMAD.WIDE R2, R5, 0x4, R2 ;  /* 0x0000000405027825 */ /* 0x001fcc00078e0202 */
[----:B-1----:R-:W3:Y:S01]  /*00e0*/  LDG.E R2, desc[UR4][R2.64] ;  /* 0x0000000402027981 */ /* 0x002ee2000c1e1900 */
[----:B------:R-:W-:Y:S01]  /*00f0*/  HFMA2 R4, -RZ, RZ, 85.3125, 85.3125 ;  /* 0x55555555ff047431 */ /* 0x000fe200000001ff */
[----:B------:R-:W-:Y:S01]  /*0100*/  MOV R5, 0x3fa55555 ;  /* 0x3fa5555500057802 */ /* 0x000fe20000000f00 */
[----:B------:R-:W-:Y:S01]  /*0110*/  HFMA2 R6, -RZ, RZ, 85.3125, 85.3125 ;  /* 0x55555555ff067431 */ /* 0x000fe200000001ff */
[----:B------:R-:W-:-:S06]  /*0120*/  MOV R7, 0x3f955555 ;  /* 0x3f95555500077802 */ /* 0x000fcc0000000f00 */
[----:B--2---:R-:W-:Y:S01]  /*0130*/  DMUL R6, R6, UR6 ;  /* 0x0000000606067c28 */ /* 0x004fe20008000000 */
[----:B---3--:R-:W-:Y:S01]  /*0140*/  IMAD R15, R17, 0x6, R2 ;  /* 0x00000006110f7824 */ /* 0x008fe200078e0202 */
[----:B------:R-:W-:-:S03]  /*0150*/  DMUL R2, R4, UR6 ;  /* 0x0000000604027c28 */ /* 0x000fc60008000000 */
[----:B------:R-:W-:Y:S02]  /*0160*/  IMAD R9, R17, 0x6, R15 ;  /* 0x0000000611097824 */ /* 0x000fe400078e020f */
[----:B----4-:R-:W-:-:S03]  /*0170*/  IMAD.WIDE R4, R15, 0x8, R10 ;  /* 0x000000080f047825 */ /* 0x010fc600078e020a */
[C---:B------:R-:W-:Y:S01]  /*0180*/  IADD3 R0, PT, PT, R9.reuse, R17, RZ ;  /* 0x0000001109007210 */ /* 0x040fe20007ffe0ff */
[----:B------:R-:W-:Y:S01]  /*0190*/  IMAD.WIDE R8, R9, 0x8, R10 ;  /* 0x0000000809087825 */ /* 0x000fe200078e020a */
[----:B------:R-:W-:Y:S03]  /*01a0*/  STG.E.64 desc[UR4][R4.64], R2 ;  /* 0x0000000204007986 */ /* 0x000fe6000c101b04 */
[----:B------:R-:W-:Y:S01]  /*01b0*/  IMAD R13, R17, 0x3, R0 ;  /* 0x00000003110d7824 */ /* 0x000fe200078e0200 */
[----:B------:R-:W-:Y:S03]  /*01c0*/  STG.E.64 desc[UR4][R8.64], R6 ;  /* 0x0000000608007986 */ /* 0x000fe6000c101b04 */
[----:B------:R-:W-:-:S04]  /*01d0*/  IMAD.WIDE R12, R13, 0x8, R10 ;  /* 0x000000080d0c7825 */ /* 0x000fc800078e020a */
[----:B------:R-:W-:-:S04]  /*01e0*/  IMAD.WIDE R10, R17, 0x8, R8 ;  /* 0x00000008110a7825 */ /* 0x000fc800078e0208 */
[----:B------:R-:W-:Y:S01]  /*01f0*/  IMAD.WIDE R14, R17, 0x8, R12 ;  /* 0x00000008110e7825 */ /* 0x000fe200078e020c */
[----:B------:R-:W-:Y:S04]  /*0200*/  STG.E.64 desc[UR4][R10.64], R6 ;  /* 0x000000060a007986 */ /* 0x000fe8000c101b04 */
[----:B------:R-:W-:Y:S04]  /*0210*/  STG.E.64 desc[UR4][R12.64], R6 ;  /* 0x000000060c007986 */ /* 0x000fe8000c101b04 */
[----:B------:R-:W-:Y:S01]  /*0220*/  STG.E.64 desc[UR4][R14.64], R6 ;  /* 0x000000060e007986 */ /* 0x000fe2000c101b04 */
[----:B------:R-:W-:Y:S05]  /*0230*/  EXIT ;  /* 0x000000000000794d */ /* 0x000fea0003800000 */
.L_x_3:
        /* <DEDUP_REMOVED lines=12> */
.L_x_154:


//--------------------- .text._Z29dvc_ScaLBL_D3Q19_Poisson_InitPiPdS0_iii --------------------------
	.section	.text._Z29dvc_ScaLBL_D3Q19_Poisson_InitPiPdS0_iii,"ax",@progbits
	.align	128
        .global         _Z29dvc_ScaLBL_D3Q19_Poisson_InitPiPdS0_iii
        .type           _Z29dvc_ScaLBL_D3Q19_Poisson_InitPiPdS0_iii,@function
        .size           _Z29dvc_ScaLBL_D3Q19_Poisson_InitPiPdS0_iii,(.L_x_155 - _Z29dvc_ScaLBL_D3Q19_Poisson_InitPiPdS0_iii)
        .other          _Z29dvc_ScaLBL_D3Q19_Poisson_InitPiPdS0_iii,@"STO_CUDA_ENTRY STV_DEFAULT"
_Z29dvc_ScaLBL_D3Q19_Poisson_InitPiPdS0_iii:
.text._Z29dvc_ScaLBL_D3Q19_Poisson_InitPiPdS0_iii:
[----:B------:R-:W-:Y:S08]  /*0000*/  LDC R1, c[0x0][0x37c] ;  /* 0x0000df00ff017b82 */ /* 0x000ff00000000800 */
[----:B------:R-:W0:Y:S02]  /*0010*/  LDC R9, c[0x0][0x3a0] ;  /* 0x0000e800ff097b82 */ /* 0x000e240000000800 */
[----:B0-----:R-:W-:-:S13]  /*0020*/  ISETP.GE.AND P0, PT, R9, -0x7ffff, PT ;  /* 0xfff800010900780c */ /* 0x001fda0003f06270 */
[----:B------:R-:W-:Y:S05]  /*0030*/  @!P0 EXIT ;  /* 0x000000000000894d */ /* 0x000fea0003800000 */
[----:B------:R-:W0:Y:S01]  /*0040*/  S2UR UR4, SR_CTAID.X ;  /* 0x00000000000479c3 */ /* 0x000e220000002500 */
[----:B------:R-:W1:Y:S01]  /*0050*/  S2R R12, SR_TID.X ;  /* 0x00000000000c7919 */ /* 0x000e620000002100 */
[----:B------:R-:W1:Y:S01]  /*0060*/  LDCU UR5, c[0x0][0x398] ;  /* 0x00007300ff0577ac */ /* 0x000e620008000800 */
[----:B------:R-:W-:Y:S01]  /*0070*/  SHF.R.S32.HI R8, RZ, 0x1f, R9 ;  /* 0x0000001fff087819 */ /* 0x000fe20000011409 */
[----:B------:R-:W2:Y:S03]  /*0080*/  LDCU.64 UR6, c[0x0][0x358] ;  /* 0x00006b00ff0677ac */ /* 0x000ea60008000a00 */
[----:B------:R-:W-:Y:S01]  /*0090*/  LEA.HI R8, R8, R9, RZ, 0x13 ;  /* 0x0000000908087211 */ /* 0x000fe200078f98ff */
[----:B------:R-:W0:Y:S01]  /*00a0*/  LDC R0, c[0x0][0x360] ;  /* 0x0000d800ff007b82 */ /* 0x000e220000000800 */
[----:B------:R-:W3:Y:S02]  /*00b0*/  LDCU UR8, c[0x0][0x39c] ;  /* 0x00007380ff0877ac */ /* 0x000ee40008000800 */
[----:B------:R-:W-:-:S05]  /*00c0*/  SHF.R.S32.HI R8, RZ, 0x13, R8 ;  /* 0x00000013ff087819 */ /* 0x000fca0000011408 */
[----:B------:R-:W4:Y:S08]  /*00d0*/  LDC R10, c[0x0][0x3a0] ;  /* 0x0000e800ff0a7b82 */ /* 0x000f300000000800 */
[----:B------:R-:W2:Y:S08]  /*00e0*/  LDC.64 R2, c[0x0][0x390] ;  /* 0x0000e400ff027b82 */ /* 0x000eb00000000a00 */
[----:B------:R-:W2:Y:S01]  /*00f0*/  LDC.64 R4, c[0x0][0x380] ;  /* 0x0000e000ff047b82 */ /* 0x000ea20000000a00 */
[----:B0-----:R-:W-:-:S04]  /*0100*/  IMAD R9, R0, UR4, RZ ;  /* 0x0000000400097c24 */ /* 0x001fc8000f8e02ff */
[----:B------:R-:W-:-:S03]  /*0110*/  IMAD R9, R8, R9, R9 ;  /* 0x0000000908097224 */ /* 0x000fc600078e0209 */
[----:B------:R-:W0:Y:S02]  /*0120*/  LDC.64 R6, c[0x0][0x388] ;  /* 0x0000e200ff067b82 */ /* 0x000e240000000a00 */
[----:B-1----:R-:W-:Y:S02]  /*0130*/  IADD3 R11, PT, PT, R9, UR5, R12 ;  /* 0x00000005090b7c10 */ /* 0x002fe4000fffe00c */
[----:B---34-:R-:W-:-:S07]  /*0140*/  IADD3 R12, PT, PT, -R8, RZ, RZ ;  /* 0x000000ff080c7210 */ /* 0x018fce0007ffe1ff */
.L_x_6:
[----:B------:R-:W-:Y:S01]  /*0150*/  ISETP.GE.AND P0, PT, R11, UR8, PT ;  /* 0x000000080b007c0c */ /* 0x000fe2000bf06270 */
[----:B------:R-:W-:Y:S01]  /*0160*/  BSSY.RECONVERGENT B0, `(.L_x_4) ;  /* 0x0000056000007945 */ /* 0x000fe20003800200 */
[----:B------:R-:W-:-:S04]  /*0170*/  IADD3 R12, PT, PT, R12, 0x1, RZ ;  /* 0x000000010c0c7810 */ /* 0x000fc80007ffe0ff */
[----:B------:R-:W-:-:S07]  /*0180*/  ISETP.NE.AND P1, PT, R12, 0x1, PT ;  /* 0x000000010c00780c */ /* 0x000fce0003f25270 */
[----:B-1----:R-:W-:Y:S06]  /*0190*/  @P0 BRA `(.L_x_5) ;  /* 0x0000000400480947 */ /* 0x002fec0003800000 */
[----:B--2---:R-:W-:-:S05]  /*01a0*/  IMAD.WIDE R14, R11, 0x4, R4 ;  /* 0x000000040b0e7825 */ /* 0x004fca00078e0204 */
[----:B------:R-:W2:Y:S02]  /*01b0*/  LDG.E R9, desc[UR6][R14.64] ;  /* 0x000000060e097981 */ /* 0x000ea4000c1e1900 */
[----:B--2---:R-:W-:-:S05]  /*01c0*/  IMAD.WIDE R8, R9, 0x8, R2 ;  /* 0x0000000809087825 */ /* 0x004fca00078e0202 */
[----:B------:R-:W2:Y:S01]  /*01d0*/  LDG.E.64 R16, desc[UR6][R8.64] ;  /* 0x0000000608107981 */ /* 0x000ea2000c1e1b00 */
[----:B0-----:R-:W-:Y:S01]  /*01e0*/  IMAD.WIDE R18, R11, 0x8, R6 ;  /* 0x000000080b127825 */ /* 0x001fe200078e0206 */
[----:B--2---:R-:W-:-:S07]  /*01f0*/  DMUL R16, R16, 0.5 ;  /* 0x3fe0000010107828 */ /* 0x004fce0000000000 */
[----:B------:R0:W-:Y:S04]  /*0200*/  STG.E.64 desc[UR6][R18.64], R16 ;  /* 0x0000001012007986 */ /* 0x0001e8000c101b06 */
[----:B------:R-:W2:Y:S01]  /*0210*/  LDG.E.64 R20, desc[UR6][R8.64] ;  /* 0x0000000608147981 */ /* 0x000ea2000c1e1b00 */
[----:B------:R-:W-:Y:S01]  /*0220*/  UMOV UR4, 0x55555555 ;  /* 0x5555555500047882 */ /* 0x000fe20000000000 */
[----:B------:R-:W-:Y:S01]  /*0230*/  UMOV UR5, 0x3fa55555 ;  /* 0x3fa5555500057882 */ /* 0x000fe20000000000 */
[----:B------:R-:W-:Y:S01]  /*0240*/  IMAD.WIDE R22, R10, 0x8, R18 ;  /* 0x000000080a167825 */ /* 0x000fe200078e0212 */
[----:B--2---:R-:W-:-:S07]  /*0250*/  DMUL R20, R20, UR4 ;  /* 0x0000000414147c28 */ /* 0x004fce0008000000 */
[----:B------:R1:W-:Y:S04]  /*0260*/  STG.E.64 desc[UR6][R22.64], R20 ;  /* 0x0000001416007986 */ /* 0x0003e8000c101b06 */
[----:B------:R-:W2:Y:S01]  /*0270*/  LDG.E.64 R14, desc[UR6][R8.64] ;  /* 0x00000006080e7981 */ /* 0x000ea2000c1e1b00 */
[----:B------:R-:W-:Y:S01]  /*0280*/  IMAD.WIDE R24, R10, 0x8, R22 ;  /* 0x000000080a187825 */ /* 0x000fe200078e0216 */
[----:B--2---:R-:W-:-:S07]  /*0290*/  DMUL R14, R14, UR4 ;  /* 0x000000040e0e7c28 */ /* 0x004fce0008000000 */
[----:B------:R2:W-:Y:S04]  /*02a0*/  STG.E.64 desc[UR6][R24.64], R14 ;  /* 0x0000000e18007986 */ /* 0x0005e8000c101b06 */
[----:B------:R-:W3:Y:S01]  /*02b0*/  LDG.E.64 R26, desc[UR6][R8.64] ;  /* 0x00000006081a7981 */ /* 0x000ee2000c1e1b00 */
[----:B0-----:R-:W-:Y:S01]  /*02c0*/  IMAD.WIDE R16, R10, 0x8, R24 ;  /* 0x000000080a107825 */ /* 0x001fe200078e0218 */
[----:B---3--:R-:W-:-:S07]  /*02d0*/  DMUL R26, R26, UR4 ;  /* 0x000000041a1a7c28 */ /* 0x008fce0008000000 */
[----:B------:R0:W-:Y:S04]  /*02e0*/  STG.E.64 desc[UR6][R16.64], R26 ;  /* 0x0000001a10007986 */ /* 0x0001e8000c101b06 */
[----:B------:R-:W3:Y:S01]  /*02f0*/  LDG.E.64 R18, desc[UR6][R8.64] ;  /* 0x0000000608127981 */ /* 0x000ee2000c1e1b00 */
[----:B-1----:R-:W-:Y:S01]  /*0300*/  IMAD.WIDE R20, R10, 0x8, R16 ;  /* 0x000000080a147825 */ /* 0x002fe200078e0210 */
[----:B---3--:R-:W-:-:S07]  /*0310*/  DMUL R18, R18, UR4 ;  /* 0x0000000412127c28 */ /* 0x008fce0008000000 */
[----:B------:R1:W-:Y:S04]  /*0320*/  STG.E.64 desc[UR6][R20.64], R18 ;  /* 0x0000001214007986 */ /* 0x0003e8000c101b06 */
[----:B------:R-:W3:Y:S01]  /*0330*/  LDG.E.64 R22, desc[UR6][R8.64] ;  /* 0x0000000608167981 */ /* 0x000ee2000c1e1b00 */
[----:B--2---:R-:W-:Y:S01]  /*0340*/  IMAD.WIDE R14, R10, 0x8, R20 ;  /* 0x000000080a0e7825 */ /* 0x004fe200078e0214 */
[----:B---3--:R-:W-:-:S07]  /*0350*/  DMUL R22, R22, UR4 ;  /* 0x0000000416167c28 */ /* 0x008fce0008000000 */
[----:B------:R2:W-:Y:S04]  /*0360*/  STG.E.64 desc[UR6][R14.64], R22 ;  /* 0x000000160e007986 */ /* 0x0005e8000c101b06 */
[----:B------:R-:W3:Y:S01]  /*0370*/  LDG.E.64 R24, desc[UR6][R8.64] ;  /* 0x0000000608187981 */ /* 0x000ee2000c1e1b00 */
[----:B0-----:R-:W-:Y:S01]  /*0380*/  IMAD.WIDE R16, R10, 0x8, R14 ;  /* 0x000000080a107825 */ /* 0x001fe200078e020e */
[----:B---3--:R-:W-:-:S07]  /*0390*/  DMUL R24, R24, UR4 ;  /* 0x0000000418187c28 */ /* 0x008fce0008000000 */
[----:B------:R0:W-:Y:S04]  /*03a0*/  STG.E.64 desc[UR6][R16.64], R24 ;  /* 0x0000001810007986 */ /* 0x0001e8000c101b06 */
[----:B------:R-:W3:Y:S01]  /*03b0*/  LDG.E.64 R26, desc[UR6][R8.64] ;  /* 0x00000006081a7981 */ /* 0x000ee2000c1e1b00 */
[----:B------:R-:W-:Y:S01]  /*03c0*/  UMOV UR5, 0x3f955555 ;  /* 0x3f95555500057882 */ /* 0x000fe20000000000 */
        /* <DEDUP_REMOVED lines=43> */
[----:B------:R-:W2:Y:S01]  /*0680*/  LDG.E.64 R24, desc[UR6][R8.64] ;  /* 0x0000000608187981 */ /* 0x000ea2000c1e1b00 */
[----:B0-----:R-:W-:Y:S01]  /*0690*/  IMAD.WIDE R16, R10, 0x8, R14 ;  /* 0x000000080a107825 */ /* 0x001fe200078e020e */
[----:B--2---:R-:W-:-:S07]  /*06a0*/  DMUL R24, R24, UR4 ;  /* 0x0000000418187c28 */ /* 0x004fce0008000000 */
[----:B------:R1:W-:Y:S04]  /*06b0*/  STG.E.64 desc[UR6][R16.64], R24 ;  /* 0x0000001810007986 */ /* 0x0003e8000c101b06 */
.L_x_5:
[----:B--2---:R-:W-:Y:S05]  /*06c0*/  BSYNC.RECONVERGENT B0 ;  /* 0x0000000000007941 */ /* 0x004fea0003800200 */
.L_x_4:
[----:B------:R-:W-:Y:S01]  /*06d0*/  IADD3 R11, PT, PT, R0, R11, RZ ;  /* 0x0000000b000b7210 */ /* 0x000fe20007ffe0ff */
[----:B------:R-:W-:Y:S06]  /*06e0*/  @P1 BRA `(.L_x_6) ;  /* 0xfffffff800981947 */ /* 0x000fec000383ffff */
[----:B------:R-:W-:Y:S05]  /*06f0*/  EXIT ;  /* 0x000000000000794d */ /* 0x000fea0003800000 */
.L_x_7:
        /* <DEDUP_REMOVED lines=16> */
.L_x_155:


//--------------------- .text._Z31dvc_ScaLBL_D3Q19_AAeven_PoissonPiPdS0_S0_S0_S0_ddbiii --------------------------
	.section	.text._Z31dvc_ScaLBL_D3Q19_AAeven_PoissonPiPdS0_S0_S0_S0_ddbiii,"ax",@progbits
	.align	128
        .global         _Z31dvc_ScaLBL_D3Q19_AAeven_PoissonPiPdS0_S0_S0_S0_ddbiii
        .type           _Z31dvc_ScaLBL_D3Q19_AAeven_PoissonPiPdS0_S0_S0_S0_ddbiii,@function
        .size           _Z31dvc_ScaLBL_D3Q19_AAeven_PoissonPiPdS0_S0_S0_S0_ddbiii,(.L_x_143 - _Z31dvc_ScaLBL_D3Q19_AAeven_PoissonPiPdS0_S0_S0_S0_ddbiii)
        .other          _Z31dvc_ScaLBL_D3Q19_AAeven_PoissonPiPdS0_S0_S0_S0_ddbiii,@"STO_CUDA_ENTRY STV_DEFAULT"
_Z31dvc_ScaLBL_D3Q19_AAeven_PoissonPiPdS0_S0_S0_S0_ddbiii:
.text._Z31dvc_ScaLBL_D3Q19_AAeven_PoissonPiPdS0_S0_S0_S0_ddbiii:
[----:B------:R-:W-:Y:S08]  /*0000*/  LDC R1, c[0x0][0x37c] ;  /* 0x0000df00ff017b82 */ /* 0x000ff00000000800 */
[----:B------:R-:W0:Y:S08]  /*0010*/  LDC R0, c[0x0][0x3b4] ;  /* 0x0000ed00ff007b82 */ /* 0x000e300000000800 */
[----:B------:R-:W1:Y:S01]  /*0020*/  LDC.64 R8, c[0x0][0x3b0] ;  /* 0x0000ec00ff087b82 */ /* 0x000e620000000a00 */
[----:B0-----:R-:W1:Y:S01]  /*0030*/  MUFU.RCP64H R3, R0 ;  /* 0x0000000000037308 */ /* 0x001e620000001800 */
[----:B------:R-:W-:-:S04]  /*0040*/  IADD3 R2, PT, PT, R0, 0x300402, RZ ;  /* 0x0030040200027810 */ /* 0x000fc80007ffe0ff */
[----:B------:R-:W-:Y:S02]  /*0050*/  FSETP.GEU.AND P0, PT, |R2|, 5.8789094863358348022e-39, PT ;  /* 0x004004020200780b */ /* 0x000fe40003f0e200 */
[----:B-1----:R-:W-:-:S08]  /*0060*/  DFMA R4, R2, -R8, 1 ;  /* 0x3ff000000204742b */ /* 0x002fd00000000808 */
[----:B------:R-:W-:-:S08]  /*0070*/  DFMA R4, R4, R4, R4 ;  /* 0x000000040404722b */ /* 0x000fd00000000004 */
[----:B------:R-:W-:-:S08]  /*0080*/  DFMA R4, R2, R4, R2 ;  /* 0x000000040204722b */ /* 0x000fd00000000002 */
[----:B------:R-:W-:-:S08]  /*0090*/  DFMA R8, R4, -R8, 1 ;  /* 0x3ff000000408742b */ /* 0x000fd00000000808 */
[----:B------:R-:W-:Y:S01]  /*00a0*/  DFMA R8, R4, R8, R4 ;  /* 0x000000080408722b */ /* 0x000fe20000000004 */
[----:B------:R-:W-:Y:S10]  /*00b0*/  @P0 BRA `(.L_x_8) ;  /* 0x0000000000100947 */ /* 0x000ff40003800000 */
[----:B------:R-:W-:-:S05]  /*00c0*/  LOP3.LUT R0, R0, 0x7fffffff, RZ, 0xc0, !PT ;  /* 0x7fffffff00007812 */ /* 0x000fca00078ec0ff */
[----:B------:R-:W-:Y:S01]  /*00d0*/  VIADD R7, R0, 0xfff00000 ;  /* 0xfff0000000077836 */ /* 0x000fe20000000000 */
[----:B------:R-:W-:-:S07]  /*00e0*/  MOV R0, 0x100 ;  /* 0x0000010000007802 */ /* 0x000fce0000000f00 */
[----:B------:R-:W-:Y:S05]  /*00f0*/  CALL.REL.NOINC `($__internal_0_$__cuda_sm20_dblrcp_rn_slowpath_v3) ;  /* 0x0000001400d07944 */ /* 0x000fea0003c00000 */
.L_x_8:
[----:B------:R-:W0:Y:S02]  /*0100*/  LDC R13, c[0x0][0x3cc] ;  /* 0x0000f300ff0d7b82 */ /* 0x000e240000000800 */
[----:B0-----:R-:W-:-:S13]  /*0110*/  ISETP.GE.AND P0, PT, R13, -0x7ffff, PT ;  /* 0xfff800010d00780c */ /* 0x001fda0003f06270 */
[----:B------:R-:W-:Y:S05]  /*0120*/  @!P0 EXIT ;  /* 0x000000000000894d */ /* 0x000fea0003800000 */
[----:B------:R-:W0:Y:S01]  /*0130*/  LDCU.U8 UR4, c[0x0][0x3c0] ;  /* 0x00007800ff0477ac */ /* 0x000e220008000000 */
[----:B------:R-:W1:Y:S01]  /*0140*/  S2R R3, SR_TID.X ;  /* 0x0000000000037919 */ /* 0x000e620000002100 */
[----:B------:R-:W2:Y:S01]  /*0150*/  S2UR UR5, SR_CTAID.X ;  /* 0x00000000000579c3 */ /* 0x000ea20000002500 */
[----:B------:R-:W-:Y:S01]  /*0160*/  SHF.R.S32.HI R0, RZ, 0x1f, R13 ;  /* 0x0000001fff007819 */ /* 0x000fe2000001140d */
[----:B------:R-:W3:Y:S03]  /*0170*/  LDCU UR6, c[0x0][0x360] ;  /* 0x00006c00ff0677ac */ /* 0x000ee60008000800 */
[----:B------:R-:W-:Y:S01]  /*0180*/  LEA.HI R0, R0, R13, RZ, 0x13 ;  /* 0x0000000d00007211 */ /* 0x000fe200078f98ff */
[----:B------:R-:W4:Y:S03]  /*0190*/  LDCU.64 UR8, c[0x0][0x358] ;  /* 0x00006b00ff0877ac */ /* 0x000f260008000a00 */
[----:B------:R-:W-:-:S04]  /*01a0*/  SHF.R.S32.HI R2, RZ, 0x13, R0 ;  /* 0x00000013ff027819 */ /* 0x000fc80000011400 */
[----:B------:R-:W-:Y:S01]  /*01b0*/  IADD3 R0, PT, PT, R2, 0x1, RZ ;  /* 0x0000000102007810 */ /* 0x000fe20007ffe0ff */
[----:B0-----:R-:W-:-:S04]  /*01c0*/  UPRMT UR4, UR4, 0x8880, URZ ;  /* 0x0000888004047896 */ /* 0x001fc800080000ff */
[----:B------:R-:W-:-:S09]  /*01d0*/  UISETP.NE.AND UP0, UPT, UR4, 0x1, UPT ;  /* 0x000000010400788c */ /* 0x000fd2000bf05270 */
[----:B--234-:R-:W-:Y:S05]  /*01e0*/  BRA.U !UP0, `(.L_x_9) ;  /* 0x0000000908f87547 */ /* 0x01cfea000b800000 */
[----:B------:R-:W1:Y:S01]  /*01f0*/  LDCU UR7, c[0x0][0x3c4] ;  /* 0x00007880ff0777ac */ /* 0x000e620008000800 */
[----:B------:R-:W-:Y:S01]  /*0200*/  IADD3 R4, PT, PT, -R2, RZ, RZ ;  /* 0x000000ff02047210 */ /* 0x000fe20007ffe1ff */
[----:B------:R-:W-:Y:S01]  /*0210*/  UIMAD UR4, UR5, UR6, URZ ;  /* 0x00000006050472a4 */ /* 0x000fe2000f8e02ff */
[----:B------:R-:W0:Y:S01]  /*0220*/  LDCU UR5, c[0x0][0x3c8] ;  /* 0x00007900ff0577ac */ /* 0x000e220008000800 */
[----:B------:R-:W2:Y:S01]  /*0230*/  LDCU UR6, c[0x0][0x3bc] ;  /* 0x00007780ff0677ac */ /* 0x000ea20008000800 */
[----:B-1----:R-:W-:-:S04]  /*0240*/  VIADD R3, R3, UR7 ;  /* 0x0000000703037c36 */ /* 0x002fc80008000000 */
[----:B------:R-:W-:-:S04]  /*0250*/  IMAD R0, R0, UR4, R3 ;  /* 0x0000000400007c24 */ /* 0x000fc8000f8e0203 */
[C-C-:B------:R-:W-:Y:S01]  /*0260*/  IMAD R5, R13.reuse, 0x8, R0.reuse ;  /* 0x000000080d057824 */ /* 0x140fe200078e0200 */
[C---:B------:R-:W-:Y:S01]  /*0270*/  LEA R7, R13.reuse, R0, 0x4 ;  /* 0x000000000d077211 */ /* 0x040fe200078e20ff */
[C-C-:B------:R-:W-:Y:S02]  /*0280*/  IMAD R6, R13.reuse, 0xc, R0.reuse ;  /* 0x0000000c0d067824 */ /* 0x140fe400078e0200 */
[C-C-:B------:R-:W-:Y:S02]  /*0290*/  IMAD R10, R13.reuse, 0x4, R0.reuse ;  /* 0x000000040d0a7824 */ /* 0x140fe400078e0200 */
[C-C-:B------:R-:W-:Y:S02]  /*02a0*/  IMAD R11, R13.reuse, 0x6, R0.reuse ;  /* 0x000000060d0b7824 */ /* 0x140fe400078e0200 */
[C-C-:B------:R-:W-:Y:S02]  /*02b0*/  IMAD R64, R13.reuse, 0xa, R0.reuse ;  /* 0x0000000a0d407824 */ /* 0x140fe400078e0200 */
[----:B------:R-:W-:-:S02]  /*02c0*/  IMAD R65, R13, 0xe, R0 ;  /* 0x0000000e0d417824 */ /* 0x000fc400078e0200 */
[----:B0-2---:R-:W-:-:S07]  /*02d0*/  IMAD R66, R13, 0x12, R0 ;  /* 0x000000120d427824 */ /* 0x005fce00078e0200 */
.L_x_14:
[----:B------:R-:W-:Y:S01]  /*02e0*/  ISETP.GE.AND P0, PT, R0, UR5, PT ;  /* 0x0000000500007c0c */ /* 0x000fe2000bf06270 */
[----:B------:R-:W-:-:S12]  /*02f0*/  BSSY.RECONVERGENT B0, `(.L_x_10) ;  /* 0x000009f000007945 */ /* 0x000fd80003800200 */
[----:B0-----:R-:W-:Y:S05]  /*0300*/  @P0 BRA `(.L_x_11) ;  /* 0x0000000800740947 */ /* 0x001fea0003800000 */
[----:B------:R-:W0:Y:S08]  /*0310*/  LDC.64 R2, c[0x0][0x390] ;  /* 0x0000e400ff027b82 */ /* 0x000e300000000a00 */
[----:B------:R-:W1:Y:S01]  /*0320*/  LDC.64 R16, c[0x0][0x3b8] ;  /* 0x0000ee00ff107b82 */ /* 0x000e620000000a00 */
[----:B0-----:R-:W-:-:S05]  /*0330*/  IMAD.WIDE R2, R0, 0x8, R2 ;  /* 0x0000000800027825 */ /* 0x001fca00078e0202 */
[----:B------:R-:W2:Y:S01]  /*0340*/  LDG.E.64 R22, desc[UR8][R2.64] ;  /* 0x0000000802167981 */ /* 0x000ea2000c1e1b00 */
[----:B------:R-:W1:Y:S01]  /*0350*/  MUFU.RCP64H R13, UR6 ;  /* 0x00000006000d7d08 */ /* 0x000e620008001800 */
[----:B------:R-:W-:Y:S01]  /*0360*/  MOV R12, 0x1 ;  /* 0x00000001000c7802 */ /* 0x000fe20000000f00 */
[----:B------:R-:W-:Y:S05]  /*0370*/  BSSY.RECONVERGENT B1, `(.L_x_12) ;  /* 0x000000f000017945 */ /* 0x000fea0003800200 */
[----:B-1----:R-:W-:-:S08]  /*0380*/  DFMA R14, R12, -R16, 1 ;  /* 0x3ff000000c0e742b */ /* 0x002fd00000000810 */
[----:B------:R-:W-:-:S08]  /*0390*/  DFMA R14, R14, R14, R14 ;  /* 0x0000000e0e0e722b */ /* 0x000fd0000000000e */
[----:B------:R-:W-:-:S08]  /*03a0*/  DFMA R14, R12, R14, R12 ;  /* 0x0000000e0c0e722b */ /* 0x000fd0000000000c */
[----:B------:R-:W-:-:S08]  /*03b0*/  DFMA R12, R14, -R16, 1 ;  /* 0x3ff000000e0c742b */ /* 0x000fd00000000810 */
[----:B------:R-:W-:-:S08]  /*03c0*/  DFMA R12, R14, R12, R14 ;  /* 0x0000000c0e0c722b */ /* 0x000fd0000000000e */
[----:B--2---:R-:W-:Y:S01]  /*03d0*/  DMUL R14, R22, R12 ;  /* 0x0000000c160e7228 */ /* 0x004fe20000000000 */
[----:B------:R-:W-:-:S07]  /*03e0*/  FSETP.GEU.AND P1, PT, |R23|, 6.5827683646048100446e-37, PT ;  /* 0x036000001700780b */ /* 0x000fce0003f2e200 */
[----:B------:R-:W-:-:S08]  /*03f0*/  DFMA R16, R14, -R16, R22 ;  /* 0x800000100e10722b */ /* 0x000fd00000000016 */
[----:B------:R-:W-:-:S10]  /*0400*/  DFMA R2, R12, R16, R14 ;  /* 0x000000100c02722b */ /* 0x000fd4000000000e */
[----:B------:R-:W-:-:S05]  /*0410*/  FFMA R12, RZ, UR6, R3 ;  /* 0x00000006ff0c7c23 */ /* 0x000fca0008000003 */
[----:B------:R-:W-:-:S13]  /*0420*/  FSETP.GT.AND P0, PT, |R12|, 1.469367938527859385e-39, PT ;  /* 0x001000000c00780b */ /* 0x000fda0003f04200 */
[----:B------:R-:W-:Y:S05]  /*0430*/  @P0 BRA P1, `(.L_x_13) ;  /* 0x0000000000080947 */ /* 0x000fea0000800000 */
[----:B------:R-:W-:-:S07]  /*0440*/  MOV R14, 0x460 ;  /* 0x00000460000e7802 */ /* 0x000fce0000000f00 */
[----:B------:R-:W-:Y:S05]  /*0450*/  CALL.REL.NOINC `($__internal_1_$__cuda_sm20_div_rn_f64_full) ;  /* 0x0000001400a87944 */ /* 0x000fea0003c00000 */
.L_x_13:
[----:B------:R-:W-:Y:S05]  /*0460*/  BSYNC.RECONVERGENT B1 ;  /* 0x0000000000017941 */ /* 0x000fea0003800200 */
.L_x_12:
[----:B------:R-:W0:Y:S08]  /*0470*/  LDC.64 R14, c[0x0][0x388] ;  /* 0x0000e200ff0e7b82 */ /* 0x000e300000000a00 */
[----:B------:R-:W1:Y:S01]  /*0480*/  LDC R67, c[0x0][0x3cc] ;  /* 0x0000f300ff437b82 */ /* 0x000e620000000800 */
[----:B0-----:R-:W-:-:S04]  /*0490*/  IMAD.WIDE R12, R0, 0x8, R14 ;  /* 0x00000008000c7825 */ /* 0x001fc800078e020e */
[C---:B-1----:R-:W-:Y:S02]  /*04a0*/  IMAD.SHL.U32 R47, R67.reuse, 0x2, RZ ;  /* 0x00000002432f7824 */ /* 0x042fe400078e00ff */
[----:B------:R-:W-:-:S04]  /*04b0*/  IMAD.WIDE R48, R67, 0x8, R12 ;  /* 0x0000000843307825 */ /* 0x000fc800078e020c */
[----:B------:R-:W-:Y:S01]  /*04c0*/  IMAD.WIDE R46, R47, 0x8, R12 ;  /* 0x000000082f2e7825 */ /* 0x000fe200078e020c */
[----:B------:R-:W2:Y:S04]  /*04d0*/  LDG.E.64 R20, desc[UR8][R48.64] ;  /* 0x0000000830147981 */ /* 0x000ea8000c1e1b00 */
[----:B------:R-:W2:Y:S01]  /*04e0*/  LDG.E.64 R26, desc[UR8][R46.64] ;  /* 0x000000082e1a7981 */ /* 0x000ea2000c1e1b00 */
[----:B------:R-:W-:-:S05]  /*04f0*/  IMAD.WIDE R42, R10, 0x8, R14 ;  /* 0x000000080a2a7825 */ /* 0x000fca00078e020e */
[----:B------:R-:W3:Y:S01]  /*0500*/  LDG.E.64 R22, desc[UR8][R42.64] ;  /* 0x000000082a167981 */ /* 0x000ee2000c1e1b00 */
[----:B------:R-:W-:-:S05]  /*0510*/  IMAD.WIDE R44, R67, 0x8, R46 ;  /* 0x00000008432c7825 */ /* 0x000fca00078e022e */
[----:B------:R-:W4:Y:S01]  /*0520*/  LDG.E.64 R58, desc[UR8][R44.64] ;  /* 0x000000082c3a7981 */ /* 0x000f22000c1e1b00 */
[----:B------:R-:W-:-:S05]  /*0530*/  IMAD.WIDE R38, R11, 0x8, R14 ;  /* 0x000000080b267825 */ /* 0x000fca00078e020e */
[----:B------:R-:W5:Y:S01]  /*0540*/  LDG.E.64 R18, desc[UR8][R38.64] ;  /* 0x0000000826127981 */ /* 0x000f62000c1e1b00 */
        /* <DEDUP_REMOVED lines=8> */
[----:B------:R-:W-:Y:S01]  /*05d0*/  IMAD.WIDE R32, R67, 0x8, R34 ;  /* 0x0000000843207825 */ /* 0x000fe200078e0222 */
[----:B--2---:R-:W-:-:S08]  /*05e0*/  DADD R24, R26, R20 ;  /* 0x000000001a187229 */ /* 0x004fd00000000014 */
[----:B---3--:R-:W-:-:S08]  /*05f0*/  DADD R24, R22, R24 ;  /* 0x0000000016187229 */ /* 0x008fd00000000018 */
[----:B----4-:R-:W-:-:S08]  /*0600*/  DADD R24, R58, R24 ;  /* 0x000000003a187229 */ /* 0x010fd00000000018 */
[----:B-----5:R-:W-:-:S08]  /*0610*/  DADD R24, R18, R24 ;  /* 0x0000000012187229 */ /* 0x020fd00000000018 */
[----:B------:R-:W-:Y:S02]  /*0620*/  DADD R56, R62, R24 ;  /* 0x000000003e387229 */ /* 0x000fe40000000018 */
[----:B------:R-:W2:Y:S01]  /*0630*/  LDG.E.64 R24, desc[UR8][R32.64] ;  /* 0x0000000820187981 */ /* 0x000ea2000c1e1b00 */
[----:B------:R-:W-:Y:S01]  /*0640*/  DADD R20, R26, -R20 ;  /* 0x000000001a147229 */ /* 0x000fe20000000814 */
[----:B------:R-:W-:-:S04]  /*0650*/  IMAD.WIDE R26, R6, 0x8, R14 ;  /* 0x00000008061a7825 */ /* 0x000fc800078e020e */
[C---:B------:R-:W-:Y:S01]  /*0660*/  DADD R56, R50.reuse, R56 ;  /* 0x0000000032387229 */ /* 0x040fe20000000038 */
[----:B------:R-:W3:Y:S01]  /*0670*/  LDG.E.64 R52, desc[UR8][R26.64] ;  /* 0x000000081a347981 */ /* 0x000ee2000c1e1b00 */
[----:B------:R-:W-:-:S06]  /*0680*/  DADD R50, R50, -R28 ;  /* 0x0000000032327229 */ /* 0x000fcc000000081c */
[----:B------:R-:W-:Y:S01]  /*0690*/  DADD R56, R28, R56 ;  /* 0x000000001c387229 */ /* 0x000fe20000000038 */
[----:B------:R-:W-:Y:S01]  /*06a0*/  IMAD.WIDE R28, R67, 0x8, R30 ;  /* 0x00000008431c7825 */ /* 0x000fe200078e021e */
[----:B------:R-:W-:Y:S02]  /*06b0*/  DADD R62, R18, -R62 ;  /* 0x00000000123e7229 */ /* 0x000fe4000000083e */
[----:B------:R-:W-:Y:S02]  /*06c0*/  DADD R58, R22, -R58 ;  /* 0x00000000163a7229 */ /* 0x000fe4000000083a */
[----:B------:R-:W4:Y:S01]  /*06d0*/  LDG.E.64 R18, desc[UR8][R28.64] ;  /* 0x000000081c127981 */ /* 0x000f22000c1e1b00 */
[----:B------:R-:W-:Y:S01]  /*06e0*/  IMAD.WIDE R22, R65, 0x8, R14 ;  /* 0x0000000841167825 */ /* 0x000fe200078e020e */
[C-C-:B------:R-:W-:Y:S02]  /*06f0*/  DADD R60, R16.reuse, R50.reuse ;  /* 0x00000000103c7229 */ /* 0x140fe40000000032 */
[----:B------:R-:W-:-:S02]  /*0700*/  DADD R50, -R16, R50 ;  /* 0x0000000010327229 */ /* 0x000fc40000000132 */
[----:B------:R-:W-:Y:S01]  /*0710*/  DADD R56, R16, R56 ;  /* 0x0000000010387229 */ /* 0x000fe20000000038 */
[----:B------:R-:W5:Y:S03]  /*0720*/  LDG.E.64 R16, desc[UR8][R22.64] ;  /* 0x0000000816107981 */ /* 0x000f66000c1e1b00 */
[----:B--2---:R-:W-:-:S04]  /*0730*/  DADD R60, -R24, R60 ;  /* 0x00000000183c7229 */ /* 0x004fc8000000013c */
[C---:B------:R-:W-:Y:S02]  /*0740*/  DADD R56, R24.reuse, R56 ;  /* 0x0000000018387229 */ /* 0x040fe40000000038 */
[----:B------:R-:W-:Y:S01]  /*0750*/  DADD R50, R24, R50 ;  /* 0x0000000018327229 */ /* 0x000fe20000000032 */
[----:B------:R-:W-:-:S05]  /*0760*/  IMAD.WIDE R24, R67, 0x8, R26 ;  /* 0x0000000843187825 */ /* 0x000fca00078e021a */
[----:B------:R-:W2:Y:S01]  /*0770*/  LDG.E.64 R54, desc[UR8][R24.64] ;  /* 0x0000000818367981 */ /* 0x000ea2000c1e1b00 */
[C---:B---3--:R-:W-:Y:S02]  /*0780*/  DADD R60, R52.reuse, R60 ;  /* 0x00000000343c7229 */ /* 0x048fe4000000003c */
[C---:B------:R-:W-:Y:S02]  /*0790*/  DADD R56, R52.reuse, R56 ;  /* 0x0000000034387229 */ /* 0x040fe40000000038 */
[----:B----4-:R-:W-:-:S04]  /*07a0*/  DADD R52, R52, -R18 ;  /* 0x0000000034347229 */ /* 0x010fc80000000812 */
[C---:B------:R-:W-:Y:S02]  /*07b0*/  DADD R60, -R18.reuse, R60 ;  /* 0x00000000123c7229 */ /* 0x040fe4000000013c */
[----:B------:R-:W-:Y:S01]  /*07c0*/  DADD R56, R18, R56 ;  /* 0x0000000012387229 */ /* 0x000fe20000000038 */
[----:B------:R-:W-:Y:S01]  /*07d0*/  IMAD.WIDE R18, R7, 0x8, R14 ;  /* 0x0000000807127825 */ /* 0x000fe200078e020e */
[----:B-----5:R-:W-:-:S04]  /*07e0*/  DADD R52, -R16, R52 ;  /* 0x0000000010347229 */ /* 0x020fc80000000134 */
[C---:B------:R-:W-:Y:S02]  /*07f0*/  DADD R60, R16.reuse, R60 ;  /* 0x00000000103c7229 */ /* 0x040fe4000000003c */
[----:B------:R-:W-:Y:S01]  /*0800*/  DADD R56, R16, R56 ;  /* 0x0000000010387229 */ /* 0x000fe20000000038 */
[----:B------:R-:W3:Y:S01]  /*0810*/  LDG.E.64 R16, desc[UR8][R18.64] ;  /* 0x0000000812107981 */ /* 0x000ee2000c1e1b00 */
[----:B------:R-:W-:-:S04]  /*0820*/  IMAD.WIDE R14, R66, 0x8, R14 ;  /* 0x00000008420e7825 */ /* 0x000fc800078e020e */
[C---:B--2---:R-:W-:Y:S02]  /*0830*/  DADD R60, -R54.reuse, R60 ;  /* 0x00000000363c7229 */ /* 0x044fe4000000013c */
[----:B------:R-:W-:-:S06]  /*0840*/  DADD R52, R54, R52 ;  /* 0x0000000036347229 */ /* 0x000fcc0000000034 */
[----:B------:R-:W-:Y:S01]  /*0850*/  DFMA R60, R60, 0.5, R20 ;  /* 0x3fe000003c3c782b */ /* 0x000fe20000000014 */
[----:B------:R-:W-:Y:S01]  /*0860*/  IMAD.WIDE R20, R67, 0x8, R22 ;  /* 0x0000000843147825 */ /* 0x000fe200078e0216 */
[----:B------:R-:W-:-:S04]  /*0870*/  DADD R56, R54, R56 ;  /* 0x0000000036387229 */ /* 0x000fc80000000038 */
[----:B------:R-:W2:Y:S01]  /*0880*/  LDG.E.64 R54, desc[UR8][R20.64] ;  /* 0x0000000814367981 */ /* 0x000ea2000c1e1b00 */
[C---:B---3--:R-:W-:Y:S02]  /*0890*/  DADD R50, R16.reuse, R50 ;  /* 0x0000000010327229 */ /* 0x048fe40000000032 */
[C---:B------:R-:W-:Y:S02]  /*08a0*/  DADD R52, R16.reuse, R52 ;  /* 0x0000000010347229 */ /* 0x040fe40000000034 */
[----:B------:R-:W-:Y:S01]  /*08b0*/  DADD R56, R16, R56 ;  /* 0x0000000010387229 */ /* 0x000fe20000000038 */
[----:B------:R-:W3:Y:S03]  /*08c0*/  LDG.E.64 R16, desc[UR8][R14.64] ;  /* 0x000000080e107981 */ /* 0x000ee6000c1e1b00 */
[C---:B--2---:R-:W-:Y:S02]  /*08d0*/  DADD R50, -R54.reuse, R50 ;  /* 0x0000000036327229 */ /* 0x044fe40000000132 */
[----:B------:R-:W-:-:S02]  /*08e0*/  DADD R52, -R54, R52 ;  /* 0x0000000036347229 */ /* 0x000fc40000000134 */
[----:B------:R-:W-:-:S04]  /*08f0*/  DADD R56, R54, R56 ;  /* 0x0000000036387229 */ /* 0x000fc80000000038 */
[C---:B---3--:R-:W-:Y:S02]  /*0900*/  DADD R50, R16.reuse, R50 ;  /* 0x0000000010327229 */ /* 0x048fe40000000032 */
[C---:B------:R-:W-:Y:S02]  /*0910*/  DADD R52, -R16.reuse, R52 ;  /* 0x0000000010347229 */ /* 0x040fe40000000134 */
[----:B------:R-:W-:Y:S01]  /*0920*/  DADD R56, R16, R56 ;  /* 0x0000000010387229 */ /* 0x000fe20000000038 */
[----:B------:R-:W-:-:S05]  /*0930*/  IMAD.WIDE R16, R67, 0x8, R18 ;  /* 0x0000000843107825 */ /* 0x000fca00078e0212 */
[----:B------:R-:W2:Y:S01]  /*0940*/  LDG.E.64 R54, desc[UR8][R16.64] ;  /* 0x0000000810367981 */ /* 0x000ea2000c1e1b00 */
[----:B------:R-:W-:Y:S02]  /*0950*/  DMUL R60, R60, 4 ;  /* 0x401000003c3c7828 */ /* 0x000fe40000000000 */
[----:B--2---:R-:W-:-:S08]  /*0960*/  DADD R50, -R54, R50 ;  /* 0x0000000036327229 */ /* 0x004fd00000000132 */
[----:B------:R-:W-:Y:S02]  /*0970*/  DFMA R58, R50, 0.5, R58 ;  /* 0x3fe00000323a782b */ /* 0x000fe4000000003a */
[----:B------:R-:W2:Y:S01]  /*0980*/  LDG.E.64 R50, desc[UR8][R12.64] ;  /* 0x000000080c327981 */ /* 0x000ea2000c1e1b00 */
[----:B------:R-:W-:-:S08]  /*0990*/  DADD R52, R54, R52 ;  /* 0x0000000036347229 */ /* 0x000fd00000000034 */
[----:B------:R-:W-:Y:S01]  /*09a0*/  DFMA R52, R52, 0.5, R62 ;  /* 0x3fe000003434782b */ /* 0x000fe2000000003e */
[----:B------:R-:W0:Y:S01]  /*09b0*/  LDC.64 R62, c[0x0][0x3a0] ;  /* 0x0000e800ff3e7b82 */ /* 0x000e220000000a00 */
[----:B------:R-:W-:Y:S02]  /*09c0*/  DMUL R58, R58, 4 ;  /* 0x401000003a3a7828 */ /* 0x000fe40000000000 */
[----:B------:R-:W-:-:S05]  /*09d0*/  DADD R56, R54, R56 ;  /* 0x0000000036387229 */ /* 0x000fca0000000038 */
[----:B------:R-:W1:Y:S01]  /*09e0*/  LDC.64 R54, c[0x0][0x380] ;  /* 0x0000e000ff367b82 */ /* 0x000e620000000a00 */
[----:B0-----:R-:W-:-:S04]  /*09f0*/  IMAD.WIDE R62, R0, 0x8, R62 ;  /* 0x00000008003e7825 */ /* 0x001fc800078e023e */
[C---:B------:R-:W-:Y:S01]  /*0a00*/  IMAD.WIDE R68, R67.reuse, 0x8, R62 ;  /* 0x0000000843447825 */ /* 0x040fe200078e023e */
[----:B------:R-:W-:Y:S04]  /*0a10*/  STG.E.64 desc[UR8][R62.64], R60 ;  /* 0x0000003c3e007986 */ /* 0x000fe8000c101b08 */
[----:B------:R0:W-:Y:S02]  /*0a20*/  STG.E.64 desc[UR8][R68.64], R58 ;  /* 0x0000003a44007986 */ /* 0x0001e4000c101b08 */
[----:B0-----:R-:W0:Y:S01]  /*0a30*/  LDC.64 R58, c[0x0][0x3a8] ;  /* 0x0000ea00ff3a7b82 */ /* 0x001e220000000a00 */
[----:B------:R-:W-:Y:S01]  /*0a40*/  DMUL R52, R52, 4 ;  /* 0x4010000034347828 */ /* 0x000fe20000000000 */
[----:B------:R-:W-:-:S04]  /*0a50*/  IMAD.WIDE R68, R67, 0x8, R68 ;  /* 0x0000000843447825 */ /* 0x000fc800078e0244 */
[C---:B-1----:R-:W-:Y:S02]  /*0a60*/  IMAD.WIDE R54, R0.reuse, 0x4, R54 ;  /* 0x0000000400367825 */ /* 0x042fe400078e0236 */
[----:B------:R1:W-:Y:S02]  /*0a70*/  STG.E.64 desc[UR8][R68.64], R52 ;  /* 0x0000003444007986 */ /* 0x0003e4000c101b08 */
[----:B0-----:R-:W-:Y:S01]  /*0a80*/  IMAD.WIDE R62, R0, 0x8, R58 ;  /* 0x00000008003e7825 */ /* 0x001fe200078e023a */
[----:B--2---:R-:W-:-:S08]  /*0a90*/  DADD R60, -R50, R56 ;  /* 0x00000000323c7229 */ /* 0x004fd00000000138 */
[----:B------:R-:W-:-:S07]  /*0aa0*/  DFMA R60, R60, 8, R2 ;  /* 0x402000003c3c782b */ /* 0x000fce0000000002 */
[----:B------:R0:W-:Y:S04]  /*0ab0*/  STG.E.64 desc[UR8][R62.64], R60 ;  /* 0x0000003c3e007986 */ /* 0x0001e8000c101b08 */
[----:B------:R-:W2:Y:S01]  /*0ac0*/  LDG.E R55, desc[UR8][R54.64] ;  /* 0x0000000836377981 */ /* 0x000ea2000c1e1900 */
[----:B------:R-:W-:Y:S02]  /*0ad0*/  DFMA R58, R2, 0.125, R56 ;  /* 0x3fc00000023a782b */ /* 0x000fe40000000038 */
[----:B------:R-:W-:Y:S01]  /*0ae0*/  DADD R56, -R8, 1 ;  /* 0x3ff0000008387429 */ /* 0x000fe20000000100 */
[----:B------:R-:W2:Y:S05]  /*0af0*/  LDC.64 R2, c[0x0][0x398] ;  /* 0x0000e600ff027b82 */ /* 0x000eaa0000000a00 */
[----:B------:R-:W-:-:S08]  /*0b00*/  DMUL R58, R58, R8 ;  /* 0x000000083a3a7228 */ /* 0x000fd00000000000 */
[----:B------:R-:W-:Y:S01]  /*0b10*/  DFMA R56, R50, R56, R58 ;  /* 0x000000383238722b */ /* 0x000fe2000000003a */
[----:B------:R-:W-:-:S07]  /*0b20*/  UMOV UR10, 0x55555555 ;  /* 0x55555555000a7882 */ /* 0x000fce0000000000 */
[----:B-1----:R-:W-:Y:S01]  /*0b30*/  DADD R52, R56, R56 ;  /* 0x0000000038347229 */ /* 0x002fe20000000038 */
[----:B------:R-:W-:-:S07]  /*0b40*/  UMOV UR11, 0x3fa55555 ;  /* 0x3fa55555000b7882 */ /* 0x000fce0000000000 */
[C---:B------:R-:W-:Y:S01]  /*0b50*/  DMUL R50, R52.reuse, 0.5 ;  /* 0x3fe0000034327828 */ /* 0x040fe20000000000 */
[----:B--2---:R-:W-:Y:S01]  /*0b60*/  IMAD.WIDE R56, R55, 0x8, R2 ;  /* 0x0000000837387825 */ /* 0x004fe200078e0202 */
[C---:B------:R-:W-:Y:S01]  /*0b70*/  DMUL R2, R52.reuse, UR10 ;  /* 0x0000000a34027c28 */ /* 0x040fe20008000000 */
[----:B------:R-:W-:Y:S02]  /*0b80*/  UMOV UR11, 0x3f955555 ;  /* 0x3f955555000b7882 */ /* 0x000fe40000000000 */
[----:B------:R-:W-:Y:S01]  /*0b90*/  DMUL R54, R52, UR10 ;  /* 0x0000000a34367c28 */ /* 0x000fe20008000000 */
[----:B------:R0:W-:Y:S04]  /*0ba0*/  STG.E.64 desc[UR8][R56.64], R52 ;  /* 0x0000003438007986 */ /* 0x0001e8000c101b08 */
        /* <DEDUP_REMOVED lines=18> */
[----:B------:R0:W-:Y:S02]  /*0cd0*/  STG.E.64 desc[UR8][R14.64], R54 ;  /* 0x000000360e007986 */ /* 0x0001e4000c101b08 */
.L_x_11:
[----:B------:R-:W-:Y:S05]  /*0ce0*/  BSYNC.RECONVERGENT B0 ;  /* 0x0000000000007941 */ /* 0x000fea0003800200 */
.L_x_10:
[----:B------:R-:W1:Y:S01]  /*0cf0*/  LDCU UR4, c[0x0][0x360] ;  /* 0x00006c00ff0477ac */ /* 0x000e620008000800 */
[----:B------:R-:W-:-:S04]  /*0d00*/  IADD3 R4, PT, PT, R4, 0x1, RZ ;  /* 0x0000000104047810 */ /* 0x000fc80007ffe0ff */
[----:B------:R-:W-:Y:S01]  /*0d10*/  ISETP.NE.AND P0, PT, R4, 0x1, PT ;  /* 0x000000010400780c */ /* 0x000fe20003f05270 */
[----:B-1----:R-:W-:Y:S01]  /*0d20*/  VIADD R5, R5, UR4 ;  /* 0x0000000405057c36 */ /* 0x002fe20008000000 */
[----:B------:R-:W-:Y:S01]  /*0d30*/  IADD3 R6, PT, PT, R6, UR4, RZ ;  /* 0x0000000406067c10 */ /* 0x000fe2000fffe0ff */
[----:B------:R-:W-:Y:S01]  /*0d40*/  VIADD R7, R7, UR4 ;  /* 0x0000000407077c36 */ /* 0x000fe20008000000 */
[----:B------:R-:W-:Y:S01]  /*0d50*/  IADD3 R10, PT, PT, R10, UR4, RZ ;  /* 0x000000040a0a7c10 */ /* 0x000fe2000fffe0ff */
[----:B------:R-:W-:Y:S01]  /*0d60*/  VIADD R11, R11, UR4 ;  /* 0x000000040b0b7c36 */ /* 0x000fe20008000000 */
[----:B------:R-:W-:Y:S01]  /*0d70*/  IADD3 R64, PT, PT, R64, UR4, RZ ;  /* 0x0000000440407c10 */ /* 0x000fe2000fffe0ff */
[----:B------:R-:W-:Y:S01]  /*0d80*/  VIADD R65, R65, UR4 ;  /* 0x0000000441417c36 */ /* 0x000fe20008000000 */
[----:B------:R-:W-:Y:S01]  /*0d90*/  IADD3 R66, PT, PT, R66, UR4, RZ ;  /* 0x0000000442427c10 */ /* 0x000fe2000fffe0ff */
[----:B------:R-:W-:-:S04]  /*0da0*/  VIADD R0, R0, UR4 ;  /* 0x0000000400007c36 */ /* 0x000fc80008000000 */
[----:B------:R-:W-:Y:S05]  /*0db0*/  @P0 BRA `(.L_x_14) ;  /* 0xfffffff400480947 */ /* 0x000fea000383ffff */
[----:B------:R-:W-:Y:S05]  /*0dc0*/  EXIT ;  /* 0x000000000000794d */ /* 0x000fea0003800000 */
.L_x_9:
[----:B------:R-:W1:Y:S01]  /*0dd0*/  LDCU UR4, c[0x0][0x3c4] ;  /* 0x00007880ff0477ac */ /* 0x000e620008000800 */
[----:B------:R-:W-:Y:S01]  /*0de0*/  IMAD.MOV R2, RZ, RZ, -R2 ;  /* 0x000000ffff027224 */ /* 0x000fe200078e0a02 */
[----:B------:R-:W-:Y:S01]  /*0df0*/  UIMAD UR5, UR5, UR6, URZ ;  /* 0x00000006050572a4 */ /* 0x000fe2000f8e02ff */
[----:B-1----:R-:W-:-:S05]  /*0e00*/  IADD3 R3, PT, PT, R3, UR4, RZ ;  /* 0x0000000403037c10 */ /* 0x002fca000fffe0ff */
[----:B------:R-:W-:-:S05]  /*0e10*/  IMAD R0, R0, UR5, R3 ;  /* 0x0000000500007c24 */ /* 0x000fca000f8e0203 */
[----:B------:R-:W0:Y:S01]  /*0e20*/  LDCU UR5, c[0x0][0x3c8] ;  /* 0x00007900ff0577ac */ /* 0x000e220008000800 */
[C-C-:B------:R-:W-:Y:S01]  /*0e30*/  IMAD R4, R13.reuse, 0xc, R0.reuse ;  /* 0x0000000c0d047824 */ /* 0x140fe200078e0200 */
[CC--:B------:R-:W-:Y:S01]  /*0e40*/  LEA R3, R13.reuse, R0.reuse, 0x3 ;  /* 0x000000000d037211 */ /* 0x0c0fe200078e18ff */
[C-C-:B------:R-:W-:Y:S01]  /*0e50*/  IMAD R5, R13.reuse, 0x10, R0.reuse ;  /* 0x000000100d057824 */ /* 0x140fe200078e0200 */
[C---:B------:R-:W-:Y:S01]  /*0e60*/  LEA R6, R13.reuse, R0, 0x2 ;  /* 0x000000000d067211 */ /* 0x040fe200078e10ff */
[C-C-:B------:R-:W-:Y:S02]  /*0e70*/  IMAD R7, R13.reuse, 0x6, R0.reuse ;  /* 0x000000060d077824 */ /* 0x140fe400078e0200 */
[C-C-:B------:R-:W-:Y:S02]  /*0e80*/  IMAD R64, R13.reuse, 0xa, R0.reuse ;  /* 0x0000000a0d407824 */ /* 0x140fe400078e0200 */
[C-C-:B------:R-:W-:Y:S02]  /*0e90*/  IMAD R65, R13.reuse, 0xe, R0.reuse ;  /* 0x0000000e0d417824 */ /* 0x140fe400078e0200 */
[----:B------:R-:W-:-:S07]  /*0ea0*/  IMAD R66, R13, 0x12, R0 ;  /* 0x000000120d427824 */ /* 0x000fce00078e0200 */
.L_x_17:
[----:B0-----:R-:W-:Y:S01]  /*0eb0*/  ISETP.GE.AND P0, PT, R0, UR5, PT ;  /* 0x0000000500007c0c */ /* 0x001fe2000bf06270 */
[----:B------:R-:W-:-:S12]  /*0ec0*/  BSSY.RECONVERGENT B0, `(.L_x_15) ;  /* 0x0000089000007945 */ /* 0x000fd80003800200 */
[----:B------:R-:W-:Y:S05]  /*0ed0*/  @P0 BRA `(.L_x_16) ;  /* 0x00000008001c0947 */ /* 0x000fea0003800000 */
[----:B------:R-:W0:Y:S08]  /*0ee0*/  LDC.64 R12, c[0x0][0x388] ;  /* 0x0000e200ff0c7b82 */ /* 0x000e300000000a00 */
[----:B------:R-:W1:Y:S08]  /*0ef0*/  LDC R67, c[0x0][0x3cc] ;  /* 0x0000f300ff437b82 */ /* 0x000e700000000800 */
[----:B------:R-:W2:Y:S01]  /*0f00*/  LDC.64 R68, c[0x0][0x3a8] ;  /* 0x0000ea00ff447b82 */ /* 0x000ea20000000a00 */
[----:B0-----:R-:W-:-:S04]  /*0f10*/  IMAD.WIDE R10, R0, 0x8, R12 ;  /* 0x00000008000a7825 */ /* 0x001fc800078e020c */
[C---:B-1----:R-:W-:Y:S02]  /*0f20*/  IMAD.SHL.U32 R47, R67.reuse, 0x2, RZ ;  /* 0x00000002432f7824 */ /* 0x042fe400078e00ff */
[----:B------:R-:W-:-:S04]  /*0f30*/  IMAD.WIDE R48, R67, 0x8, R10 ;  /* 0x0000000843307825 */ /* 0x000fc800078e020a */
[----:B------:R-:W-:Y:S01]  /*0f40*/  IMAD.WIDE R46, R47, 0x8, R10 ;  /* 0x000000082f2e7825 */ /* 0x000fe200078e020a */
[----:B------:R-:W3:Y:S04]  /*0f50*/  LDG.E.64 R14, desc[UR8][R48.64] ;  /* 0x00000008300e7981 */ /* 0x000ee8000c1e1b00 */
[----:B------:R-:W3:Y:S01]  /*0f60*/  LDG.E.64 R24, desc[UR8][R46.64] ;  /* 0x000000082e187981 */ /* 0x000ee2000c1e1b00 */
[----:B------:R-:W-:-:S05]  /*0f70*/  IMAD.WIDE R42, R6, 0x8, R12 ;  /* 0x00000008062a7825 */ /* 0x000fca00078e020c */
[----:B------:R-:W4:Y:S01]  /*0f80*/  LDG.E.64 R22, desc[UR8][R42.64] ;  /* 0x000000082a167981 */ /* 0x000f22000c1e1b00 */
[----:B------:R-:W-:-:S05]  /*0f90*/  IMAD.WIDE R44, R67, 0x8, R46 ;  /* 0x00000008432c7825 */ /* 0x000fca00078e022e */
[----:B------:R-:W5:Y:S01]  /*0fa0*/  LDG.E.64 R54, desc[UR8][R44.64] ;  /* 0x000000082c367981 */ /* 0x000f62000c1e1b00 */
[----:B------:R-:W-:-:S05]  /*0fb0*/  IMAD.WIDE R38, R7, 0x8, R12 ;  /* 0x0000000807267825 */ /* 0x000fca00078e020c */
[----:B------:R-:W2:Y:S01]  /*0fc0*/  LDG.E.64 R20, desc[UR8][R38.64] ;  /* 0x0000000826147981 */ /* 0x000ea2000c1e1b00 */
        /* <DEDUP_REMOVED lines=10> */
[----:B---3--:R-:W-:-:S08]  /*1070*/  DADD R60, R24, R14 ;  /* 0x00000000183c7229 */ /* 0x008fd0000000000e */
[----:B----4-:R-:W-:-:S08]  /*1080*/  DADD R60, R22, R60 ;  /* 0x00000000163c7229 */ /* 0x010fd0000000003c */
[----:B-----5:R-:W-:-:S08]  /*1090*/  DADD R60, R54, R60 ;  /* 0x00000000363c7229 */ /* 0x020fd0000000003c */
[----:B--2---:R-:W-:-:S08]  /*10a0*/  DADD R60, R20, R60 ;  /* 0x00000000143c7229 */ /* 0x004fd0000000003c */
[----:B------:R-:W-:Y:S02]  /*10b0*/  DADD R60, R56, R60 ;  /* 0x00000000383c7229 */ /* 0x000fe4000000003c */
[----:B------:R-:W-:Y:S01]  /*10c0*/  DADD R14, R24, -R14 ;  /* 0x00000000180e7229 */ /* 0x000fe2000000080e */
[----:B------:R-:W-:-:S05]  /*10d0*/  IMAD.WIDE R24, R4, 0x8, R12 ;  /* 0x0000000804187825 */ /* 0x000fca00078e020c */
[C---:B------:R-:W-:Y:S01]  /*10e0*/  DADD R60, R50.reuse, R60 ;  /* 0x00000000323c7229 */ /* 0x040fe2000000003c */
[----:B------:R-:W2:Y:S01]  /*10f0*/  LDG.E.64 R62, desc[UR8][R24.64] ;  /* 0x00000008183e7981 */ /* 0x000ea2000c1e1b00 */
[----:B------:R-:W-:-:S06]  /*1100*/  DADD R50, R50, -R26 ;  /* 0x0000000032327229 */ /* 0x000fcc000000081a */
[----:B------:R-:W-:Y:S01]  /*1110*/  DADD R60, R26, R60 ;  /* 0x000000001a3c7229 */ /* 0x000fe2000000003c */
[----:B------:R-:W-:Y:S01]  /*1120*/  IMAD.WIDE R26, R67, 0x8, R28 ;  /* 0x00000008431a7825 */ /* 0x000fe200078e021c */
[C-C-:B------:R-:W-:Y:S02]  /*1130*/  DADD R36, R18.reuse, R50.reuse ;  /* 0x0000000012247229 */ /* 0x140fe40000000032 */
[----:B------:R-:W-:-:S04]  /*1140*/  DADD R50, -R18, R50 ;  /* 0x0000000012327229 */ /* 0x000fc80000000132 */
[----:B------:R-:W-:Y:S01]  /*1150*/  DADD R60, R18, R60 ;  /* 0x00000000123c7229 */ /* 0x000fe2000000003c */
[----:B------:R-:W3:Y:S01]  /*1160*/  LDG.E.64 R18, desc[UR8][R26.64] ;  /* 0x000000081a127981 */ /* 0x000ee2000c1e1b00 */
[----:B------:R-:W-:Y:S01]  /*1170*/  DADD R56, R20, -R56 ;  /* 0x0000000014387229 */ /* 0x000fe20000000838 */
[----:B------:R-:W-:Y:S01]  /*1180*/  IMAD.WIDE R20, R65, 0x8, R12 ;  /* 0x0000000841147825 */ /* 0x000fe200078e020c */
[C---:B------:R-:W-:Y:S02]  /*1190*/  DADD R36, -R16.reuse, R36 ;  /* 0x0000000010247229 */ /* 0x040fe40000000124 */
[C---:B------:R-:W-:Y:S02]  /*11a0*/  DADD R50, R16.reuse, R50 ;  /* 0x0000000010327229 */ /* 0x040fe40000000032 */
[----:B------:R-:W-:Y:S01]  /*11b0*/  DADD R60, R16, R60 ;  /* 0x00000000103c7229 */ /* 0x000fe2000000003c */
[----:B------:R-:W4:Y:S01]  /*11c0*/  LDG.E.64 R16, desc[UR8][R20.64] ;  /* 0x0000000814107981 */ /* 0x000f22000c1e1b00 */
[----:B------:R-:W-:Y:S01]  /*11d0*/  DADD R54, R22, -R54 ;  /* 0x0000000016367229 */ /* 0x000fe20000000836 */
[----:B------:R-:W-:-:S05]  /*11e0*/  IMAD.WIDE R22, R67, 0x8, R24 ;  /* 0x0000000843167825 */ /* 0x000fca00078e0218 */
[----:B------:R-:W5:Y:S01]  /*11f0*/  LDG.E.64 R58, desc[UR8][R22.64] ;  /* 0x00000008163a7981 */ /* 0x000f62000c1e1b00 */
[C---:B--2---:R-:W-:Y:S02]  /*1200*/  DADD R36, R62.reuse, R36 ;  /* 0x000000003e247229 */ /* 0x044fe40000000024 */
[----:B------:R-:W-:-:S06]  /*1210*/  DADD R60, R62, R60 ;  /* 0x000000003e3c7229 */ /* 0x000fcc000000003c */
[----:B---3--:R-:W-:Y:S02]  /*1220*/  DADD R36, -R18, R36 ;  /* 0x0000000012247229 */ /* 0x008fe40000000124 */
[----:B------:R-:W-:Y:S02]  /*1230*/  DADD R62, R62, -R18 ;  /* 0x000000003e3e7229 */ /* 0x000fe40000000812 */
[----:B------:R-:W-:-:S04]  /*1240*/  DADD R60, R18, R60 ;  /* 0x00000000123c7229 */ /* 0x000fc8000000003c */
[C---:B----4-:R-:W-:Y:S02]  /*1250*/  DADD R36, R16.reuse, R36 ;  /* 0x0000000010247229 */ /* 0x050fe40000000024 */
[C---:B------:R-:W-:Y:S02]  /*1260*/  DADD R62, -R16.reuse, R62 ;  /* 0x00000000103e7229 */ /* 0x040fe4000000013e */
[----:B------:R-:W-:Y:S01]  /*1270*/  DADD R60, R16, R60 ;  /* 0x00000000103c7229 */ /* 0x000fe2000000003c */
[----:B------:R-:W-:-:S03]  /*1280*/  IMAD.WIDE R16, R5, 0x8, R12 ;  /* 0x0000000805107825 */ /* 0x000fc600078e020c */
[----:B-----5:R-:W-:Y:S02]  /*1290*/  DADD R36, -R58, R36 ;  /* 0x000000003a247229 */ /* 0x020fe40000000124 */
[----:B------:R-:W2:Y:S01]  /*12a0*/  LDG.E.64 R52, desc[UR8][R16.64] ;  /* 0x0000000810347981 */ /* 0x000ea2000c1e1b00 */
[----:B------:R-:W-:-:S05]  /*12b0*/  IMAD.WIDE R18, R67, 0x8, R20 ;  /* 0x0000000843127825 */ /* 0x000fca00078e0214 */
[----:B------:R-:W-:Y:S01]  /*12c0*/  DFMA R36, R36, 0.5, R14 ;  /* 0x3fe000002424782b */ /* 0x000fe2000000000e */
[----:B------:R-:W3:Y:S01]  /*12d0*/  LDG.E.64 R14, desc[UR8][R18.64] ;  /* 0x00000008120e7981 */ /* 0x000ee2000c1e1b00 */
[----:B------:R-:W-:Y:S01]  /*12e0*/  IMAD.WIDE R12, R66, 0x8, R12 ;  /* 0x00000008420c7825 */ /* 0x000fe200078e020c */
[C---:B------:R-:W-:Y:S02]  /*12f0*/  DADD R62, R58.reuse, R62 ;  /* 0x000000003a3e7229 */ /* 0x040fe4000000003e */
[----:B------:R-:W-:Y:S02]  /*1300*/  DADD R60, R58, R60 ;  /* 0x000000003a3c7229 */ /* 0x000fe4000000003c */
[----:B------:R-:W4:Y:S01]  /*1310*/  LDG.E.64 R58, desc[UR8][R12.64] ;  /* 0x000000080c3a7981 */ /* 0x000f22000c1e1b00 */
[----:B--2---:R-:W-:-:S03]  /*1320*/  DADD R50, R52, R50 ;  /* 0x0000000034327229 */ /* 0x004fc60000000032 */
[C---:B------:R-:W-:Y:S02]  /*1330*/  DADD R62, R52.reuse, R62 ;  /* 0x00000000343e7229 */ /* 0x040fe4000000003e */
[----:B------:R-:W-:-:S03]  /*1340*/  DADD R60, R52, R60 ;  /* 0x00000000343c7229 */ /* 0x000fc6000000003c */
[----:B---3--:R-:W-:-:S03]  /*1350*/  DADD R50, -R14, R50 ;  /* 0x000000000e327229 */ /* 0x008fc60000000132 */
[C---:B------:R-:W-:Y:S02]  /*1360*/  DADD R62, -R14.reuse, R62 ;  /* 0x000000000e3e7229 */ /* 0x040fe4000000013e */
[----:B------:R-:W-:Y:S01]  /*1370*/  DADD R60, R14, R60 ;  /* 0x000000000e3c7229 */ /* 0x000fe2000000003c */
[----:B------:R-:W-:-:S05]  /*1380*/  IMAD.WIDE R14, R67, 0x8, R16 ;  /* 0x00000008430e7825 */ /* 0x000fca00078e0210 */
[----:B------:R-:W2:Y:S01]  /*1390*/  LDG.E.64 R52, desc[UR8][R14.64] ;  /* 0x000000080e347981 */ /* 0x000ea2000c1e1b00 */
[C---:B----4-:R-:W-:Y:S02]  /*13a0*/  DADD R50, R58.reuse, R50 ;  /* 0x000000003a327229 */ /* 0x050fe40000000032 */
[C---:B------:R-:W-:Y:S02]  /*13b0*/  DADD R62, -R58.reuse, R62 ;  /* 0x000000003a3e7229 */ /* 0x040fe4000000013e */
[----:B------:R-:W-:Y:S01]  /*13c0*/  DADD R60, R58, R60 ;  /* 0x000000003a3c7229 */ /* 0x000fe2000000003c */
[----:B------:R-:W3:Y:S01]  /*13d0*/  LDG.E.64 R58, desc[UR8][R10.64] ;  /* 0x000000080a3a7981 */ /* 0x000ee2000c1e1b00 */
[----:B------:R-:W-:Y:S01]  /*13e0*/  DMUL R36, R36, 4 ;  /* 0x4010000024247828 */ /* 0x000fe20000000000 */
[----:B------:R-:W-:Y:S01]  /*13f0*/  IMAD.WIDE R68, R0, 0x8, R68 ;  /* 0x0000000800447825 */ /* 0x000fe200078e0244 */
[----:B--2---:R-:W-:-:S08]  /*1400*/  DADD R50, -R52, R50 ;  /* 0x0000000034327229 */ /* 0x004fd00000000132 */
[----:B------:R-:W-:Y:S01]  /*1410*/  DFMA R50, R50, 0.5, R54 ;  /* 0x3fe000003232782b */ /* 0x000fe20000000036 */
[----:B------:R-:W0:Y:S01]  /*1420*/  LDC.64 R54, c[0x0][0x3a0] ;  /* 0x0000e800ff367b82 */ /* 0x000e220000000a00 */
[C---:B------:R-:W-:Y:S02]  /*1430*/  DADD R62, R52.reuse, R62 ;  /* 0x00000000343e7229 */ /* 0x040fe4000000003e */
[----:B------:R-:W-:-:S05]  /*1440*/  DADD R60, R52, R60 ;  /* 0x00000000343c7229 */ /* 0x000fca000000003c */
[----:B------:R-:W1:Y:S01]  /*1450*/  LDC.64 R52, c[0x0][0x380] ;  /* 0x0000e000ff347b82 */ /* 0x000e620000000a00 */
[----:B------:R-:W-:Y:S02]  /*1460*/  DFMA R56, R62, 0.5, R56 ;  /* 0x3fe000003e38782b */ /* 0x000fe40000000038 */
[----:B------:R-:W-:Y:S01]  /*1470*/  DMUL R50, R50, 4 ;  /* 0x4010000032327828 */ /* 0x000fe20000000000 */
[----:B0-----:R-:W-:-:S05]  /*1480*/  IMAD.WIDE R54, R0, 0x8, R54 ;  /* 0x0000000800367825 */ /* 0x001fca00078e0236 */
[----:B------:R3:W-:Y:S01]  /*1490*/  STG.E.64 desc[UR8][R54.64], R36 ;  /* 0x0000002436007986 */ /* 0x0007e2000c101b08 */
[----:B------:R-:W-:Y:S01]  /*14a0*/  IMAD.WIDE R62, R67, 0x8, R54 ;  /* 0x00000008433e7825 */ /* 0x000fe200078e0236 */
[----:B------:R-:W-:-:S04]  /*14b0*/  DMUL R56, R56, 4 ;  /* 0x4010000038387828 */ /* 0x000fc80000000000 */
[----:B------:R0:W-:Y:S01]  /*14c0*/  STG.E.64 desc[UR8][R62.64], R50 ;  /* 0x000000323e007986 */ /* 0x0001e2000c101b08 */
[----:B---3--:R-:W-:Y:S01]  /*14d0*/  DADD R36, -R58, R60 ;  /* 0x000000003a247229 */ /* 0x008fe2000000013c */
[----:B-1----:R-:W-:-:S04]  /*14e0*/  IMAD.WIDE R52, R0, 0x4, R52 ;  /* 0x0000000400347825 */ /* 0x002fc800078e0234 */
[----:B0-----:R-:W-:Y:S01]  /*14f0*/  IMAD.WIDE R62, R67, 0x8, R62 ;  /* 0x00000008433e7825 */ /* 0x001fe200078e023e */
[----:B------:R-:W-:Y:S01]  /*1500*/  DADD R54, -R8, 1 ;  /* 0x3ff0000008367429 */ /* 0x000fe20000000100 */
[----:B------:R-:W0:Y:S01]  /*1510*/  LDC.64 R50, c[0x0][0x398] ;  /* 0x0000e600ff327b82 */ /* 0x000e220000000a00 */
[----:B------:R-:W-:Y:S02]  /*1520*/  DFMA R36, R36, 8, RZ ;  /* 0x402000002424782b */ /* 0x000fe400000000ff */
[----:B------:R1:W-:Y:S05]  /*1530*/  STG.E.64 desc[UR8][R62.64], R56 ;  /* 0x000000383e007986 */ /* 0x0003ea000c101b08 */
[----:B------:R2:W-:Y:S04]  /*1540*/  STG.E.64 desc[UR8][R68.64], R36 ;  /* 0x0000002444007986 */ /* 0x0005e8000c101b08 */
[----:B------:R-:W0:Y:S01]  /*1550*/  LDG.E R53, desc[UR8][R52.64] ;  /* 0x0000000834357981 */ /* 0x000e22000c1e1900 */
[----:B------:R-:W-:-:S08]  /*1560*/  DADD R60, RZ, R60 ;  /* 0x00000000ff3c7229 */ /* 0x000fd0000000003c */
[----:B------:R-:W-:-:S08]  /*1570*/  DMUL R60, R60, R8 ;  /* 0x000000083c3c7228 */ /* 0x000fd00000000000 */
[----:B------:R-:W-:Y:S01]  /*1580*/  DFMA R54, R54, R58, R60 ;  /* 0x0000003a3636722b */ /* 0x000fe2000000003c */
[----:B------:R-:W-:-:S07]  /*1590*/  UMOV UR6, 0x55555555 ;  /* 0x5555555500067882 */ /* 0x000fce0000000000 */
[----:B-1----:R-:W-:Y:S01]  /*15a0*/  DADD R56, R54, R54 ;  /* 0x0000000036387229 */ /* 0x002fe20000000036 */
[----:B------:R-:W-:-:S07]  /*15b0*/  UMOV UR7, 0x3fa55555 ;  /* 0x3fa5555500077882 */ /* 0x000fce0000000000 */
[C---:B------:R-:W-:Y:S02]  /*15c0*/  DMUL R54, R56.reuse, 0.5 ;  /* 0x3fe0000038367828 */ /* 0x040fe40000000000 */
[C---:B--2---:R-:W-:Y:S01]  /*15d0*/  DMUL R36, R56.reuse, UR6 ;  /* 0x0000000638247c28 */ /* 0x044fe20008000000 */
[----:B------:R-:W-:Y:S01]  /*15e0*/  UMOV UR7, 0x3f955555 ;  /* 0x3f95555500077882 */ /* 0x000fe20000000000 */
[----:B0-----:R-:W-:Y:S01]  /*15f0*/  IMAD.WIDE R50, R53, 0x8, R50 ;  /* 0x0000000835327825 */ /* 0x001fe200078e0232 */
[----:B------:R-:W-:-:S04]  /*1600*/  DMUL R52, R56, UR6 ;  /* 0x0000000638347c28 */ /* 0x000fc80008000000 */
        /* <DEDUP_REMOVED lines=20> */
.L_x_16:
[----:B------:R-:W-:Y:S05]  /*1750*/  BSYNC.RECONVERGENT B0 ;  /* 0x0000000000007941 */ /* 0x000fea0003800200 */
.L_x_15:
        /* <DEDUP_REMOVED lines=12> */
[----:B------:R-:W-:Y:S05]  /*1820*/  @!P0 EXIT ;  /* 0x000000000000894d */ /* 0x000fea0003800000 */
[----:B------:R-:W-:Y:S05]  /*1830*/  BRA `(.L_x_17) ;  /* 0xfffffff4009c7947 */ /* 0x000fea000383ffff */
        .weak           $__internal_0_$__cuda_sm20_dblrcp_rn_slowpath_v3
        .type           $__internal_0_$__cuda_sm20_dblrcp_rn_slowpath_v3,@function
        .size           $__internal_0_$__cuda_sm20_dblrcp_rn_slowpath_v3,($__internal_1_$__cuda_sm20_div_rn_f64_full - $__internal_0_$__cuda_sm20_dblrcp_rn_slowpath_v3)
$__internal_0_$__cuda_sm20_dblrcp_rn_slowpath_v3:
[----:B------:R-:W0:Y:S08]  /*1840*/  LDC.64 R8, c[0x0][0x3b0] ;  /* 0x0000ec00ff087b82 */ /* 0x000e300000000a00 */
[----:B------:R-:W1:Y:S01]  /*1850*/  LDC R4, c[0x0][0x3b4] ;  /* 0x0000ed00ff047b82 */ /* 0x000e620000000800 */
[----:B0-----:R-:W-:-:S14]  /*1860*/  DSETP.GTU.AND P0, PT, |R8|, +INF , PT ;  /* 0x7ff000000800742a */ /* 0x001fdc0003f0c200 */
[----:B-1----:R-:W-:Y:S05]  /*1870*/  @P0 BRA `(.L_x_18) ;  /* 0x0000000000840947 */ /* 0x002fea0003800000 */
[----:B------:R-:W-:-:S04]  /*1880*/  LOP3.LUT R5, R4, 0x7fffffff, RZ, 0xc0, !PT ;  /* 0x7fffffff04057812 */ /* 0x000fc800078ec0ff */
[----:B------:R-:W-:-:S04]  /*1890*/  IADD3 R2, PT, PT, R5, -0x1, RZ ;  /* 0xffffffff05027810 */ /* 0x000fc80007ffe0ff */
[----:B------:R-:W-:-:S13]  /*18a0*/  ISETP.GE.U32.AND P0, PT, R2, 0x7fefffff, PT ;  /* 0x7fefffff0200780c */ /* 0x000fda0003f06070 */
[----:B------:R-:W-:Y:S01]  /*18b0*/  @P0 LOP3.LUT R3, R4, 0x7ff00000, RZ, 0x3c, !PT ;  /* 0x7ff0000004030812 */ /* 0x000fe200078e3cff */
[----:B------:R-:W-:Y:S01]  /*18c0*/  @P0 IMAD.MOV.U32 R2, RZ, RZ, RZ ;  /* 0x000000ffff020224 */ /* 0x000fe200078e00ff */
[----:B------:R-:W-:Y:S06]  /*18d0*/  @P0 BRA `(.L_x_19) ;  /* 0x0000000000740947 */ /* 0x000fec0003800000 */
[----:B------:R-:W-:-:S13]  /*18e0*/  ISETP.GE.U32.AND P0, PT, R5, 0x1000001, PT ;  /* 0x010000010500780c */ /* 0x000fda0003f06070 */
[----:B------:R-:W-:Y:S05]  /*18f0*/  @!P0 BRA `(.L_x_20) ;  /* 0x00000000003c8947 */ /* 0x000fea0003800000 */
[----:B------:R-:W0:Y:S01]  /*1900*/  LDCU UR4, c[0x0][0x3b0] ;  /* 0x00007600ff0477ac */ /* 0x000e220008000800 */
[----:B------:R-:W-:Y:S01]  /*1910*/  IADD3 R3, PT, PT, R4, -0x3fe00000, RZ ;  /* 0xc020000004037810 */ /* 0x000fe20007ffe0ff */
[----:B------:R-:W-:-:S03]  /*1920*/  IMAD.MOV.U32 R4, RZ, RZ, R7 ;  /* 0x000000ffff047224 */ /* 0x000fc600078e0007 */
[----:B------:R-:W1:Y:S01]  /*1930*/  MUFU.RCP64H R5, R3 ;  /* 0x0000000300057308 */ /* 0x000e620000001800 */
[----:B0-----:R-:W-:-:S06]  /*1940*/  MOV R2, UR4 ;  /* 0x0000000400027c02 */ /* 0x001fcc0008000f00 */
[----:B-1----:R-:W-:-:S08]  /*1950*/  DFMA R6, -R2, R4, 1 ;  /* 0x3ff000000206742b */ /* 0x002fd00000000104 */
[----:B------:R-:W-:-:S08]  /*1960*/  DFMA R6, R6, R6, R6 ;  /* 0x000000060606722b */ /* 0x000fd00000000006 */
[----:B------:R-:W-:-:S08]  /*1970*/  DFMA R6, R4, R6, R4 ;  /* 0x000000060406722b */ /* 0x000fd00000000004 */
[----:B------:R-:W-:-:S08]  /*1980*/  DFMA R4, -R2, R6, 1 ;  /* 0x3ff000000204742b */ /* 0x000fd00000000106 */
[----:B------:R-:W-:-:S08]  /*1990*/  DFMA R4, R6, R4, R6 ;  /* 0x000000040604722b */ /* 0x000fd00000000006 */
[----:B------:R-:W-:-:S08]  /*19a0*/  DMUL R4, R4, 2.2250738585072013831e-308 ;  /* 0x0010000004047828 */ /* 0x000fd00000000000 */
[----:B------:R-:W-:-:S08]  /*19b0*/  DFMA R6, R4, -R8, 1 ;  /* 0x3ff000000406742b */ /* 0x000fd00000000808 */
[----:B------:R-:W-:-:S08]  /*19c0*/  DFMA R6, R6, R6, R6 ;  /* 0x000000060606722b */ /* 0x000fd00000000006 */
[----:B------:R-:W-:Y:S01]  /*19d0*/  DFMA R2, R4, R6, R4 ;  /* 0x000000060402722b */ /* 0x000fe20000000004 */
[----:B------:R-:W-:Y:S10]  /*19e0*/  BRA `(.L_x_19) ;  /* 0x0000000000307947 */ /* 0x000ff40003800000 */
.L_x_20:
[----:B------:R-:W-:Y:S01]  /*19f0*/  DMUL R4, R8, 8.11296384146066816958e+31 ;  /* 0x4690000008047828 */ /* 0x000fe20000000000 */
[----:B------:R-:W-:-:S05]  /*1a00*/  MOV R2, R7 ;  /* 0x0000000700027202 */ /* 0x000fca0000000f00 */
[----:B------:R-:W0:Y:S02]  /*1a10*/  MUFU.RCP64H R3, R5 ;  /* 0x0000000500037308 */ /* 0x000e240000001800 */
[----:B0-----:R-:W-:-:S08]  /*1a20*/  DFMA R6, -R4, R2, 1 ;  /* 0x3ff000000406742b */ /* 0x001fd00000000102 */
[----:B------:R-:W-:-:S08]  /*1a30*/  DFMA R6, R6, R6, R6 ;  /* 0x000000060606722b */ /* 0x000fd00000000006 */
[----:B------:R-:W-:-:S08]  /*1a40*/  DFMA R6, R2, R6, R2 ;  /* 0x000000060206722b */ /* 0x000fd00000000002 */
[----:B------:R-:W-:-:S08]  /*1a50*/  DFMA R2, -R4, R6, 1 ;  /* 0x3ff000000402742b */ /* 0x000fd00000000106 */
[----:B------:R-:W-:-:S08]  /*1a60*/  DFMA R2, R6, R2, R6 ;  /* 0x000000020602722b */ /* 0x000fd00000000006 */
[----:B------:R-:W-:Y:S01]  /*1a70*/  DMUL R2, R2, 8.11296384146066816958e+31 ;  /* 0x4690000002027828 */ /* 0x000fe20000000000 */
[----:B------:R-:W-:Y:S10]  /*1a80*/  BRA `(.L_x_19) ;  /* 0x0000000000087947 */ /* 0x000ff40003800000 */
.L_x_18:
[----:B------:R-:W0:Y:S01]  /*1a90*/  LDC R2, c[0x0][0x3b0] ;  /* 0x0000ec00ff027b82 */ /* 0x000e220000000800 */
[----:B------:R-:W-:-:S07]  /*1aa0*/  LOP3.LUT R3, R4, 0x80000, RZ, 0xfc, !PT ;  /* 0x0008000004037812 */ /* 0x000fce00078efcff */
.L_x_19:
[----:B0-----:R-:W-:Y:S01]  /*1ab0*/  MOV R8, R2 ;  /* 0x0000000200087202 */ /* 0x001fe20000000f00 */
[----:B------:R-:W-:Y:S01]  /*1ac0*/  IMAD.MOV.U32 R9, RZ, RZ, R3 ;  /* 0x000000ffff097224 */ /* 0x000fe200078e0003 */
[----:B------:R-:W-:Y:S02]  /*1ad0*/  MOV R2, R0 ;  /* 0x0000000000027202 */ /* 0x000fe40000000f00 */
[----:B------:R-:W-:-:S04]  /*1ae0*/  MOV R3, 0x0 ;  /* 0x0000000000037802 */ /* 0x000fc80000000f00 */
[----:B------:R-:W-:Y:S05]  /*1af0*/  RET.REL.NODEC R2 `(_Z31dvc_ScaLBL_D3Q19_AAeven_PoissonPiPdS0_S0_S0_S0_ddbiii) ;  /* 0xffffffe402407950 */ /* 0x000fea0003c3ffff */
        .weak           $__internal_1_$__cuda_sm20_div_rn_f64_full
        .type           $__internal_1_$__cuda_sm20_div_rn_f64_full,@function
        .size           $__internal_1_$__cuda_sm20_div_rn_f64_full,(.L_x_143 - $__internal_1_$__cuda_sm20_div_rn_f64_full)
$__internal_1_$__cuda_sm20_div_rn_f64_full:
[----:B------:R-:W0:Y:S01]  /*1b00*/  LDC.64 R2, c[0x0][0x3b8] ;  /* 0x0000ee00ff027b82 */ /* 0x000e220000000a00 */
[----:B------:R-:W-:Y:S01]  /*1b10*/  MOV R18, 0x1 ;  /* 0x0000000100127802 */ /* 0x000fe20000000f00 */
[----:B------:R-:W-:Y:S01]  /*1b20*/  BSSY.RECONVERGENT B2, `(.L_x_21) ;  /* 0x0000055000027945 */ /* 0x000fe20003800200 */
[----:B------:R-:W-:Y:S02]  /*1b30*/  MOV R27, 0x1ca00000 ;  /* 0x1ca00000001b7802 */ /* 0x000fe40000000f00 */
[C---:B0-----:R-:W-:Y:S02]  /*1b40*/  FSETP.GEU.AND P0, PT, |R3|.reuse, 1.469367938527859385e-39, PT ;  /* 0x001000000300780b */ /* 0x041fe40003f0e200 */
[C---:B------:R-:W-:Y:S02]  /*1b50*/  LOP3.LUT R12, R3.reuse, 0x800fffff, RZ, 0xc0, !PT ;  /* 0x800fffff030c7812 */ /* 0x040fe400078ec0ff */
[----:B------:R-:W-:Y:S02]  /*1b60*/  LOP3.LUT R15, R3, 0x7ff00000, RZ, 0xc0, !PT ;  /* 0x7ff00000030f7812 */ /* 0x000fe400078ec0ff */
[----:B------:R-:W-:Y:S01]  /*1b70*/  LOP3.LUT R13, R12, 0x3ff00000, RZ, 0xfc, !PT ;  /* 0x3ff000000c0d7812 */ /* 0x000fe200078efcff */
[----:B------:R-:W-:Y:S01]  /*1b80*/  IMAD.MOV.U32 R12, RZ, RZ, R2 ;  /* 0x000000ffff0c7224 */ /* 0x000fe200078e0002 */
[----:B------:R-:W-:-:S05]  /*1b90*/  MOV R26, R15 ;  /* 0x0000000f001a7202 */ /* 0x000fca0000000f00 */
[----:B------:R-:W0:Y:S02]  /*1ba0*/  @!P0 LDC.64 R16, c[0x0][0x3b8] ;  /* 0x0000ee00ff108b82 */ /* 0x000e240000000a00 */
[----:B0-----:R-:W-:Y:S01]  /*1bb0*/  @!P0 DMUL R12, R16, 8.98846567431157953865e+307 ;  /* 0x7fe00000100c8828 */ /* 0x001fe20000000000 */
[----:B------:R-:W-:Y:S01]  /*1bc0*/  IMAD.MOV.U32 R17, RZ, RZ, R23 ;  /* 0x000000ffff117224 */ /* 0x000fe200078e0017 */
[----:B------:R-:W-:-:S04]  /*1bd0*/  MOV R16, R22 ;  /* 0x0000001600107202 */ /* 0x000fc80000000f00 */
[----:B------:R-:W0:Y:S01]  /*1be0*/  MUFU.RCP64H R19, R13 ;  /* 0x0000000d00137308 */ /* 0x000e220000001800 */
[C---:B------:R-:W-:Y:S02]  /*1bf0*/  FSETP.GEU.AND P2, PT, |R17|.reuse, 1.469367938527859385e-39, PT ;  /* 0x001000001100780b */ /* 0x040fe40003f4e200 */
[----:B------:R-:W-:Y:S02]  /*1c00*/  LOP3.LUT R28, R17, 0x7ff00000, RZ, 0xc0, !PT ;  /* 0x7ff00000111c7812 */ /* 0x000fe400078ec0ff */
[----:B------:R-:W-:Y:S02]  /*1c10*/  @!P0 LOP3.LUT R26, R13, 0x7ff00000, RZ, 0xc0, !PT ;  /* 0x7ff000000d1a8812 */ /* 0x000fe400078ec0ff */
[----:B------:R-:W-:Y:S02]  /*1c20*/  ISETP.GE.U32.AND P1, PT, R28, R15, PT ;  /* 0x0000000f1c00720c */ /* 0x000fe40003f26070 */
[----:B------:R-:W-:Y:S02]  /*1c30*/  MOV R29, R28 ;  /* 0x0000001c001d7202 */ /* 0x000fe40000000f00 */
[----:B------:R-:W-:-:S02]  /*1c40*/  SEL R27, R27, 0x63400000, !P1 ;  /* 0x634000001b1b7807 */ /* 0x000fc40004800000 */
[----:B------:R-:W-:Y:S01]  /*1c50*/  IADD3 R31, PT, PT, R26, -0x1, RZ ;  /* 0xffffffff1a1f7810 */ /* 0x000fe20007ffe0ff */
[----:B0-----:R-:W-:-:S08]  /*1c60*/  DFMA R20, R18, -R12, 1 ;  /* 0x3ff000001214742b */ /* 0x001fd0000000080c */
[----:B------:R-:W-:-:S08]  /*1c70*/  DFMA R20, R20, R20, R20 ;  /* 0x000000141414722b */ /* 0x000fd00000000014 */
[----:B------:R-:W-:Y:S01]  /*1c80*/  DFMA R22, R18, R20, R18 ;  /* 0x000000141216722b */ /* 0x000fe20000000012 */
[C-C-:B------:R-:W-:Y:S02]  /*1c90*/  @!P2 LOP3.LUT R20, R27.reuse, 0x80000000, R17.reuse, 0xf8, !PT ;  /* 0x800000001b14a812 */ /* 0x140fe400078ef811 */
[----:B------:R-:W-:Y:S02]  /*1ca0*/  LOP3.LUT R19, R27, 0x800fffff, R17, 0xf8, !PT ;  /* 0x800fffff1b137812 */ /* 0x000fe400078ef811 */
[----:B------:R-:W-:Y:S01]  /*1cb0*/  @!P2 LOP3.LUT R21, R20, 0x100000, RZ, 0xfc, !PT ;  /* 0x001000001415a812 */ /* 0x000fe200078efcff */
[----:B------:R-:W-:Y:S01]  /*1cc0*/  @!P2 IMAD.MOV.U32 R20, RZ, RZ, RZ ;  /* 0x000000ffff14a224 */ /* 0x000fe200078e00ff */
[----:B------:R-:W-:Y:S01]  /*1cd0*/  MOV R18, R16 ;  /* 0x0000001000127202 */ /* 0x000fe20000000f00 */
[----:B------:R-:W-:-:S05]  /*1ce0*/  DFMA R24, R22, -R12, 1 ;  /* 0x3ff000001618742b */ /* 0x000fca000000080c */
[----:B------:R-:W-:-:S03]  /*1cf0*/  @!P2 DFMA R18, R18, 2, -R20 ;  /* 0x400000001212a82b */ /* 0x000fc60000000814 */
[----:B------:R-:W-:-:S07]  /*1d00*/  DFMA R24, R22, R24, R22 ;  /* 0x000000181618722b */ /* 0x000fce0000000016 */
[----:B------:R-:W-:Y:S01]  /*1d10*/  @!P2 LOP3.LUT R29, R19, 0x7ff00000, RZ, 0xc0, !PT ;  /* 0x7ff00000131da812 */ /* 0x000fe200078ec0ff */
[----:B------:R-:W-:-:S04]  /*1d20*/  DMUL R20, R24, R18 ;  /* 0x0000001218147228 */ /* 0x000fc80000000000 */
[----:B------:R-:W-:-:S04]  /*1d30*/  VIADD R30, R29, 0xffffffff ;  /* 0xffffffff1d1e7836 */ /* 0x000fc80000000000 */
[----:B------:R-:W-:Y:S01]  /*1d40*/  DFMA R22, R20, -R12, R18 ;  /* 0x8000000c1416722b */ /* 0x000fe20000000012 */
[----:B------:R-:W-:-:S04]  /*1d50*/  ISETP.GT.U32.AND P0, PT, R30, 0x7feffffe, PT ;  /* 0x7feffffe1e00780c */ /* 0x000fc80003f04070 */
[----:B------:R-:W-:-:S03]  /*1d60*/  ISETP.GT.U32.OR P0, PT, R31, 0x7feffffe, P0 ;  /* 0x7feffffe1f00780c */ /* 0x000fc60000704470 */
[----:B------:R-:W-:-:S10]  /*1d70*/  DFMA R22, R24, R22, R20 ;  /* 0x000000161816722b */ /* 0x000fd40000000014 */
[----:B------:R-:W-:Y:S05]  /*1d80*/  @P0 BRA `(.L_x_22) ;  /* 0x0000000000600947 */ /* 0x000fea0003800000 */
[----:B------:R-:W-:Y:S02]  /*1d90*/  VIADDMNMX R15, R28, -R15, 0xb9600000, !PT ;  /* 0xb96000001c0f7446 */ /* 0x000fe4000780090f */
[----:B------:R-:W-:Y:S02]  /*1da0*/  MOV R16, RZ ;  /* 0x000000ff00107202 */ /* 0x000fe40000000f00 */
[----:B------:R-:W-:-:S04]  /*1db0*/  VIMNMX R2, PT, PT, R15, 0x46a00000, PT ;  /* 0x46a000000f027848 */ /* 0x000fc80003fe0100 */
[----:B------:R-:W-:-:S05]  /*1dc0*/  IADD3 R27, PT, PT, -R27, R2, RZ ;  /* 0x000000021b1b7210 */ /* 0x000fca0007ffe1ff */
[----:B------:R-:W-:-:S06]  /*1dd0*/  VIADD R17, R27, 0x7fe00000 ;  /* 0x7fe000001b117836 */ /* 0x000fcc0000000000 */
[----:B------:R-:W-:-:S10]  /*1de0*/  DMUL R20, R22, R16 ;  /* 0x0000001016147228 */ /* 0x000fd40000000000 */
[----:B------:R-:W-:-:S13]  /*1df0*/  FSETP.GTU.AND P0, PT, |R21|, 1.469367938527859385e-39, PT ;  /* 0x001000001500780b */ /* 0x000fda0003f0c200 */
[----:B------:R-:W-:Y:S05]  /*1e00*/  @P0 BRA `(.L_x_23) ;  /* 0x0000000000980947 */ /* 0x000fea0003800000 */
[----:B------:R-:W-:Y:S01]  /*1e10*/  DFMA R12, R22, -R12, R18 ;  /* 0x8000000c160c722b */ /* 0x000fe20000000012 */
[----:B------:R-:W-:-:S09]  /*1e20*/  MOV R16, RZ ;  /* 0x000000ff00107202 */ /* 0x000fd20000000f00 */
[C---:B------:R-:W-:Y:S02]  /*1e30*/  FSETP.NEU.AND P0, PT, R13.reuse, RZ, PT ;  /* 0x000000ff0d00720b */ /* 0x040fe40003f0d000 */
[----:B------:R-:W-:-:S04]  /*1e40*/  LOP3.LUT R15, R13, 0x80000000, R3, 0x48, !PT ;  /* 0x800000000d0f7812 */ /* 0x000fc800078e4803 */
[----:B------:R-:W-:-:S07]  /*1e50*/  LOP3.LUT R17, R15, R17, RZ, 0xfc, !PT ;  /* 0x000000110f117212 */ /* 0x000fce00078efcff */
[----:B------:R-:W-:Y:S05]  /*1e60*/  @!P0 BRA `(.L_x_23) ;  /* 0x0000000000808947 */ /* 0x000fea0003800000 */
[----:B------:R-:W-:Y:S01]  /*1e70*/  IMAD.MOV R3, RZ, RZ, -R27 ;  /* 0x000000ffff037224 */ /* 0x000fe200078e0a1b */
[----:B------:R-:W-:Y:S01]  /*1e80*/  MOV R2, RZ ;  /* 0x000000ff00027202 */ /* 0x000fe20000000f00 */
[----:B------:R-:W-:-:S05]  /*1e90*/  DMUL.RP R16, R22, R16 ;  /* 0x0000001016107228 */ /* 0x000fca0000008000 */
[----:B------:R-:W-:-:S05]  /*1ea0*/  DFMA R2, R20, -R2, R22 ;  /* 0x800000021402722b */ /* 0x000fca0000000016 */
[----:B------:R-:W-:Y:S02]  /*1eb0*/  LOP3.LUT R15, R17, R15, RZ, 0x3c, !PT ;  /* 0x0000000f110f7212 */ /* 0x000fe400078e3cff */
[----:B------:R-:W-:-:S04]  /*1ec0*/  IADD3 R2, PT, PT, -R27, -0x43300000, RZ ;  /* 0xbcd000001b027810 */ /* 0x000fc80007ffe1ff */
[----:B------:R-:W-:-:S04]  /*1ed0*/  FSETP.NEU.AND P0, PT, |R3|, R2, PT ;  /* 0x000000020300720b */ /* 0x000fc80003f0d200 */
[----:B------:R-:W-:Y:S02]  /*1ee0*/  FSEL R20, R16, R20, !P0 ;  /* 0x0000001410147208 */ /* 0x000fe40004000000 */
[----:B------:R-:W-:Y:S01]  /*1ef0*/  FSEL R21, R15, R21, !P0 ;  /* 0x000000150f157208 */ /* 0x000fe20004000000 */
[----:B------:R-:W-:Y:S06]  /*1f00*/  BRA `(.L_x_23) ;  /* 0x0000000000587947 */ /* 0x000fec0003800000 */
.L_x_22:
[----:B------:R-:W-:-:S14]  /*1f10*/  DSETP.NAN.AND P0, PT, R16, R16, PT ;  /* 0x000000101000722a */ /* 0x000fdc0003f08000 */
[----:B------:R-:W-:Y:S05]  /*1f20*/  @P0 BRA `(.L_x_24) ;  /* 0x0000000000480947 */ /* 0x000fea0003800000 */
[----:B------:R-:W0:Y:S02]  /*1f30*/  LDC.64 R12, c[0x0][0x3b8] ;  /* 0x0000ee00ff0c7b82 */ /* 0x000e240000000a00 */
[----:B0-----:R-:W-:-:S14]  /*1f40*/  DSETP.NAN.AND P0, PT, R12, R12, PT ;  /* 0x0000000c0c00722a */ /* 0x001fdc0003f08000 */
[----:B------:R-:W-:Y:S05]  /*1f50*/  @P0 BRA `(.L_x_25) ;  /* 0x0000000000300947 */ /* 0x000fea0003800000 */
[----:B------:R-:W-:Y:S01]  /*1f60*/  ISETP.NE.AND P0, PT, R29, R26, PT ;  /* 0x0000001a1d00720c */ /* 0x000fe20003f05270 */
[----:B------:R-:W-:Y:S01]  /*1f70*/  IMAD.MOV.U32 R21, RZ, RZ, -0x80000 ;  /* 0xfff80000ff157424 */ /* 0x000fe200078e00ff */
[----:B------:R-:W-:-:S11]  /*1f80*/  MOV R20, 0x0 ;  /* 0x0000000000147802 */ /* 0x000fd60000000f00 */
[----:B------:R-:W-:Y:S05]  /*1f90*/  @!P0 BRA `(.L_x_23) ;  /* 0x0000000000348947 */ /* 0x000fea0003800000 */
[----:B------:R-:W-:Y:S02]  /*1fa0*/  ISETP.NE.AND P0, PT, R29, 0x7ff00000, PT ;  /* 0x7ff000001d00780c */ /* 0x000fe40003f05270 */
[----:B------:R-:W-:Y:S02]  /*1fb0*/  LOP3.LUT R21, R17, 0x80000000, R3, 0x48, !PT ;  /* 0x8000000011157812 */ /* 0x000fe400078e4803 */
[----:B------:R-:W-:-:S13]  /*1fc0*/  ISETP.EQ.OR P0, PT, R26, RZ, !P0 ;  /* 0x000000ff1a00720c */ /* 0x000fda0004702670 */
[----:B------:R-:W-:Y:S02]  /*1fd0*/  @P0 LOP3.LUT R2, R21, 0x7ff00000, RZ, 0xfc, !PT ;  /* 0x7ff0000015020812 */ /* 0x000fe400078efcff */
[----:B------:R-:W-:Y:S02]  /*1fe0*/  @!P0 MOV R20, RZ ;  /* 0x000000ff00148202 */ /* 0x000fe40000000f00 */
[----:B------:R-:W-:Y:S01]  /*1ff0*/  @P0 MOV R20, RZ ;  /* 0x000000ff00140202 */ /* 0x000fe20000000f00 */
[----:B------:R-:W-:Y:S01]  /*2000*/  @P0 IMAD.MOV.U32 R21, RZ, RZ, R2 ;  /* 0x000000ffff150224 */ /* 0x000fe200078e0002 */
[----:B------:R-:W-:Y:S06]  /*2010*/  BRA `(.L_x_23) ;  /* 0x0000000000147947 */ /* 0x000fec0003800000 */
.L_x_25:
[----:B------:R-:W-:Y:S02]  /*2020*/  LOP3.LUT R21, R3, 0x80000, RZ, 0xfc, !PT ;  /* 0x0008000003157812 */ /* 0x000fe400078efcff */
[----:B------:R-:W-:Y:S01]  /*2030*/  MOV R20, R2 ;  /* 0x0000000200147202 */ /* 0x000fe20000000f00 */
[----:B------:R-:W-:Y:S06]  /*2040*/  BRA `(.L_x_23) ;  /* 0x0000000000087947 */ /* 0x000fec0003800000 */
.L_x_24:
[----:B------:R-:W-:Y:S02]  /*2050*/  LOP3.LUT R21, R17, 0x80000, RZ, 0xfc, !PT ;  /* 0x0008000011157812 */ /* 0x000fe400078efcff */
[----:B------:R-:W-:-:S07]  /*2060*/  MOV R20, R16 ;  /* 0x0000001000147202 */ /* 0x000fce0000000f00 */
.L_x_23:
[----:B------:R-:W-:Y:S05]  /*2070*/  BSYNC.RECONVERGENT B2 ;  /* 0x0000000000027941 */ /* 0x000fea0003800200 */
.L_x_21:
[----:B------:R-:W-:Y:S02]  /*2080*/  HFMA2 R15, -RZ, RZ, 0, 0 ;  /* 0x00000000ff0f7431 */ /* 0x000fe400000001ff */
[----:B------:R-:W-:Y:S01]  /*2090*/  IMAD.MOV.U32 R2, RZ, RZ, R20 ;  /* 0x000000ffff027224 */ /* 0x000fe200078e0014 */
[----:B------:R-:W-:Y:S01]  /*20a0*/  MOV R3, R21 ;  /* 0x0000001500037202 */ /* 0x000fe20000000f00 */
[----:B------:R-:W-:Y:S06]  /*20b0*/  RET.REL.NODEC R14 `(_Z31dvc_ScaLBL_D3Q19_AAeven_PoissonPiPdS0_S0_S0_S0_ddbiii) ;  /* 0xffffffdc0ed07950 */ /* 0x000fec0003c3ffff */
.L_x_26:
        /* <DEDUP_REMOVED lines=12> */
.L_x_143:


//--------------------- .text._Z30dvc_ScaLBL_D3Q19_AAodd_PoissonPiS_PdS0_S0_S0_ddbiii --------------------------
	.section	.text._Z30dvc_ScaLBL_D3Q19_AAodd_PoissonPiS_PdS0_S0_S0_ddbiii,"ax",@progbits
	.align	128
        .global         _Z30dvc_ScaLBL_D3Q19_AAodd_PoissonPiS_PdS0_S0_S0_ddbiii
        .type           _Z30dvc_ScaLBL_D3Q19_AAodd_PoissonPiS_PdS0_S0_S0_ddbiii,@function
        .size           _Z30dvc_ScaLBL_D3Q19_AAodd_PoissonPiS_PdS0_S0_S0_ddbiii,(.L_x_145 - _Z30dvc_ScaLBL_D3Q19_AAodd_PoissonPiS_PdS0_S0_S0_ddbiii)
        .other          _Z30dvc_ScaLBL_D3Q19_AAodd_PoissonPiS_PdS0_S0_S0_ddbiii,@"STO_CUDA_ENTRY STV_DEFAULT"
_Z30dvc_ScaLBL_D3Q19_AAodd_PoissonPiS_PdS0_S0_S0_ddbiii:
.text._Z30dvc_ScaLBL_D3Q19_AAodd_PoissonPiS_PdS0_S0_S0_ddbiii:
[----:B------:R-:W-:Y:S08]  /*0000*/  LDC R1, c[0x0][0x37c] ;  /* 0x0000df00ff017b82 */ /* 0x000ff00000000800 */
[----:B------:R-:W0:Y:S08]  /*0010*/  LDC R0, c[0x0][0x3b4] ;  /* 0x0000ed00ff007b82 */ /* 0x000e300000000800 */
[----:B------:R-:W1:Y:S01]  /*0020*/  LDC.64 R6, c[0x0][0x3b0] ;  /* 0x0000ec00ff067b82 */ /* 0x000e620000000a00 */
[----:B0-----:R-:W1:Y:S01]  /*0030*/  MUFU.RCP64H R3, R0 ;  /* 0x0000000000037308 */ /* 0x001e620000001800 */
[----:B------:R-:W-:-:S05]  /*0040*/  VIADD R2, R0, 0x300402 ;  /* 0x0030040200027836 */ /* 0x000fca0000000000 */
[----:B------:R-:W-:Y:S01]  /*0050*/  FSETP.GEU.AND P0, PT, |R2|, 5.8789094863358348022e-39, PT ;  /* 0x004004020200780b */ /* 0x000fe20003f0e200 */
        /* <DEDUP_REMOVED lines=9> */
[----:B------:R-:W-:Y:S05]  /*00f0*/  CALL.REL.NOINC `($__internal_2_$__cuda_sm20_dblrcp_rn_slowpath_v3) ;  /* 0x0000000c00747944 */ /* 0x000fea0003c00000 */
.L_x_27:
        /* <DEDUP_REMOVED lines=11> */
[----:B------:R-:W-:Y:S01]  /*01b0*/  SHF.R.S32.HI R2, RZ, 0x13, R0 ;  /* 0x00000013ff027819 */ /* 0x000fe20000011400 */
[----:B------:R-:W4:Y:S01]  /*01c0*/  LDCU.U8 UR9, c[0x0][0x3c0] ;  /* 0x00007800ff0977ac */ /* 0x000f220008000000 */
[----:B------:R-:W0:Y:S02]  /*01d0*/  LDCU UR10, c[0x0][0x3bc] ;  /* 0x00007780ff0a77ac */ /* 0x000e240008000800 */
[----:B0-----:R-:W-:-:S04]  /*01e0*/  IMAD R3, R3, UR4, RZ ;  /* 0x0000000403037c24 */ /* 0x001fc8000f8e02ff */
[C---:B------:R-:W-:Y:S01]  /*01f0*/  IMAD R0, R2.reuse, R3, R3 ;  /* 0x0000000302007224 */ /* 0x040fe200078e0203 */
[----:B------:R-:W-:-:S04]  /*0200*/  IADD3 R2, PT, PT, -R2, RZ, RZ ;  /* 0x000000ff02027210 */ /* 0x000fc80007ffe1ff */
[----:B-1234-:R-:W-:-:S07]  /*0210*/  IADD3 R0, PT, PT, R0, UR5, R5 ;  /* 0x0000000500007c10 */ /* 0x01efce000fffe005 */
.L_x_33:
[----:B------:R-:W-:Y:S01]  /*0220*/  ISETP.GE.AND P0, PT, R0, UR8, PT ;  /* 0x0000000800007c0c */ /* 0x000fe2000bf06270 */
[----:B------:R-:W-:Y:S01]  /*0230*/  VIADD R2, R2, 0x1 ;  /* 0x0000000102027836 */ /* 0x000fe20000000000 */
[----:B------:R-:W-:Y:S04]  /*0240*/  BSSY.RECONVERGENT B0, `(.L_x_28) ;  /* 0x00000c4000007945 */ /* 0x000fe80003800200 */
[----:B------:R-:W-:-:S07]  /*0250*/  ISETP.NE.AND P1, PT, R2, 0x1, PT ;  /* 0x000000010200780c */ /* 0x000fce0003f25270 */
[----:B0-----:R-:W-:Y:S06]  /*0260*/  @P0 BRA `(.L_x_29) ;  /* 0x0000000c00040947 */ /* 0x001fec0003800000 */
[----:B------:R-:W-:Y:S01]  /*0270*/  UPRMT UR4, UR9, 0x8880, URZ ;  /* 0x0000888009047896 */ /* 0x000fe200080000ff */
[----:B------:R-:W-:-:S03]  /*0280*/  CS2R R8, SRZ ;  /* 0x0000000000087805 */ /* 0x000fc6000001ff00 */
[----:B------:R-:W-:-:S09]  /*0290*/  UISETP.NE.AND UP0, UPT, UR4, 0x1, UPT ;  /* 0x000000010400788c */ /* 0x000fd2000bf05270 */
[----:B------:R-:W-:Y:S05]  /*02a0*/  BRA.U !UP0, `(.L_x_30) ;  /* 0x00000001085c7547 */ /* 0x000fea000b800000 */
[----:B------:R-:W0:Y:S08]  /*02b0*/  LDC.64 R4, c[0x0][0x398] ;  /* 0x0000e600ff047b82 */ /* 0x000e300000000a00 */
[----:B------:R-:W1:Y:S01]  /*02c0*/  LDC.64 R12, c[0x0][0x3b8] ;  /* 0x0000ee00ff0c7b82 */ /* 0x000e620000000a00 */
[----:B0-----:R-:W-:-:S05]  /*02d0*/  IMAD.WIDE R4, R0, 0x8, R4 ;  /* 0x0000000800047825 */ /* 0x001fca00078e0204 */
[----:B------:R-:W2:Y:S01]  /*02e0*/  LDG.E.64 R16, desc[UR6][R4.64] ;  /* 0x0000000604107981 */ /* 0x000ea2000c1e1b00 */
[----:B------:R-:W1:Y:S01]  /*02f0*/  MUFU.RCP64H R9, UR10 ;  /* 0x0000000a00097d08 */ /* 0x000e620008001800 */
[----:B------:R-:W-:Y:S01]  /*0300*/  IMAD.MOV.U32 R8, RZ, RZ, 0x1 ;  /* 0x00000001ff087424 */ /* 0x000fe200078e00ff */
        /* <DEDUP_REMOVED lines=14> */
[----:B------:R-:W-:Y:S05]  /*03f0*/  CALL.REL.NOINC `($__internal_3_$__cuda_sm20_div_rn_f64_full) ;  /* 0x0000000c00647944 */ /* 0x000fea0003c00000 */
.L_x_32:
[----:B------:R-:W-:Y:S05]  /*0400*/  BSYNC.RECONVERGENT B1 ;  /* 0x0000000000017941 */ /* 0x000fea0003800200 */
.L_x_31:
[----:B------:R-:W-:-:S11]  /*0410*/  DMUL R8, R8, 0.125 ;  /* 0x3fc0000008087828 */ /* 0x000fd60000000000 */
.L_x_30:
[----:B------:R-:W0:Y:S08]  /*0420*/  LDC.64 R10, c[0x0][0x380] ;  /* 0x0000e000ff0a7b82 */ /* 0x000e300000000a00 */
[----:B------:R-:W1:Y:S08]  /*0430*/  LDC R5, c[0x0][0x3cc] ;  /* 0x0000f300ff057b82 */ /* 0x000e700000000800 */
[----:B------:R-:W2:Y:S01]  /*0440*/  LDC.64 R46, c[0x0][0x390] ;  /* 0x0000e400ff2e7b82 */ /* 0x000ea20000000a00 */
[----:B0-----:R-:W-:-:S05]  /*0450*/  IMAD.WIDE R10, R0, 0x4, R10 ;  /* 0x00000004000a7825 */ /* 0x001fca00078e020a */
[----:B------:R-:W2:Y:S01]  /*0460*/  LDG.E R39, desc[UR6][R10.64] ;  /* 0x000000060a277981 */ /* 0x000ea2000c1e1900 */
[----:B-1----:R-:W-:-:S05]  /*0470*/  IMAD.WIDE R12, R5, 0x4, R10 ;  /* 0x00000004050c7825 */ /* 0x002fca00078e020a */
[----:B------:R0:W3:Y:S01]  /*0480*/  LDG.E R41, desc[UR6][R12.64] ;  /* 0x000000060c297981 */ /* 0x0000e2000c1e1900 */
[----:B------:R-:W-:-:S05]  /*0490*/  IMAD.WIDE R14, R5, 0x4, R12 ;  /* 0x00000004050e7825 */ /* 0x000fca00078e020c */
[----:B------:R1:W4:Y:S01]  /*04a0*/  LDG.E R35, desc[UR6][R14.64] ;  /* 0x000000060e237981 */ /* 0x000322000c1e1900 */
[----:B------:R-:W-:-:S05]  /*04b0*/  IMAD.WIDE R16, R5, 0x4, R14 ;  /* 0x0000000405107825 */ /* 0x000fca00078e020e */
[----:B------:R5:W4:Y:S01]  /*04c0*/  LDG.E R37, desc[UR6][R16.64] ;  /* 0x0000000610257981 */ /* 0x000b22000c1e1900 */
[----:B------:R-:W-:-:S05]  /*04d0*/  IMAD.WIDE R18, R5, 0x4, R16 ;  /* 0x0000000405127825 */ /* 0x000fca00078e0210 */
[----:B------:R5:W4:Y:S01]  /*04e0*/  LDG.E R31, desc[UR6][R18.64] ;  /* 0x00000006121f7981 */ /* 0x000b22000c1e1900 */
[----:B------:R-:W-:-:S05]  /*04f0*/  IMAD.WIDE R20, R5, 0x4, R18 ;  /* 0x0000000405147825 */ /* 0x000fca00078e0212 */
[----:B------:R-:W4:Y:S01]  /*0500*/  LDG.E R33, desc[UR6][R20.64] ;  /* 0x0000000614217981 */ /* 0x000f22000c1e1900 */
[----:B------:R-:W-:-:S05]  /*0510*/  IMAD.WIDE R22, R5, 0x4, R20 ;  /* 0x0000000405167825 */ /* 0x000fca00078e0214 */
[----:B------:R-:W4:Y:S01]  /*0520*/  LDG.E R27, desc[UR6][R22.64] ;  /* 0x00000006161b7981 */ /* 0x000f22000c1e1900 */
[----:B0-----:R-:W-:-:S05]  /*0530*/  IMAD.WIDE R12, R5, 0x4, R22 ;  /* 0x00000004050c7825 */ /* 0x001fca00078e0216 */
[----:B------:R0:W4:Y:S01]  /*0540*/  LDG.E R29, desc[UR6][R12.64] ;  /* 0x000000060c1d7981 */ /* 0x000122000c1e1900 */
[----:B-1----:R-:W-:-:S05]  /*0550*/  IMAD.WIDE R14, R5, 0x4, R12 ;  /* 0x00000004050e7825 */ /* 0x002fca00078e020c */
[----:B------:R-:W4:Y:S01]  /*0560*/  LDG.E R3, desc[UR6][R14.64] ;  /* 0x000000060e037981 */ /* 0x000f22000c1e1900 */
[----:B-----5:R-:W-:-:S05]  /*0570*/  IMAD.WIDE R16, R5, 0x4, R14 ;  /* 0x0000000405107825 */ /* 0x020fca00078e020e */
[----:B------:R-:W5:Y:S01]  /*0580*/  LDG.E R25, desc[UR6][R16.64] ;  /* 0x0000000610197981 */ /* 0x000f62000c1e1900 */
[----:B------:R-:W-:-:S05]  /*0590*/  IMAD.WIDE R18, R5, 0x4, R16 ;  /* 0x0000000405127825 */ /* 0x000fca00078e0210 */
[----:B------:R-:W5:Y:S01]  /*05a0*/  LDG.E R43, desc[UR6][R18.64] ;  /* 0x00000006122b7981 */ /* 0x000f62000c1e1900 */
[----:B------:R-:W-:-:S05]  /*05b0*/  IMAD.WIDE R10, R5, 0x4, R18 ;  /* 0x00000004050a7825 */ /* 0x000fca00078e0212 */
[----:B------:R-:W5:Y:S01]  /*05c0*/  LDG.E R21, desc[UR6][R10.64] ;  /* 0x000000060a157981 */ /* 0x000f62000c1e1900 */
[----:B0-----:R-:W-:-:S05]  /*05d0*/  IMAD.WIDE R12, R5, 0x4, R10 ;  /* 0x00000004050c7825 */ /* 0x001fca00078e020a */
[----:B------:R-:W5:Y:S01]  /*05e0*/  LDG.E R15, desc[UR6][R12.64] ;  /* 0x000000060c0f7981 */ /* 0x000f62000c1e1900 */
[----:B------:R-:W-:-:S05]  /*05f0*/  IMAD.WIDE R68, R5, 0x4, R12 ;  /* 0x0000000405447825 */ /* 0x000fca00078e020c */
[----:B------:R0:W5:Y:S01]  /*0600*/  LDG.E R17, desc[UR6][R68.64] ;  /* 0x0000000644117981 */ /* 0x000162000c1e1900 */
[----:B--2---:R-:W-:-:S05]  /*0610*/  IMAD.WIDE R38, R39, 0x8, R46 ;  /* 0x0000000827267825 */ /* 0x004fca00078e022e */
[----:B------:R-:W2:Y:S01]  /*0620*/  LDG.E.64 R50, desc[UR6][R38.64] ;  /* 0x0000000626327981 */ /* 0x000ea2000c1e1b00 */
[----:B---3--:R-:W-:-:S05]  /*0630*/  IMAD.WIDE R40, R41, 0x8, R46 ;  /* 0x0000000829287825 */ /* 0x008fca00078e022e */
[----:B------:R-:W2:Y:S01]  /*0640*/  LDG.E.64 R62, desc[UR6][R40.64] ;  /* 0x00000006283e7981 */ /* 0x000ea2000c1e1b00 */
[----:B----4-:R-:W-:-:S05]  /*0650*/  IMAD.WIDE R34, R35, 0x8, R46 ;  /* 0x0000000823227825 */ /* 0x010fca00078e022e */
[----:B------:R-:W3:Y:S01]  /*0660*/  LDG.E.64 R64, desc[UR6][R34.64] ;  /* 0x0000000622407981 */ /* 0x000ee2000c1e1b00 */
[----:B------:R-:W-:-:S05]  /*0670*/  IMAD.WIDE R36, R37, 0x8, R46 ;  /* 0x0000000825247825 */ /* 0x000fca00078e022e */
[----:B------:R-:W4:Y:S01]  /*0680*/  LDG.E.64 R48, desc[UR6][R36.64] ;  /* 0x0000000624307981 */ /* 0x000f22000c1e1b00 */
        /* <DEDUP_REMOVED lines=10> */
[----:B-----5:R-:W-:-:S05]  /*0730*/  IMAD.WIDE R24, R25, 0x8, R46 ;  /* 0x0000000819187825 */ /* 0x020fca00078e022e */
[----:B------:R-:W5:Y:S01]  /*0740*/  LDG.E.64 R56, desc[UR6][R24.64] ;  /* 0x0000000618387981 */ /* 0x000f62000c1e1b00 */
[----:B------:R-:W-:-:S04]  /*0750*/  IMAD.WIDE R18, R43, 0x8, R46 ;  /* 0x000000082b127825 */ /* 0x000fc800078e022e */
[----:B0-----:R-:W-:Y:S01]  /*0760*/  IMAD.WIDE R68, R5, 0x4, R68 ;  /* 0x0000000405447825 */ /* 0x001fe200078e0244 */
[----:B------:R-:W5:Y:S03]  /*0770*/  LDG.E.64 R42, desc[UR6][R18.64] ;  /* 0x00000006122a7981 */ /* 0x000f66000c1e1b00 */
[--C-:B------:R-:W-:Y:S01]  /*0780*/  IMAD.WIDE R20, R21, 0x8, R46.reuse ;  /* 0x0000000815147825 */ /* 0x100fe200078e022e */
[----:B------:R0:W5:Y:S04]  /*0790*/  LDG.E R13, desc[UR6][R68.64] ;  /* 0x00000006440d7981 */ /* 0x000168000c1e1900 */
[----:B------:R-:W5:Y:S01]  /*07a0*/  LDG.E.64 R60, desc[UR6][R20.64] ;  /* 0x00000006143c7981 */ /* 0x000f62000c1e1b00 */
[----:B------:R-:W-:-:S04]  /*07b0*/  IMAD.WIDE R14, R15, 0x8, R46 ;  /* 0x000000080f0e7825 */ /* 0x000fc800078e022e */
[----:B0-----:R-:W-:-:S04]  /*07c0*/  IMAD.WIDE R68, R5, 0x4, R68 ;  /* 0x0000000405447825 */ /* 0x001fc800078e0244 */
[----:B------:R-:W-:Y:S01]  /*07d0*/  IMAD.WIDE R16, R17, 0x8, R46 ;  /* 0x0000000811107825 */ /* 0x000fe200078e022e */
[----:B------:R-:W5:Y:S01]  /*07e0*/  LDG.E R3, desc[UR6][R68.64] ;  /* 0x0000000644037981 */ /* 0x000f62000c1e1900 */
[----:B--2---:R-:W-:-:S08]  /*07f0*/  DADD R10, R50, R62 ;  /* 0x00000000320a7229 */ /* 0x004fd0000000003e */
[----:B---3--:R-:W-:-:S08]  /*0800*/  DADD R10, R64, R10 ;  /* 0x00000000400a7229 */ /* 0x008fd0000000000a */
[----:B----4-:R-:W-:-:S08]  /*0810*/  DADD R10, R48, R10 ;  /* 0x00000000300a7229 */ /* 0x010fd0000000000a */
[----:B------:R-:W-:-:S08]  /*0820*/  DADD R10, R58, R10 ;  /* 0x000000003a0a7229 */ /* 0x000fd0000000000a */
[----:B------:R-:W-:-:S08]  /*0830*/  DADD R10, R44, R10 ;  /* 0x000000002c0a7229 */ /* 0x000fd0000000000a */
[----:B------:R-:W-:Y:S02]  /*0840*/  DADD R10, R66, R10 ;  /* 0x00000000420a7229 */ /* 0x000fe4000000000a */
[----:B------:R-:W-:Y:S01]  /*0850*/  DADD R44, R58, -R44 ;  /* 0x000000003a2c7229 */ /* 0x000fe2000000082c */
[----:B------:R-:W2:Y:S05]  /*0860*/  LDG.E.64 R58, desc[UR6][R14.64] ;  /* 0x000000060e3a7981 */ /* 0x000eaa000c1e1b00 */
[----:B------:R-:W-:Y:S02]  /*0870*/  DADD R10, R54, R10 ;  /* 0x00000000360a7229 */ /* 0x000fe4000000000a */
[----:B------:R-:W-:-:S02]  /*0880*/  DADD R54, R66, -R54 ;  /* 0x0000000042367229 */ /* 0x000fc40000000836 */
[----:B------:R-:W-:-:S04]  /*0890*/  DADD R50, R50, -R62 ;  /* 0x0000000032327229 */ /* 0x000fc8000000083e */
[C---:B------:R-:W-:Y:S02]  /*08a0*/  DADD R10, R52.reuse, R10 ;  /* 0x00000000340a7229 */ /* 0x040fe4000000000a */
[C-C-:B------:R-:W-:Y:S02]  /*08b0*/  DADD R62, R52.reuse, R54.reuse ;  /* 0x00000000343e7229 */ /* 0x140fe40000000036 */
[----:B------:R-:W-:Y:S01]  /*08c0*/  DADD R52, -R52, R54 ;  /* 0x0000000034347229 */ /* 0x000fe20000000136 */
[----:B------:R-:W3:Y:S03]  /*08d0*/  LDG.E.64 R54, desc[UR6][R16.64] ;  /* 0x0000000610367981 */ /* 0x000ee6000c1e1b00 */
[C---:B-----5:R-:W-:Y:S02]  /*08e0*/  DADD R10, R56.reuse, R10 ;  /* 0x00000000380a7229 */ /* 0x060fe4000000000a */
[----:B------:R-:W-:Y:S01]  /*08f0*/  DADD R62, -R56, R62 ;  /* 0x00000000383e7229 */ /* 0x000fe2000000013e */
[----:B------:R-:W-:-:S05]  /*0900*/  IMAD.WIDE R66, R5, 0x4, R68 ;  /* 0x0000000405427825 */ /* 0x000fca00078e0244 */
[C---:B------:R-:W-:Y:S02]  /*0910*/  DADD R10, R42.reuse, R10 ;  /* 0x000000002a0a7229 */ /* 0x040fe4000000000a */
[----:B------:R-:W-:Y:S01]  /*0920*/  DADD R62, R42, R62 ;  /* 0x000000002a3e7229 */ /* 0x000fe2000000003e */
[----:B------:R-:W-:Y:S01]  /*0930*/  IMAD.WIDE R12, R13, 0x8, R46 ;  /* 0x000000080d0c7825 */ /* 0x000fe200078e022e */
[----:B------:R-:W-:Y:S01]  /*0940*/  DADD R48, R64, -R48 ;  /* 0x0000000040307229 */ /* 0x000fe20000000830 */
[----:B------:R0:W4:Y:S03]  /*0950*/  LDG.E R65, desc[UR6][R66.64] ;  /* 0x0000000642417981 */ /* 0x000126000c1e1900 */
[C---:B------:R-:W-:Y:S02]  /*0960*/  DADD R10, R60.reuse, R10 ;  /* 0x000000003c0a7229 */ /* 0x040fe4000000000a */
[----:B------:R-:W-:-:S02]  /*0970*/  DADD R62, -R60, R62 ;  /* 0x000000003c3e7229 */ /* 0x000fc4000000013e */
[----:B------:R-:W-:Y:S01]  /*0980*/  DADD R60, R42, -R60 ;  /* 0x000000002a3c7229 */ /* 0x000fe2000000083c */
[----:B------:R-:W5:Y:S01]  /*0990*/  LDG.E.64 R42, desc[UR6][R12.64] ;  /* 0x000000060c2a7981 */ /* 0x000f62000c1e1b00 */
[----:B0-----:R-:W-:-:S05]  /*09a0*/  IMAD.WIDE R66, R5, 0x4, R66 ;  /* 0x0000000405427825 */ /* 0x001fca00078e0242 */
[----:B------:R-:W5:Y:S01]  /*09b0*/  LDG.E R4, desc[UR6][R66.64] ;  /* 0x0000000642047981 */ /* 0x000f62000c1e1900 */
[----:B------:R-:W-:Y:S01]  /*09c0*/  DADD R52, R56, R52 ;  /* 0x0000000038347229 */ /* 0x000fe20000000034 */
[----:B------:R-:W-:Y:S01]  /*09d0*/  IMAD.WIDE R56, R3, 0x8, R46 ;  /* 0x0000000803387825 */ /* 0x000fe200078e022e */
[C---:B--2---:R-:W-:Y:S02]  /*09e0*/  DADD R10, R58.reuse, R10 ;  /* 0x000000003a0a7229 */ /* 0x044fe4000000000a */
[C---:B------:R-:W-:Y:S02]  /*09f0*/  DADD R62, R58.reuse, R62 ;  /* 0x000000003a3e7229 */ /* 0x040fe4000000003e */
[----:B------:R-:W-:-:S04]  /*0a00*/  DADD R60, -R58, R60 ;  /* 0x000000003a3c7229 */ /* 0x000fc8000000013c */
[C---:B---3--:R-:W-:Y:S02]  /*0a10*/  DADD R10, R54.reuse, R10 ;  /* 0x00000000360a7229 */ /* 0x048fe4000000000a */
[C---:B------:R-:W-:Y:S02]  /*0a20*/  DADD R62, -R54.reuse, R62 ;  /* 0x00000000363e7229 */ /* 0x040fe4000000013e */
[----:B------:R-:W-:Y:S01]  /*0a30*/  DADD R60, R54, R60 ;  /* 0x00000000363c7229 */ /* 0x000fe2000000003c */
[----:B------:R-:W2:Y:S01]  /*0a40*/  LDG.E.64 R54, desc[UR6][R56.64] ;  /* 0x0000000638367981 */ /* 0x000ea2000c1e1b00 */
[----:B----4-:R-:W-:Y:S02]  /*0a50*/  IMAD.WIDE R58, R65, 0x8, R46 ;  /* 0x00000008413a7825 */ /* 0x010fe400078e022e */
[C---:B-----5:R-:W-:Y:S02]  /*0a60*/  DADD R10, R42.reuse, R10 ;  /* 0x000000002a0a7229 */ /* 0x060fe4000000000a */
[----:B------:R-:W-:-:S02]  /*0a70*/  DADD R52, R42, R52 ;  /* 0x000000002a347229 */ /* 0x000fc40000000034 */
[----:B------:R-:W-:Y:S01]  /*0a80*/  DADD R60, R42, R60 ;  /* 0x000000002a3c7229 */ /* 0x000fe2000000003c */
[----:B------:R-:W3:Y:S01]  /*0a90*/  LDG.E.64 R42, desc[UR6][R58.64] ;  /* 0x000000063a2a7981 */ /* 0x000ee2000c1e1b00 */
[----:B------:R-:W-:-:S05]  /*0aa0*/  IMAD.WIDE R64, R4, 0x8, R46 ;  /* 0x0000000804407825 */ /* 0x000fca00078e022e */
[----:B------:R-:W4:Y:S01]  /*0ab0*/  LDG.E.64 R66, desc[UR6][R64.64] ;  /* 0x0000000640427981 */ /* 0x000f22000c1e1b00 */
[----:B------:R-:W-:-:S05]  /*0ac0*/  IMAD.WIDE R68, R0, 0x8, R46 ;  /* 0x0000000800447825 */ /* 0x000fca00078e022e */
[----:B------:R-:W5:Y:S01]  /*0ad0*/  LDG.E.64 R46, desc[UR6][R68.64] ;  /* 0x00000006442e7981 */ /* 0x000f62000c1e1b00 */
[C---:B--2---:R-:W-:Y:S02]  /*0ae0*/  DADD R10, R54.reuse, R10 ;  /* 0x00000000360a7229 */ /* 0x044fe4000000000a */
[C---:B------:R-:W-:Y:S02]  /*0af0*/  DADD R52, -R54.reuse, R52 ;  /* 0x0000000036347229 */ /* 0x040fe40000000134 */
[----:B------:R-:W-:Y:S01]  /*0b00*/  DADD R60, -R54, R60 ;  /* 0x00000000363c7229 */ /* 0x000fe2000000013c */
[----:B------:R-:W0:Y:S02]  /*0b10*/  LDC.64 R54, c[0x0][0x388] ;  /* 0x0000e200ff367b82 */ /* 0x000e240000000a00 */
[----:B0-----:R-:W-:-:S05]  /*0b20*/  IMAD.WIDE R54, R0, 0x4, R54 ;  /* 0x0000000400367825 */ /* 0x001fca00078e0236 */
[----:B------:R0:W2:Y:S01]  /*0b30*/  LDG.E R3, desc[UR6][R54.64] ;  /* 0x0000000636037981 */ /* 0x0000a2000c1e1900 */
[----:B---3--:R-:W-:-:S08]  /*0b40*/  DADD R10, R42, R10 ;  /* 0x000000002a0a7229 */ /* 0x008fd0000000000a */
[----:B----4-:R-:W-:-:S08]  /*0b50*/  DADD R10, R66, R10 ;  /* 0x00000000420a7229 */ /* 0x010fd0000000000a */
[----:B------:R-:W-:-:S08]  /*0b60*/  DADD R8, R10, R8 ;  /* 0x000000000a087229 */ /* 0x000fd00000000008 */
[----:B------:R-:W-:Y:S02]  /*0b70*/  DMUL R10, R8, R6 ;  /* 0x00000006080a7228 */ /* 0x000fe40000000000 */
[----:B------:R-:W-:-:S08]  /*0b80*/  DADD R8, -R6, 1 ;  /* 0x3ff0000006087429 */ /* 0x000fd00000000100 */
[----:B-----5:R-:W-:Y:S01]  /*0b90*/  DFMA R46, R46, R8, R10 ;  /* 0x000000082e2e722b */ /* 0x020fe2000000000a */
[----:B------:R-:W1:Y:S01]  /*0ba0*/  LDC.64 R10, c[0x0][0x3a8] ;  /* 0x0000ea00ff0a7b82 */ /* 0x000e620000000a00 */
[C---:B------:R-:W-:Y:S02]  /*0bb0*/  DADD R52, R42.reuse, R52 ;  /* 0x000000002a347229 */ /* 0x040fe40000000034 */
[----:B------:R-:W-:-:S05]  /*0bc0*/  DADD R60, -R42, R60 ;  /* 0x000000002a3c7229 */ /* 0x000fca000000013c */
[----:B------:R-:W2:Y:S01]  /*0bd0*/  LDC.64 R8, c[0x0][0x3a0] ;  /* 0x0000e800ff087b82 */ /* 0x000ea20000000a00 */
[C---:B------:R-:W-:Y:S02]  /*0be0*/  DADD R52, -R66.reuse, R52 ;  /* 0x0000000042347229 */ /* 0x040fe40000000134 */
[----:B------:R-:W-:Y:S02]  /*0bf0*/  DADD R60, R66, R60 ;  /* 0x00000000423c7229 */ /* 0x000fe4000000003c */
[----:B------:R-:W-:Y:S02]  /*0c00*/  DFMA R50, R62, 0.5, R50 ;  /* 0x3fe000003e32782b */ /* 0x000fe40000000032 */
[----:B------:R-:W-:Y:S02]  /*0c10*/  DADD R46, R46, R46 ;  /* 0x000000002e2e7229 */ /* 0x000fe4000000002e */
[----:B------:R-:W-:Y:S02]  /*0c20*/  DFMA R48, R52, 0.5, R48 ;  /* 0x3fe000003430782b */ /* 0x000fe40000000030 */
[----:B------:R-:W-:Y:S01]  /*0c30*/  DFMA R44, R60, 0.5, R44 ;  /* 0x3fe000003c2c782b */ /* 0x000fe2000000002c */
[----:B-1----:R-:W-:Y:S01]  /*0c40*/  IMAD.WIDE R10, R0, 0x8, R10 ;  /* 0x00000008000a7825 */ /* 0x002fe200078e020a */
[----:B------:R-:W-:Y:S01]  /*0c50*/  DMUL R50, R50, 4 ;  /* 0x4010000032327828 */ /* 0x000fe20000000000 */
[----:B------:R-:W-:-:S03]  /*0c60*/  UMOV UR4, 0x55555555 ;  /* 0x5555555500047882 */ /* 0x000fc60000000000 */
[----:B------:R-:W-:Y:S01]  /*0c70*/  DMUL R48, R48, 4 ;  /* 0x4010000030307828 */ /* 0x000fe20000000000 */
[----:B------:R-:W-:Y:S01]  /*0c80*/  UMOV UR5, 0x3fa55555 ;  /* 0x3fa5555500057882 */ /* 0x000fe20000000000 */
[----:B------:R-:W-:Y:S02]  /*0c90*/  DMUL R44, R44, 4 ;  /* 0x401000002c2c7828 */ /* 0x000fe40000000000 */
[C---:B------:R-:W-:Y:S02]  /*0ca0*/  DMUL R52, R46.reuse, 0.5 ;  /* 0x3fe000002e347828 */ /* 0x040fe40000000000 */
[C---:B0-----:R-:W-:Y:S01]  /*0cb0*/  DMUL R54, R46.reuse, UR4 ;  /* 0x000000042e367c28 */ /* 0x041fe20008000000 */
[----:B------:R-:W-:Y:S02]  /*0cc0*/  UMOV UR5, 0x3f955555 ;  /* 0x3f95555500057882 */ /* 0x000fe40000000000 */
[----:B------:R-:W-:Y:S01]  /*0cd0*/  DMUL R60, R46, UR4 ;  /* 0x000000042e3c7c28 */ /* 0x000fe20008000000 */
[----:B--2---:R-:W-:-:S04]  /*0ce0*/  IMAD.WIDE R42, R3, 0x8, R8 ;  /* 0x00000008032a7825 */ /* 0x004fc800078e0208 */
[C---:B------:R-:W-:Y:S01]  /*0cf0*/  IMAD.WIDE R8, R5.reuse, 0x8, R10 ;  /* 0x0000000805087825 */ /* 0x040fe200078e020a */
[----:B------:R0:W-:Y:S03]  /*0d00*/  STG.E.64 desc[UR6][R42.64], R46 ;  /* 0x0000002e2a007986 */ /* 0x0001e6000c101b06 */
[----:B------:R-:W-:Y:S01]  /*0d10*/  IMAD.WIDE R4, R5, 0x8, R8 ;  /* 0x0000000805047825 */ /* 0x000fe200078e0208 */
        /* <DEDUP_REMOVED lines=22> */
.L_x_29:
[----:B------:R-:W-:Y:S05]  /*0e80*/  BSYNC.RECONVERGENT B0 ;  /* 0x0000000000007941 */ /* 0x000fea0003800200 */
.L_x_28:
[----:B------:R-:W1:Y:S02]  /*0e90*/  LDCU UR4, c[0x0][0x360] ;  /* 0x00006c00ff0477ac */ /* 0x000e640008000800 */
[----:B-1----:R-:W-:Y:S01]  /*0ea0*/  IADD3 R0, PT, PT, R0, UR4, RZ ;  /* 0x0000000400007c10 */ /* 0x002fe2000fffe0ff */
[----:B------:R-:W-:Y:S06]  /*0eb0*/  @P1 BRA `(.L_x_33) ;  /* 0xfffffff000d81947 */ /* 0x000fec000383ffff */
[----:B------:R-:W-:Y:S05]  /*0ec0*/  EXIT ;  /* 0x000000000000794d */ /* 0x000fea0003800000 */
        .weak           $__internal_2_$__cuda_sm20_dblrcp_rn_slowpath_v3
        .type           $__internal_2_$__cuda_sm20_dblrcp_rn_slowpath_v3,@function
        .size           $__internal_2_$__cuda_sm20_dblrcp_rn_slowpath_v3,($__internal_3_$__cuda_sm20_div_rn_f64_full - $__internal_2_$__cuda_sm20_dblrcp_rn_slowpath_v3)
$__internal_2_$__cuda_sm20_dblrcp_rn_slowpath_v3:
[----:B------:R-:W0:Y:S08]  /*0ed0*/  LDC.64 R8, c[0x0][0x3b0] ;  /* 0x0000ec00ff087b82 */ /* 0x000e300000000a00 */
[----:B------:R-:W1:Y:S01]  /*0ee0*/  LDC R4, c[0x0][0x3b4] ;  /* 0x0000ed00ff047b82 */ /* 0x000e620000000800 */
[----:B0-----:R-:W-:-:S14]  /*0ef0*/  DSETP.GTU.AND P0, PT, |R8|, +INF , PT ;  /* 0x7ff000000800742a */ /* 0x001fdc0003f0c200 */
[----:B-1----:R-:W-:Y:S05]  /*0f00*/  @P0 BRA `(.L_x_34) ;  /* 0x0000000000840947 */ /* 0x002fea0003800000 */
[----:B------:R-:W-:-:S05]  /*0f10*/  LOP3.LUT R5, R4, 0x7fffffff, RZ, 0xc0, !PT ;  /* 0x7fffffff04057812 */ /* 0x000fca00078ec0ff */
[----:B------:R-:W-:-:S05]  /*0f20*/  VIADD R2, R5, 0xffffffff ;  /* 0xffffffff05027836 */ /* 0x000fca0000000000 */
[----:B------:R-:W-:-:S13]  /*0f30*/  ISETP.GE.U32.AND P0, PT, R2, 0x7fefffff, PT ;  /* 0x7fefffff0200780c */ /* 0x000fda0003f06070 */
[----:B------:R-:W-:Y:S01]  /*0f40*/  @P0 LOP3.LUT R3, R4, 0x7ff00000, RZ, 0x3c, !PT ;  /* 0x7ff0000004030812 */ /* 0x000fe200078e3cff */
[----:B------:R-:W-:Y:S01]  /*0f50*/  @P0 IMAD.MOV.U32 R2, RZ, RZ, RZ ;  /* 0x000000ffff020224 */ /* 0x000fe200078e00ff */
[----:B------:R-:W-:Y:S06]  /*0f60*/  @P0 BRA `(.L_x_35) ;  /* 0x0000000000740947 */ /* 0x000fec0003800000 */
[----:B------:R-:W-:-:S13]  /*0f70*/  ISETP.GE.U32.AND P0, PT, R5, 0x1000001, PT ;  /* 0x010000010500780c */ /* 0x000fda0003f06070 */
[----:B------:R-:W-:Y:S05]  /*0f80*/  @!P0 BRA `(.L_x_36) ;  /* 0x00000000003c8947 */ /* 0x000fea0003800000 */
[----:B------:R-:W0:Y:S01]  /*0f90*/  LDCU UR4, c[0x0][0x3b0] ;  /* 0x00007600ff0477ac */ /* 0x000e220008000800 */
[----:B------:R-:W-:Y:S02]  /*0fa0*/  IADD3 R3, PT, PT, R4, -0x3fe00000, RZ ;  /* 0xc020000004037810 */ /* 0x000fe40007ffe0ff */
[----:B------:R-:W-:Y:S02]  /*0fb0*/  MOV R4, R7 ;  /* 0x0000000700047202 */ /* 0x000fe40000000f00 */
[----:B------:R-:W1:Y:S01]  /*0fc0*/  MUFU.RCP64H R5, R3 ;  /* 0x0000000300057308 */ /* 0x000e620000001800 */
[----:B0-----:R-:W-:-:S06]  /*0fd0*/  IMAD.U32 R2, RZ, RZ, UR4 ;  /* 0x00000004ff027e24 */ /* 0x001fcc000f8e00ff */
        /* <DEDUP_REMOVED lines=10> */
.L_x_36:
[----:B------:R-:W-:Y:S01]  /*1080*/  DMUL R4, R8, 8.11296384146066816958e+31 ;  /* 0x4690000008047828 */ /* 0x000fe20000000000 */
[----:B------:R-:W-:-:S05]  /*1090*/  IMAD.MOV.U32 R2, RZ, RZ, R7 ;  /* 0x000000ffff027224 */ /* 0x000fca00078e0007 */
        /* <DEDUP_REMOVED lines=8> */
.L_x_34:
[----:B------:R-:W0:Y:S01]  /*1120*/  LDC R2, c[0x0][0x3b0] ;  /* 0x0000ec00ff027b82 */ /* 0x000e220000000800 */
[----:B------:R-:W-:-:S07]  /*1130*/  LOP3.LUT R3, R4, 0x80000, RZ, 0xfc, !PT ;  /* 0x0008000004037812 */ /* 0x000fce00078efcff */
.L_x_35:
[----:B0-----:R-:W-:Y:S01]  /*1140*/  MOV R6, R2 ;  /* 0x0000000200067202 */ /* 0x001fe20000000f00 */
[----:B------:R-:W-:Y:S01]  /*1150*/  IMAD.MOV.U32 R7, RZ, RZ, R3 ;  /* 0x000000ffff077224 */ /* 0x000fe200078e0003 */
[----:B------:R-:W-:Y:S01]  /*1160*/  MOV R2, R0 ;  /* 0x0000000000027202 */ /* 0x000fe20000000f00 */
[----:B------:R-:W-:-:S04]  /*1170*/  IMAD.MOV.U32 R3, RZ, RZ, 0x0 ;  /* 0x00000000ff037424 */ /* 0x000fc800078e00ff */
[----:B------:R-:W-:Y:S05]  /*1180*/  RET.REL.NODEC R2 `(_Z30dvc_ScaLBL_D3Q19_AAodd_PoissonPiS_PdS0_S0_S0_ddbiii) ;  /* 0xffffffec029c7950 */ /* 0x000fea0003c3ffff */
        .weak           $__internal_3_$__cuda_sm20_div_rn_f64_full
        .type           $__internal_3_$__cuda_sm20_div_rn_f64_full,@function
        .size           $__internal_3_$__cuda_sm20_div_rn_f64_full,(.L_x_145 - $__internal_3_$__cuda_sm20_div_rn_f64_full)
$__internal_3_$__cuda_sm20_div_rn_f64_full:
[----:B------:R-:W0:Y:S01]  /*1190*/  LDC.64 R8, c[0x0][0x3b8] ;  /* 0x0000ee00ff087b82 */ /* 0x000e220000000a00 */
[----:B------:R-:W-:Y:S01]  /*11a0*/  IMAD.MOV.U32 R21, RZ, RZ, R17 ;  /* 0x000000ffff157224 */ /* 0x000fe200078e0011 */
[----:B------:R-:W-:Y:S01]  /*11b0*/  MOV R23, 0x1ca00000 ;  /* 0x1ca0000000177802 */ /* 0x000fe20000000f00 */
[----:B------:R-:W-:Y:S01]  /*11c0*/  BSSY.RECONVERGENT B2, `(.L_x_37) ;  /* 0x0000054000027945 */ /* 0x000fe20003800200 */
[----:B------:R-:W-:Y:S02]  /*11d0*/  MOV R20, R16 ;  /* 0x0000001000147202 */ /* 0x000fe40000000f00 */
[C---:B------:R-:W-:Y:S02]  /*11e0*/  FSETP.GEU.AND P3, PT, |R21|.reuse, 1.469367938527859385e-39, PT ;  /* 0x001000001500780b */ /* 0x040fe40003f6e200 */
[----:B------:R-:W-:-:S05]  /*11f0*/  LOP3.LUT R24, R21, 0x7ff00000, RZ, 0xc0, !PT ;  /* 0x7ff0000015187812 */ /* 0x000fca00078ec0ff */
[----:B------:R-:W-:Y:S01]  /*1200*/  IMAD.MOV.U32 R22, RZ, RZ, R24 ;  /* 0x000000ffff167224 */ /* 0x000fe200078e0018 */
[C---:B0-----:R-:W-:Y:S02]  /*1210*/  FSETP.GEU.AND P0, PT, |R9|.reuse, 1.469367938527859385e-39, PT ;  /* 0x001000000900780b */ /* 0x041fe40003f0e200 */
[C---:B------:R-:W-:Y:S02]  /*1220*/  LOP3.LUT R10, R9.reuse, 0x800fffff, RZ, 0xc0, !PT ;  /* 0x800fffff090a7812 */ /* 0x040fe400078ec0ff */
[----:B------:R-:W-:Y:S02]  /*1230*/  LOP3.LUT R3, R9, 0x7ff00000, RZ, 0xc0, !PT ;  /* 0x7ff0000009037812 */ /* 0x000fe400078ec0ff */
[----:B------:R-:W-:Y:S02]  /*1240*/  LOP3.LUT R11, R10, 0x3ff00000, RZ, 0xfc, !PT ;  /* 0x3ff000000a0b7812 */ /* 0x000fe400078efcff */
[----:B------:R-:W-:Y:S02]  /*1250*/  MOV R10, R8 ;  /* 0x00000008000a7202 */ /* 0x000fe40000000f00 */
[----:B------:R-:W-:-:S02]  /*1260*/  ISETP.GE.U32.AND P2, PT, R24, R3, PT ;  /* 0x000000031800720c */ /* 0x000fc40003f46070 */
[----:B------:R-:W-:Y:S01]  /*1270*/  MOV R5, R3 ;  /* 0x0000000300057202 */ /* 0x000fe20000000f00 */
[----:B------:R-:W0:Y:S01]  /*1280*/  @!P0 LDC.64 R12, c[0x0][0x3b8] ;  /* 0x0000ee00ff0c8b82 */ /* 0x000e220000000a00 */
[----:B------:R-:W-:Y:S01]  /*1290*/  SEL R23, R23, 0x63400000, !P2 ;  /* 0x6340000017177807 */ /* 0x000fe20005000000 */
[----:B0-----:R-:W-:Y:S01]  /*12a0*/  @!P0 DMUL R10, R12, 8.98846567431157953865e+307 ;  /* 0x7fe000000c0a8828 */ /* 0x001fe20000000000 */
[----:B------:R-:W-:-:S05]  /*12b0*/  IMAD.MOV.U32 R12, RZ, RZ, 0x1 ;  /* 0x00000001ff0c7424 */ /* 0x000fca00078e00ff */
[----:B------:R-:W0:Y:S04]  /*12c0*/  MUFU.RCP64H R13, R11 ;  /* 0x0000000b000d7308 */ /* 0x000e280000001800 */
[----:B------:R-:W-:-:S04]  /*12d0*/  @!P0 LOP3.LUT R5, R11, 0x7ff00000, RZ, 0xc0, !PT ;  /* 0x7ff000000b058812 */ /* 0x000fc800078ec0ff */
[----:B------:R-:W-:Y:S01]  /*12e0*/  IADD3 R26, PT, PT, R5, -0x1, RZ ;  /* 0xffffffff051a7810 */ /* 0x000fe20007ffe0ff */
[----:B0-----:R-:W-:-:S08]  /*12f0*/  DFMA R14, R12, -R10, 1 ;  /* 0x3ff000000c0e742b */ /* 0x001fd0000000080a */
[----:B------:R-:W-:-:S08]  /*1300*/  DFMA R14, R14, R14, R14 ;  /* 0x0000000e0e0e722b */ /* 0x000fd0000000000e */
[----:B------:R-:W-:Y:S01]  /*1310*/  DFMA R16, R12, R14, R12 ;  /* 0x0000000e0c10722b */ /* 0x000fe2000000000c */
[C-C-:B------:R-:W-:Y:S01]  /*1320*/  @!P3 LOP3.LUT R14, R23.reuse, 0x80000000, R21.reuse, 0xf8, !PT ;  /* 0x80000000170eb812 */ /* 0x140fe200078ef815 */
[----:B------:R-:W-:Y:S01]  /*1330*/  IMAD.MOV.U32 R12, RZ, RZ, R20 ;  /* 0x000000ffff0c7224 */ /* 0x000fe200078e0014 */
[----:B------:R-:W-:Y:S02]  /*1340*/  LOP3.LUT R13, R23, 0x800fffff, R21, 0xf8, !PT ;  /* 0x800fffff170d7812 */ /* 0x000fe400078ef815 */
[----:B------:R-:W-:Y:S02]  /*1350*/  @!P3 LOP3.LUT R15, R14, 0x100000, RZ, 0xfc, !PT ;  /* 0x001000000e0fb812 */ /* 0x000fe400078efcff */
[----:B------:R-:W-:Y:S01]  /*1360*/  @!P3 MOV R14, RZ ;  /* 0x000000ff000eb202 */ /* 0x000fe20000000f00 */
        /* <DEDUP_REMOVED lines=11> */
[----:B------:R-:W-:Y:S01]  /*1420*/  VIADDMNMX R3, R24, -R3, 0xb9600000, !PT ;  /* 0xb960000018037446 */ /* 0x000fe20007800903 */
[----:B------:R-:W-:-:S03]  /*1430*/  IMAD.MOV.U32 R16, RZ, RZ, RZ ;  /* 0x000000ffff107224 */ /* 0x000fc600078e00ff */
[----:B------:R-:W-:-:S05]  /*1440*/  VIMNMX R8, PT, PT, R3, 0x46a00000, PT ;  /* 0x46a0000003087848 */ /* 0x000fca0003fe0100 */
[----:B------:R-:W-:-:S05]  /*1450*/  IMAD.IADD R5, R8, 0x1, -R23 ;  /* 0x0000000108057824 */ /* 0x000fca00078e0a17 */
[----:B------:R-:W-:-:S06]  /*1460*/  IADD3 R17, PT, PT, R5, 0x7fe00000, RZ ;  /* 0x7fe0000005117810 */ /* 0x000fcc0007ffe0ff */
        /* <DEDUP_REMOVED lines=11> */
[----:B------:R-:W-:Y:S01]  /*1520*/  DMUL.RP R16, R18, R16 ;  /* 0x0000001012107228 */ /* 0x000fe20000008000 */
[----:B------:R-:W-:-:S04]  /*1530*/  IADD3 R5, PT, PT, -R5, -0x43300000, RZ ;  /* 0xbcd0000005057810 */ /* 0x000fc80007ffe1ff */
[----:B------:R-:W-:-:S05]  /*1540*/  DFMA R8, R14, -R8, R18 ;  /* 0x800000080e08722b */ /* 0x000fca0000000012 */
[----:B------:R-:W-:-:S05]  /*1550*/  LOP3.LUT R3, R17, R3, RZ, 0x3c, !PT ;  /* 0x0000000311037212 */ /* 0x000fca00078e3cff */
[----:B------:R-:W-:-:S04]  /*1560*/  FSETP.NEU.AND P0, PT, |R9|, R5, PT ;  /* 0x000000050900720b */ /* 0x000fc80003f0d200 */
[----:B------:R-:W-:Y:S02]  /*1570*/  FSEL R14, R16, R14, !P0 ;  /* 0x0000000e100e7208 */ /* 0x000fe40004000000 */
[----:B------:R-:W-:Y:S01]  /*1580*/  FSEL R15, R3, R15, !P0 ;  /* 0x0000000f030f7208 */ /* 0x000fe20004000000 */
[----:B------:R-:W-:Y:S06]  /*1590*/  BRA `(.L_x_39) ;  /* 0x0000000000587947 */ /* 0x000fec0003800000 */
.L_x_38:
[----:B------:R-:W-:-:S14]  /*15a0*/  DSETP.NAN.AND P0, PT, R20, R20, PT ;  /* 0x000000141400722a */ /* 0x000fdc0003f08000 */
[----:B------:R-:W-:Y:S05]  /*15b0*/  @P0 BRA `(.L_x_40) ;  /* 0x0000000000480947 */ /* 0x000fea0003800000 */
[----:B------:R-:W0:Y:S02]  /*15c0*/  LDC.64 R10, c[0x0][0x3b8] ;  /* 0x0000ee00ff0a7b82 */ /* 0x000e240000000a00 */
[----:B0-----:R-:W-:-:S14]  /*15d0*/  DSETP.NAN.AND P0, PT, R10, R10, PT ;  /* 0x0000000a0a00722a */ /* 0x001fdc0003f08000 */
[----:B------:R-:W-:Y:S05]  /*15e0*/  @P0 BRA `(.L_x_41) ;  /* 0x0000000000300947 */ /* 0x000fea0003800000 */
[----:B------:R-:W-:Y:S01]  /*15f0*/  ISETP.NE.AND P0, PT, R22, R5, PT ;  /* 0x000000051600720c */ /* 0x000fe20003f05270 */
[----:B------:R-:W-:Y:S01]  /*1600*/  IMAD.MOV.U32 R14, RZ, RZ, 0x0 ;  /* 0x00000000ff0e7424 */ /* 0x000fe200078e00ff */
[----:B------:R-:W-:-:S11]  /*1610*/  MOV R15, 0xfff80000 ;  /* 0xfff80000000f7802 */ /* 0x000fd60000000f00 */
[----:B------:R-:W-:Y:S05]  /*1620*/  @!P0 BRA `(.L_x_39) ;  /* 0x0000000000348947 */ /* 0x000fea0003800000 */
[----:B------:R-:W-:Y:S02]  /*1630*/  ISETP.NE.AND P0, PT, R22, 0x7ff00000, PT ;  /* 0x7ff000001600780c */ /* 0x000fe40003f05270 */
[----:B------:R-:W-:Y:S02]  /*1640*/  LOP3.LUT R15, R21, 0x80000000, R9, 0x48, !PT ;  /* 0x80000000150f7812 */ /* 0x000fe400078e4809 */
[----:B------:R-:W-:-:S13]  /*1650*/  ISETP.EQ.OR P0, PT, R5, RZ, !P0 ;  /* 0x000000ff0500720c */ /* 0x000fda0004702670 */
[----:B------:R-:W-:Y:S01]  /*1660*/  @P0 LOP3.LUT R3, R15, 0x7ff00000, RZ, 0xfc, !PT ;  /* 0x7ff000000f030812 */ /* 0x000fe200078efcff */
[----:B------:R-:W-:Y:S01]  /*1670*/  @!P0 IMAD.MOV.U32 R14, RZ, RZ, RZ ;  /* 0x000000ffff0e8224 */ /* 0x000fe200078e00ff */
[----:B------:R-:W-:-:S03]  /*1680*/  @P0 MOV R14, RZ ;  /* 0x000000ff000e0202 */ /* 0x000fc60000000f00 */
[----:B------:R-:W-:Y:S01]  /*1690*/  @P0 IMAD.MOV.U32 R15, RZ, RZ, R3 ;  /* 0x000000ffff0f0224 */ /* 0x000fe200078e0003 */
[----:B------:R-:W-:Y:S06]  /*16a0*/  BRA `(.L_x_39) ;  /* 0x0000000000147947 */ /* 0x000fec0003800000 */
.L_x_41:
[----:B------:R-:W-:Y:S02]  /*16b0*/  LOP3.LUT R15, R9, 0x80000, RZ, 0xfc, !PT ;  /* 0x00080000090f7812 */ /* 0x000fe400078efcff */
[----:B------:R-:W-:Y:S01]  /*16c0*/  MOV R14, R8 ;  /* 0x00000008000e7202 */ /* 0x000fe20000000f00 */
[----:B------:R-:W-:Y:S06]  /*16d0*/  BRA `(.L_x_39) ;  /* 0x0000000000087947 */ /* 0x000fec0003800000 */
.L_x_40:
[----:B------:R-:W-:Y:S01]  /*16e0*/  LOP3.LUT R15, R21, 0x80000, RZ, 0xfc, !PT ;  /* 0x00080000150f7812 */ /* 0x000fe200078efcff */
[----:B------:R-:W-:-:S07]  /*16f0*/  IMAD.MOV.U32 R14, RZ, RZ, R20 ;  /* 0x000000ffff0e7224 */ /* 0x000fce00078e0014 */
.L_x_39:
[----:B------:R-:W-:Y:S05]  /*1700*/  BSYNC.RECONVERGENT B2 ;  /* 0x0000000000027941 */ /* 0x000fea0003800200 */
.L_x_37:
[----:B------:R-:W-:Y:S01]  /*1710*/  HFMA2 R5, -RZ, RZ, 0, 0 ;  /* 0x00000000ff057431 */ /* 0x000fe200000001ff */
[----:B------:R-:W-:Y:S01]  /*1720*/  MOV R8, R14 ;  /* 0x0000000e00087202 */ /* 0x000fe20000000f00 */
[----:B------:R-:W-:Y:S02]  /*1730*/  IMAD.MOV.U32 R9, RZ, RZ, R15 ;  /* 0x000000ffff097224 */ /* 0x000fe400078e000f */
[----:B------:R-:W-:Y:S05]  /*1740*/  RET.REL.NODEC R4 `(_Z30dvc_ScaLBL_D3Q19_AAodd_PoissonPiS_PdS0_S0_S0_ddbiii) ;  /* 0xffffffe8042c7950 */ /* 0x000fea0003c3ffff */
.L_x_42:
        /* <DEDUP_REMOVED lines=11> */
.L_x_145:


//--------------------- .text._Z49dvc_ScaLBL_D3Q19_AAeven_Poisson_ElectricPotentialPiPdS0_S0_dbiii --------------------------
	.section	.text._Z49dvc_ScaLBL_D3Q19_AAeven_Poisson_ElectricPotentialPiPdS0_S0_dbiii,"ax",@progbits
	.align	128
        .global         _Z49dvc_ScaLBL_D3Q19_AAeven_Poisson_ElectricPotentialPiPdS0_S0_dbiii
        .type           _Z49dvc_ScaLBL_D3Q19_AAeven_Poisson_ElectricPotentialPiPdS0_S0_dbiii,@function
        .size           _Z49dvc_ScaLBL_D3Q19_AAeven_Poisson_ElectricPotentialPiPdS0_S0_dbiii,(.L_x_146 - _Z49dvc_ScaLBL_D3Q19_AAeven_Poisson_ElectricPotentialPiPdS0_S0_dbiii)
        .other          _Z49dvc_ScaLBL_D3Q19_AAeven_Poisson_ElectricPotentialPiPdS0_S0_dbiii,@"STO_CUDA_ENTRY STV_DEFAULT"
_Z49dvc_ScaLBL_D3Q19_AAeven_Poisson_ElectricPotentialPiPdS0_S0_dbiii:
.text._Z49dvc_ScaLBL_D3Q19_AAeven_Poisson_ElectricPotentialPiPdS0_S0_dbiii:
[----:B------:R-:W-:Y:S08]  /*0000*/  LDC R1, c[0x0][0x37c] ;  /* 0x0000df00ff017b82 */ /* 0x000ff00000000800 */
[----:B------:R-:W0:Y:S01]  /*0010*/  LDC R10, c[0x0][0x3ac] ;  /* 0x0000eb00ff0a7b82 */ /* 0x000e220000000800 */
[----:B------:R-:W0:Y:S02]  /*0020*/  LDCU UR5, c[0x0][0x3b0] ;  /* 0x00007600ff0577ac */ /* 0x000e240008000800 */
[----:B0-----:R-:W-:-:S13]  /*0030*/  ISETP.GE.AND P0, PT, R10, UR5, PT ;  /* 0x000000050a007c0c */ /* 0x001fda000bf06270 */
[----:B------:R-:W-:Y:S05]  /*0040*/  @P0 EXIT ;  /* 0x000000000000094d */ /* 0x000fea0003800000 */
[----:B------:R-:W0:Y:S01]  /*0050*/  LDCU.U8 UR4, c[0x0][0x3a8] ;  /* 0x00007500ff0477ac */ /* 0x000e220008000000 */
[----:B------:R-:W1:Y:S01]  /*0060*/  LDC R51, c[0x0][0x3b4] ;  /* 0x0000ed00ff337b82 */ /* 0x000e620000000800 */
[----:B------:R-:W2:Y:S07]  /*0070*/  LDCU.64 UR6, c[0x0][0x358] ;  /* 0x00006b00ff0677ac */ /* 0x000eae0008000a00 */
[----:B------:R-:W3:Y:S01]  /*0080*/  LDC R2, c[0x0][0x3ac] ;  /* 0x0000eb00ff027b82 */ /* 0x000ee20000000800 */
[----:B0-----:R-:W-:-:S04]  /*0090*/  UPRMT UR4, UR4, 0x8880, URZ ;  /* 0x0000888004047896 */ /* 0x001fc800080000ff */
[----:B------:R-:W-:Y:S01]  /*00a0*/  UISETP.NE.AND UP0, UPT, UR4, 0x1, UPT ;  /* 0x000000010400788c */ /* 0x000fe2000bf05270 */
[----:B-1----:R-:W-:-:S08]  /*00b0*/  SHF.L.U32 R5, R51, 0x1, RZ ;  /* 0x0000000133057819 */ /* 0x002fd000000006ff */
[----:B--2---:R-:W-:Y:S05]  /*00c0*/  BRA.U !UP0, `(.L_x_43) ;  /* 0x0000000508c07547 */ /* 0x004fea000b800000 */
[----:B------:R-:W0:Y:S01]  /*00d0*/  LDC.64 R8, c[0x0][0x388] ;  /* 0x0000e200ff087b82 */ /* 0x000e220000000a00 */
[C-C-:B------:R-:W-:Y:S01]  /*00e0*/  IMAD R3, R51.reuse, 0x8, R10.reuse ;  /* 0x0000000833037824 */ /* 0x140fe200078e020a */
[----:B------:R-:W-:Y:S01]  /*00f0*/  IADD3 R49, PT, PT, R10, -UR5, RZ ;  /* 0x800000050a317c10 */ /* 0x000fe2000fffe0ff */
[C-C-:B------:R-:W-:Y:S01]  /*0100*/  IMAD R4, R51.reuse, 0xc, R10.reuse ;  /* 0x0000000c33047824 */ /* 0x140fe200078e020a */
[----:B------:R-:W1:Y:S01]  /*0110*/  LDCU UR4, c[0x0][0x3a4] ;  /* 0x00007480ff0477ac */ /* 0x000e620008000800 */
[C-C-:B------:R-:W-:Y:S02]  /*0120*/  IMAD R6, R51.reuse, 0x4, R10.reuse ;  /* 0x0000000433067824 */ /* 0x140fe400078e020a */
[C-C-:B------:R-:W-:Y:S02]  /*0130*/  IMAD R7, R51.reuse, 0x6, R10.reuse ;  /* 0x0000000633077824 */ /* 0x140fe400078e020a */
[C-C-:B------:R-:W-:Y:S02]  /*0140*/  IMAD R46, R51.reuse, 0xa, R10.reuse ;  /* 0x0000000a332e7824 */ /* 0x140fe400078e020a */
[----:B------:R-:W-:-:S02]  /*0150*/  IMAD R47, R51, 0xe, R10 ;  /* 0x0000000e332f7824 */ /* 0x000fc400078e020a */
[----:B------:R-:W-:Y:S02]  /*0160*/  IMAD R48, R51, 0x12, R10 ;  /* 0x0000001233307824 */ /* 0x000fe400078e020a */
[----:B0-----:R-:W-:Y:S01]  /*0170*/  IMAD.WIDE R8, R5, 0x8, R8 ;  /* 0x0000000805087825 */ /* 0x001fe200078e0208 */
[----:B-1----:R-:W-:-:S07]  /*0180*/  LEA R5, R51, R10, 0x4 ;  /* 0x0000000a33057211 */ /* 0x002fce00078e20ff */
.L_x_45:
[----:B------:R-:W3:Y:S01]  /*0190*/  LDC.64 R36, c[0x0][0x390] ;  /* 0x0000e400ff247b82 */ /* 0x000ee20000000a00 */
[----:B0-----:R-:W0:Y:S07]  /*01a0*/  MUFU.RCP64H R11, UR4 ;  /* 0x00000004000b7d08 */ /* 0x001e2e0008001800 */
[----:B------:R-:W0:Y:S01]  /*01b0*/  LDC.64 R14, c[0x0][0x3a0] ;  /* 0x0000e800ff0e7b82 */ /* 0x000e220000000a00 */
[----:B------:R-:W-:-:S07]  /*01c0*/  IMAD.MOV.U32 R10, RZ, RZ, 0x1 ;  /* 0x00000001ff0a7424 */ /* 0x000fce00078e00ff */
[----:B------:R-:W1:Y:S01]  /*01d0*/  LDC.64 R28, c[0x0][0x388] ;  /* 0x0000e200ff1c7b82 */ /* 0x000e620000000a00 */
[----:B---3--:R-:W-:-:S07]  /*01e0*/  IMAD.WIDE R36, R2, 0x8, R36 ;  /* 0x0000000802247825 */ /* 0x008fce00078e0224 */
[----:B------:R-:W2:Y:S01]  /*01f0*/  LDC.64 R30, c[0x0][0x380] ;  /* 0x0000e000ff1e7b82 */ /* 0x000ea20000000a00 */
[----:B------:R-:W3:Y:S01]  /*0200*/  LDG.E.64 R36, desc[UR6][R36.64] ;  /* 0x0000000624247981 */ /* 0x000ee2000c1e1b00 */
[----:B0-----:R-:W-:-:S08]  /*0210*/  DFMA R12, R10, -R14, 1 ;  /* 0x3ff000000a0c742b */ /* 0x001fd0000000080e */
[----:B------:R-:W-:Y:S01]  /*0220*/  DFMA R12, R12, R12, R12 ;  /* 0x0000000c0c0c722b */ /* 0x000fe2000000000c */
[----:B-1----:R-:W-:-:S04]  /*0230*/  IMAD.WIDE R16, R4, 0x8, R28 ;  /* 0x0000000804107825 */ /* 0x002fc800078e021c */
[----:B------:R-:W-:-:S03]  /*0240*/  IMAD.WIDE R18, R5, 0x8, R28 ;  /* 0x0000000805127825 */ /* 0x000fc600078e021c */
[----:B------:R-:W-:Y:S01]  /*0250*/  DFMA R12, R10, R12, R10 ;  /* 0x0000000c0a0c722b */ /* 0x000fe2000000000a */
[----:B------:R-:W-:-:S04]  /*0260*/  IMAD.WIDE R20, R6, 0x8, R28 ;  /* 0x0000000806147825 */ /* 0x000fc800078e021c */
[----:B------:R-:W-:-:S03]  /*0270*/  IMAD.WIDE R22, R7, 0x8, R28 ;  /* 0x0000000807167825 */ /* 0x000fc600078e021c */
[----:B------:R-:W-:Y:S01]  /*0280*/  DFMA R10, R12, -R14, 1 ;  /* 0x3ff000000c0a742b */ /* 0x000fe2000000080e */
[----:B------:R-:W-:-:S04]  /*0290*/  IMAD.WIDE R24, R46, 0x8, R28 ;  /* 0x000000082e187825 */ /* 0x000fc800078e021c */
[----:B------:R-:W-:-:S03]  /*02a0*/  IMAD.WIDE R26, R47, 0x8, R28 ;  /* 0x000000082f1a7825 */ /* 0x000fc600078e021c */
[----:B------:R-:W-:Y:S01]  /*02b0*/  DFMA R10, R12, R10, R12 ;  /* 0x0000000a0c0a722b */ /* 0x000fe2000000000c */
[----:B--2---:R-:W-:-:S07]  /*02c0*/  IMAD.WIDE R30, R2, 0x4, R30 ;  /* 0x00000004021e7825 */ /* 0x004fce00078e021e */
[----:B---3--:R-:W-:Y:S01]  /*02d0*/  DMUL R32, R36, R10 ;  /* 0x0000000a24207228 */ /* 0x008fe20000000000 */
[----:B------:R-:W-:-:S07]  /*02e0*/  FSETP.GEU.AND P1, PT, |R37|, 6.5827683646048100446e-37, PT ;  /* 0x036000002500780b */ /* 0x000fce0003f2e200 */
[----:B------:R-:W-:Y:S01]  /*02f0*/  DFMA R12, R32, -R14, R36 ;  /* 0x8000000e200c722b */ /* 0x000fe20000000024 */
[----:B------:R-:W-:-:S07]  /*0300*/  IMAD.WIDE R14, R3, 0x8, R28 ;  /* 0x00000008030e7825 */ /* 0x000fce00078e021c */
[----:B------:R-:W-:Y:S01]  /*0310*/  DFMA R32, R10, R12, R32 ;  /* 0x0000000c0a20722b */ /* 0x000fe20000000020 */
[----:B------:R-:W-:-:S04]  /*0320*/  IMAD.WIDE R12, R2, 0x8, R28 ;  /* 0x00000008020c7825 */ /* 0x000fc800078e021c */
[----:B------:R-:W-:-:S05]  /*0330*/  IMAD.WIDE R10, R2, 0x8, R8 ;  /* 0x00000008020a7825 */ /* 0x000fca00078e0208 */
[----:B------:R-:W-:Y:S01]  /*0340*/  FFMA R0, RZ, UR4, R33 ;  /* 0x00000004ff007c23 */ /* 0x000fe20008000021 */
[----:B------:R-:W-:-:S04]  /*0350*/  IMAD.WIDE R28, R48, 0x8, R28 ;  /* 0x00000008301c7825 */ /* 0x000fc800078e021c */
[----:B------:R-:W-:-:S13]  /*0360*/  FSETP.GT.AND P0, PT, |R0|, 1.469367938527859385e-39, PT ;  /* 0x001000000000780b */ /* 0x000fda0003f04200 */
[----:B------:R-:W-:Y:S05]  /*0370*/  @P0 BRA P1, `(.L_x_44) ;  /* 0x0000000000100947 */ /* 0x000fea0000800000 */
[----:B------:R-:W-:-:S07]  /*0380*/  MOV R0, 0x3a0 ;  /* 0x000003a000007802 */ /* 0x000fce0000000f00 */
[----:B------:R-:W-:Y:S05]  /*0390*/  CALL.REL.NOINC `($__internal_4_$__cuda_sm20_div_rn_f64_full) ;  /* 0x00000008006c7944 */ /* 0x000fea0003c00000 */
[----:B------:R-:W-:Y:S02]  /*03a0*/  MOV R32, R40 ;  /* 0x0000002800207202 */ /* 0x000fe40000000f00 */
[----:B------:R-:W-:-:S07]  /*03b0*/  MOV R33, R41 ;  /* 0x0000002900217202 */ /* 0x000fce0000000f00 */
.L_x_44:
[----:B------:R-:W0:Y:S01]  /*03c0*/  LDC R53, c[0x0][0x3b4] ;  /* 0x0000ed00ff357b82 */ /* 0x000e220000000800 */
[----:B------:R-:W2:Y:S04]  /*03d0*/  LDG.E.64 R34, desc[UR6][R10.64] ;  /* 0x000000060a227981 */ /* 0x000ea8000c1e1b00 */
[----:B------:R-:W3:Y:S04]  /*03e0*/  LDG.E.64 R40, desc[UR6][R20.64] ;  /* 0x0000000614287981 */ /* 0x000ee8000c1e1b00 */
[----:B------:R-:W4:Y:S04]  /*03f0*/  LDG.E.64 R44, desc[UR6][R22.64] ;  /* 0x00000006162c7981 */ /* 0x000f28000c1e1b00 */
[----:B------:R-:W5:Y:S04]  /*0400*/  LDG.E.64 R28, desc[UR6][R28.64] ;  /* 0x000000061c1c7981 */ /* 0x000f68000c1e1b00 */
[----:B------:R-:W5:Y:S01]  /*0410*/  LDG.E R30, desc[UR6][R30.64] ;  /* 0x000000061e1e7981 */ /* 0x000f62000c1e1900 */
[----:B0-----:R-:W-:-:S03]  /*0420*/  IMAD.WIDE R36, R53, 0x8, R12 ;  /* 0x0000000835247825 */ /* 0x001fc600078e020c */
[----:B------:R-:W2:Y:S04]  /*0430*/  LDG.E.64 R12, desc[UR6][R12.64] ;  /* 0x000000060c0c7981 */ /* 0x000ea8000c1e1b00 */
[----:B------:R-:W2:Y:S01]  /*0440*/  LDG.E.64 R36, desc[UR6][R36.64] ;  /* 0x0000000624247981 */ /* 0x000ea2000c1e1b00 */
[----:B------:R-:W-:-:S03]  /*0450*/  IMAD.WIDE R38, R53, 0x8, R10 ;  /* 0x0000000835267825 */ /* 0x000fc600078e020a */
[----:B------:R0:W5:Y:S04]  /*0460*/  LDG.E.64 R10, desc[UR6][R14.64] ;  /* 0x000000060e0a7981 */ /* 0x000168000c1e1b00 */
[----:B------:R-:W3:Y:S01]  /*0470*/  LDG.E.64 R38, desc[UR6][R38.64] ;  /* 0x0000000626267981 */ /* 0x000ee2000c1e1b00 */
[----:B------:R-:W-:-:S03]  /*0480*/  IMAD.WIDE R42, R53, 0x8, R20 ;  /* 0x00000008352a7825 */ /* 0x000fc600078e0214 */
[----:B------:R1:W5:Y:S04]  /*0490*/  LDG.E.64 R20, desc[UR6][R24.64] ;  /* 0x0000000618147981 */ /* 0x000368000c1e1b00 */
[----:B------:R-:W4:Y:S01]  /*04a0*/  LDG.E.64 R42, desc[UR6][R42.64] ;  /* 0x000000062a2a7981 */ /* 0x000f22000c1e1b00 */
[----:B------:R-:W-:-:S06]  /*04b0*/  IMAD.WIDE R50, R53, 0x8, R22 ;  /* 0x0000000835327825 */ /* 0x000fcc00078e0216 */
[----:B------:R-:W5:Y:S01]  /*04c0*/  LDG.E.64 R50, desc[UR6][R50.64] ;  /* 0x0000000632327981 */ /* 0x000f62000c1e1b00 */
[----:B0-----:R-:W-:-:S06]  /*04d0*/  IMAD.WIDE R14, R53, 0x8, R14 ;  /* 0x00000008350e7825 */ /* 0x001fcc00078e020e */
[----:B------:R-:W5:Y:S01]  /*04e0*/  LDG.E.64 R14, desc[UR6][R14.64] ;  /* 0x000000060e0e7981 */ /* 0x000f62000c1e1b00 */
[----:B------:R-:W-:-:S06]  /*04f0*/  IMAD.WIDE R22, R53, 0x8, R24 ;  /* 0x0000000835167825 */ /* 0x000fcc00078e0218 */
[----:B------:R-:W5:Y:S01]  /*0500*/  LDG.E.64 R22, desc[UR6][R22.64] ;  /* 0x0000000616167981 */ /* 0x000f62000c1e1b00 */
[----:B-1----:R-:W-:-:S06]  /*0510*/  IMAD.WIDE R24, R53, 0x8, R26 ;  /* 0x0000000835187825 */ /* 0x002fcc00078e021a */
[----:B------:R-:W5:Y:S01]  /*0520*/  LDG.E.64 R24, desc[UR6][R24.64] ;  /* 0x0000000618187981 */ /* 0x000f62000c1e1b00 */
[----:B--2---:R-:W-:-:S03]  /*0530*/  DADD R12, R12, R36 ;  /* 0x000000000c0c7229 */ /* 0x004fc60000000024 */
[----:B------:R0:W2:Y:S02]  /*0540*/  LDG.E.64 R36, desc[UR6][R16.64] ;  /* 0x0000000610247981 */ /* 0x0000a4000c1e1b00 */
[----:B0-----:R-:W-:-:S06]  /*0550*/  IMAD.WIDE R16, R53, 0x8, R16 ;  /* 0x0000000835107825 */ /* 0x001fcc00078e0210 */
[----:B------:R-:W2:Y:S01]  /*0560*/  LDG.E.64 R16, desc[UR6][R16.64] ;  /* 0x0000000610107981 */ /* 0x000ea2000c1e1b00 */
[----:B------:R-:W-:-:S03]  /*0570*/  DADD R12, R34, R12 ;  /* 0x00000000220c7229 */ /* 0x000fc6000000000c */
[----:B------:R-:W2:Y:S01]  /*0580*/  LDG.E.64 R34, desc[UR6][R26.64] ;  /* 0x000000061a227981 */ /* 0x000ea2000c1e1b00 */
[----:B------:R-:W-:-:S04]  /*0590*/  IMAD.WIDE R52, R53, 0x8, R18 ;  /* 0x0000000835347825 */ /* 0x000fc800078e0212 */
[----:B---3--:R-:W-:Y:S01]  /*05a0*/  DADD R12, R38, R12 ;  /* 0x00000000260c7229 */ /* 0x008fe2000000000c */
[----:B------:R-:W3:Y:S04]  /*05b0*/  LDG.E.64 R38, desc[UR6][R18.64] ;  /* 0x0000000612267981 */ /* 0x000ee8000c1e1b00 */
[----:B------:R-:W3:Y:S03]  /*05c0*/  LDG.E.64 R52, desc[UR6][R52.64] ;  /* 0x0000000634347981 */ /* 0x000ee6000c1e1b00 */
[----:B------:R-:W-:-:S08]  /*05d0*/  DADD R12, R40, R12 ;  /* 0x00000000280c7229 */ /* 0x000fd0000000000c */
[----:B----4-:R-:W-:-:S08]  /*05e0*/  DADD R12, R42, R12 ;  /* 0x000000002a0c7229 */ /* 0x010fd0000000000c */
[----:B------:R-:W-:-:S08]  /*05f0*/  DADD R12, R44, R12 ;  /* 0x000000002c0c7229 */ /* 0x000fd0000000000c */
[----:B-----5:R-:W-:-:S08]  /*0600*/  DADD R12, R50, R12 ;  /* 0x00000000320c7229 */ /* 0x020fd0000000000c */
[----:B------:R-:W-:Y:S02]  /*0610*/  DADD R10, R10, R12 ;  /* 0x000000000a0a7229 */ /* 0x000fe4000000000c */
[----:B------:R-:W0:Y:S06]  /*0620*/  LDC.64 R12, c[0x0][0x398] ;  /* 0x0000e600ff0c7b82 */ /* 0x000e2c0000000a00 */
[----:B------:R-:W-:-:S08]  /*0630*/  DADD R10, R14, R10 ;  /* 0x000000000e0a7229 */ /* 0x000fd0000000000a */
[----:B------:R-:W-:-:S08]  /*0640*/  DADD R10, R20, R10 ;  /* 0x00000000140a7229 */ /* 0x000fd0000000000a */
[----:B------:R-:W-:Y:S01]  /*0650*/  DADD R10, R22, R10 ;  /* 0x00000000160a7229 */ /* 0x000fe2000000000a */
[----:B0-----:R-:W-:-:S04]  /*0660*/  IMAD.WIDE R30, R30, 0x8, R12 ;  /* 0x000000081e1e7825 */ /* 0x001fc800078e020c */
[----:B------:R-:W-:-:S05]  /*0670*/  VIADD R49, R49, 0x1 ;  /* 0x0000000131317836 */ /* 0x000fca0000000000 */
[----:B------:R-:W-:Y:S01]  /*0680*/  ISETP.NE.AND P0, PT, R49, RZ, PT ;  /* 0x000000ff3100720c */ /* 0x000fe20003f05270 */
[----:B------:R-:W-:Y:S01]  /*0690*/  VIADD R4, R4, 0x1 ;  /* 0x0000000104047836 */ /* 0x000fe20000000000 */
[----:B------:R-:W-:Y:S01]  /*06a0*/  IADD3 R2, PT, PT, R2, 0x1, RZ ;  /* 0x0000000102027810 */ /* 0x000fe20007ffe0ff */
[----:B------:R-:W-:Y:S01]  /*06b0*/  VIADD R7, R7, 0x1 ;  /* 0x0000000107077836 */ /* 0x000fe20000000000 */
[----:B------:R-:W-:Y:S01]  /*06c0*/  IADD3 R3, PT, PT, R3, 0x1, RZ ;  /* 0x0000000103037810 */ /* 0x000fe20007ffe0ff */
[----:B------:R-:W-:Y:S01]  /*06d0*/  VIADD R48, R48, 0x1 ;  /* 0x0000000130307836 */ /* 0x000fe20000000000 */
[----:B------:R-:W-:Y:S02]  /*06e0*/  IADD3 R5, PT, PT, R5, 0x1, RZ ;  /* 0x0000000105057810 */ /* 0x000fe40007ffe0ff */
[----:B------:R-:W-:Y:S02]  /*06f0*/  IADD3 R6, PT, PT, R6, 0x1, RZ ;  /* 0x0000000106067810 */ /* 0x000fe40007ffe0ff */
[----:B------:R-:W-:-:S02]  /*0700*/  IADD3 R46, PT, PT, R46, 0x1, RZ ;  /* 0x000000012e2e7810 */ /* 0x000fc40007ffe0ff */
[----:B------:R-:W-:Y:S01]  /*0710*/  IADD3 R47, PT, PT, R47, 0x1, RZ ;  /* 0x000000012f2f7810 */ /* 0x000fe20007ffe0ff */
[----:B--2---:R-:W-:-:S08]  /*0720*/  DADD R10, R36, R10 ;  /* 0x00000000240a7229 */ /* 0x004fd0000000000a */
[----:B------:R-:W-:-:S08]  /*0730*/  DADD R10, R16, R10 ;  /* 0x00000000100a7229 */ /* 0x000fd0000000000a */
[----:B------:R-:W-:-:S08]  /*0740*/  DADD R10, R34, R10 ;  /* 0x00000000220a7229 */ /* 0x000fd0000000000a */
[----:B------:R-:W-:-:S08]  /*0750*/  DADD R10, R24, R10 ;  /* 0x00000000180a7229 */ /* 0x000fd0000000000a */
[----:B---3--:R-:W-:-:S08]  /*0760*/  DADD R10, R38, R10 ;  /* 0x00000000260a7229 */ /* 0x008fd0000000000a */
[----:B------:R-:W-:-:S08]  /*0770*/  DADD R10, R52, R10 ;  /* 0x00000000340a7229 */ /* 0x000fd0000000000a */
[----:B------:R-:W-:-:S08]  /*0780*/  DADD R10, R28, R10 ;  /* 0x000000001c0a7229 */ /* 0x000fd0000000000a */
[----:B------:R-:W-:-:S07]  /*0790*/  DFMA R10, R32, -0.5, R10 ;  /* 0xbfe00000200a782b */ /* 0x000fce000000000a */
[----:B------:R0:W-:Y:S01]  /*07a0*/  STG.E.64 desc[UR6][R30.64], R10 ;  /* 0x0000000a1e007986 */ /* 0x0001e2000c101b06 */
[----:B------:R-:W-:Y:S05]  /*07b0*/  @P0 BRA `(.L_x_45) ;  /* 0xfffffff800740947 */ /* 0x000fea000383ffff */
[----:B------:R-:W-:Y:S05]  /*07c0*/  EXIT ;  /* 0x000000000000794d */ /* 0x000fea0003800000 */
.L_x_43:
[----:B------:R-:W0:Y:S01]  /*07d0*/  LDC.64 R8, c[0x0][0x388] ;  /* 0x0000e200ff087b82 */ /* 0x000e220000000a00 */
[CC--:B------:R-:W-:Y:S01]  /*07e0*/  LEA R0, R51.reuse, R10.reuse, 0x3 ;  /* 0x0000000a33007211 */ /* 0x0c0fe200078e18ff */
[C-C-:B------:R-:W-:Y:S01]  /*07f0*/  IMAD R3, R51.reuse, 0xc, R10.reuse ;  /* 0x0000000c33037824 */ /* 0x140fe200078e020a */
[C---:B------:R-:W-:Y:S01]  /*0800*/  LEA R4, R51.reuse, R10, 0x4 ;  /* 0x0000000a33047211 */ /* 0x040fe200078e20ff */
[C-C-:B------:R-:W-:Y:S01]  /*0810*/  IMAD R6, R51.reuse, 0x6, R10.reuse ;  /* 0x0000000633067824 */ /* 0x140fe200078e020a */
[----:B------:R-:W-:Y:S01]  /*0820*/  IADD3 R48, PT, PT, R10, -UR5, RZ ;  /* 0x800000050a307c10 */ /* 0x000fe2000fffe0ff */
[C-C-:B------:R-:W-:Y:S02]  /*0830*/  IMAD R7, R51.reuse, 0xa, R10.reuse ;  /* 0x0000000a33077824 */ /* 0x140fe400078e020a */
[----:B------:R-:W-:Y:S02]  /*0840*/  IMAD R49, R51, 0xe, R10 ;  /* 0x0000000e33317824 */ /* 0x000fe400078e020a */
[----:B0-----:R-:W-:-:S04]  /*0850*/  IMAD.WIDE R8, R5, 0x8, R8 ;  /* 0x0000000805087825 */ /* 0x001fc800078e0208 */
[C-C-:B------:R-:W-:Y:S02]  /*0860*/  IMAD R5, R51.reuse, 0x4, R10.reuse ;  /* 0x0000000433057824 */ /* 0x140fe400078e020a */
[----:B------:R-:W-:-:S07]  /*0870*/  IMAD R51, R51, 0x12, R10 ;  /* 0x0000001233337824 */ /* 0x000fce00078e020a */
.L_x_46:
[----:B------:R-:W3:Y:S08]  /*0880*/  LDC.64 R44, c[0x0][0x388] ;  /* 0x0000e200ff2c7b82 */ /* 0x000ef00000000a00 */
[----:B0-----:R-:W0:Y:S01]  /*0890*/  LDC R47, c[0x0][0x3b4] ;  /* 0x0000ed00ff2f7b82 */ /* 0x001e220000000800 */
[----:B---3--:R-:W-:-:S04]  /*08a0*/  IMAD.WIDE R10, R2, 0x8, R44 ;  /* 0x00000008020a7825 */ /* 0x008fc800078e022c */
[----:B0-----:R-:W-:Y:S02]  /*08b0*/  IMAD.WIDE R12, R47, 0x8, R10 ;  /* 0x000000082f0c7825 */ /* 0x001fe400078e020a */
[----:B------:R-:W2:Y:S04]  /*08c0*/  LDG.E.64 R10, desc[UR6][R10.64] ;  /* 0x000000060a0a7981 */ /* 0x000ea8000c1e1b00 */
[----:B------:R-:W2:Y:S01]  /*08d0*/  LDG.E.64 R12, desc[UR6][R12.64] ;  /* 0x000000060c0c7981 */ /* 0x000ea2000c1e1b00 */
[----:B------:R-:W-:-:S05]  /*08e0*/  IMAD.WIDE R16, R2, 0x8, R8 ;  /* 0x0000000802107825 */ /* 0x000fca00078e0208 */
[----:B------:R0:W3:Y:S01]  /*08f0*/  LDG.E.64 R42, desc[UR6][R16.64] ;  /* 0x00000006102a7981 */ /* 0x0000e2000c1e1b00 */
[----:B------:R-:W-:-:S06]  /*0900*/  IMAD.WIDE R40, R47, 0x8, R16 ;  /* 0x000000082f287825 */ /* 0x000fcc00078e0210 */
[----:B------:R-:W4:Y:S01]  /*0910*/  LDG.E.64 R40, desc[UR6][R40.64] ;  /* 0x0000000628287981 */ /* 0x000f22000c1e1b00 */
[----:B------:R-:W-:-:S05]  /*0920*/  IMAD.WIDE R14, R5, 0x8, R44 ;  /* 0x00000008050e7825 */ /* 0x000fca00078e022c */
[----:B------:R1:W5:Y:S01]  /*0930*/  LDG.E.64 R38, desc[UR6][R14.64] ;  /* 0x000000060e267981 */ /* 0x000362000c1e1b00 */
[----:B------:R-:W-:-:S06]  /*0940*/  IMAD.WIDE R36, R47, 0x8, R14 ;  /* 0x000000082f247825 */ /* 0x000fcc00078e020e */
[----:B------:R-:W5:Y:S01]  /*0950*/  LDG.E.64 R36, desc[UR6][R36.64] ;  /* 0x0000000624247981 */ /* 0x000f62000c1e1b00 */
[----:B------:R-:W-:-:S05]  /*0960*/  IMAD.WIDE R18, R6, 0x8, R44 ;  /* 0x0000000806127825 */ /* 0x000fca00078e022c */
[----:B------:R-:W5:Y:S01]  /*0970*/  LDG.E.64 R34, desc[UR6][R18.64] ;  /* 0x0000000612227981 */ /* 0x000f62000c1e1b00 */
[----:B------:R-:W-:-:S06]  /*0980*/  IMAD.WIDE R32, R47, 0x8, R18 ;  /* 0x000000082f207825 */ /* 0x000fcc00078e0212 */
[----:B------:R-:W5:Y:S01]  /*0990*/  LDG.E.64 R32, desc[UR6][R32.64] ;  /* 0x0000000620207981 */ /* 0x000f62000c1e1b00 */
[----:B0-----:R-:W-:-:S05]  /*09a0*/  IMAD.WIDE R16, R0, 0x8, R44 ;  /* 0x0000000800107825 */ /* 0x001fca00078e022c */
[----:B------:R-:W5:Y:S01]  /*09b0*/  LDG.E.64 R30, desc[UR6][R16.64] ;  /* 0x00000006101e7981 */ /* 0x000f62000c1e1b00 */
[----:B------:R-:W-:-:S06]  /*09c0*/  IMAD.WIDE R28, R47, 0x8, R16 ;  /* 0x000000082f1c7825 */ /* 0x000fcc00078e0210 */
[----:B------:R-:W5:Y:S01]  /*09d0*/  LDG.E.64 R28, desc[UR6][R28.64] ;  /* 0x000000061c1c7981 */ /* 0x000f62000c1e1b00 */
[----:B-1----:R-:W-:-:S05]  /*09e0*/  IMAD.WIDE R14, R7, 0x8, R44 ;  /* 0x00000008070e7825 */ /* 0x002fca00078e022c */
[----:B------:R0:W5:Y:S01]  /*09f0*/  LDG.E.64 R26, desc[UR6][R14.64] ;  /* 0x000000060e1a7981 */ /* 0x000162000c1e1b00 */
[----:B------:R-:W-:-:S06]  /*0a00*/  IMAD.WIDE R24, R47, 0x8, R14 ;  /* 0x000000082f187825 */ /* 0x000fcc00078e020e */
[----:B------:R-:W5:Y:S01]  /*0a10*/  LDG.E.64 R24, desc[UR6][R24.64] ;  /* 0x0000000618187981 */ /* 0x000f62000c1e1b00 */
[----:B0-----:R-:W-:-:S05]  /*0a20*/  IMAD.WIDE R14, R3, 0x8, R44 ;  /* 0x00000008030e7825 */ /* 0x001fca00078e022c */
[----:B------:R0:W5:Y:S01]  /*0a30*/  LDG.E.64 R22, desc[UR6][R14.64] ;  /* 0x000000060e167981 */ /* 0x000162000c1e1b00 */
[----:B------:R-:W-:-:S06]  /*0a40*/  IMAD.WIDE R20, R47, 0x8, R14 ;  /* 0x000000082f147825 */ /* 0x000fcc00078e020e */
[----:B------:R-:W5:Y:S01]  /*0a50*/  LDG.E.64 R20, desc[UR6][R20.64] ;  /* 0x0000000614147981 */ /* 0x000f62000c1e1b00 */
[----:B------:R-:W-:Y:S01]  /*0a60*/  IMAD.WIDE R52, R49, 0x8, R44 ;  /* 0x0000000831347825 */ /* 0x000fe200078e022c */
[----:B0-----:R-:W0:Y:S04]  /*0a70*/  LDC.64 R14, c[0x0][0x380] ;  /* 0x0000e000ff0e7b82 */ /* 0x001e280000000a00 */
[----:B------:R-:W5:Y:S01]  /*0a80*/  LDG.E.64 R18, desc[UR6][R52.64] ;  /* 0x0000000634127981 */ /* 0x000f62000c1e1b00 */
[----:B------:R-:W-:-:S06]  /*0a90*/  IMAD.WIDE R16, R47, 0x8, R52 ;  /* 0x000000082f107825 */ /* 0x000fcc00078e0234 */
[----:B------:R-:W5:Y:S01]  /*0aa0*/  LDG.E.64 R16, desc[UR6][R16.64] ;  /* 0x0000000610107981 */ /* 0x000f62000c1e1b00 */
[----:B0-----:R-:W-:-:S06]  /*0ab0*/  IMAD.WIDE R14, R2, 0x4, R14 ;  /* 0x00000004020e7825 */ /* 0x001fcc00078e020e */
[----:B------:R-:W5:Y:S01]  /*0ac0*/  LDG.E R14, desc[UR6][R14.64] ;  /* 0x000000060e0e7981 */ /* 0x000f62000c1e1900 */
[----:B--2---:R-:W-:Y:S01]  /*0ad0*/  DADD R12, R10, R12 ;  /* 0x000000000a0c7229 */ /* 0x004fe2000000000c */
[----:B------:R-:W-:-:S04]  /*0ae0*/  IMAD.WIDE R10, R4, 0x8, R44 ;  /* 0x00000008040a7825 */ /* 0x000fc800078e022c */
[----:B------:R-:W-:Y:S02]  /*0af0*/  IMAD.WIDE R46, R47, 0x8, R10 ;  /* 0x000000082f2e7825 */ /* 0x000fe400078e020a */
[----:B------:R-:W2:Y:S02]  /*0b00*/  LDG.E.64 R10, desc[UR6][R10.64] ;  /* 0x000000060a0a7981 */ /* 0x000ea4000c1e1b00 */
[----:B------:R-:W-:Y:S02]  /*0b10*/  IMAD.WIDE R44, R51, 0x8, R44 ;  /* 0x00000008332c7825 */ /* 0x000fe400078e022c */
[----:B------:R-:W2:Y:S04]  /*0b20*/  LDG.E.64 R46, desc[UR6][R46.64] ;  /* 0x000000062e2e7981 */ /* 0x000ea8000c1e1b00 */
[----:B------:R-:W2:Y:S01]  /*0b30*/  LDG.E.64 R44, desc[UR6][R44.64] ;  /* 0x000000062c2c7981 */ /* 0x000ea2000c1e1b00 */
[----:B---3--:R-:W-:-:S08]  /*0b40*/  DADD R12, R42, R12 ;  /* 0x000000002a0c7229 */ /* 0x008fd0000000000c */
[----:B----4-:R-:W-:-:S08]  /*0b50*/  DADD R12, R40, R12 ;  /* 0x00000000280c7229 */ /* 0x010fd0000000000c */
[----:B-----5:R-:W-:-:S08]  /*0b60*/  DADD R12, R38, R12 ;  /* 0x00000000260c7229 */ /* 0x020fd0000000000c */
[----:B------:R-:W-:-:S08]  /*0b70*/  DADD R12, R36, R12 ;  /* 0x00000000240c7229 */ /* 0x000fd0000000000c */
        /* <DEDUP_REMOVED lines=9> */
[----:B------:R-:W-:Y:S01]  /*0c10*/  DADD R12, R16, R12 ;  /* 0x00000000100c7229 */ /* 0x000fe2000000000c */
[----:B------:R-:W0:Y:S01]  /*0c20*/  LDC.64 R16, c[0x0][0x398] ;  /* 0x0000e600ff107b82 */ /* 0x000e220000000a00 */
[----:B------:R-:W-:-:S04]  /*0c30*/  IADD3 R48, PT, PT, R48, 0x1, RZ ;  /* 0x0000000130307810 */ /* 0x000fc80007ffe0ff */
[----:B------:R-:W-:Y:S01]  /*0c40*/  ISETP.NE.AND P0, PT, R48, RZ, PT ;  /* 0x000000ff3000720c */ /* 0x000fe20003f05270 */
[----:B0-----:R-:W-:Y:S01]  /*0c50*/  IMAD.WIDE R14, R14, 0x8, R16 ;  /* 0x000000080e0e7825 */ /* 0x001fe200078e0210 */
[----:B--2---:R-:W-:-:S08]  /*0c60*/  DADD R10, R10, R12 ;  /* 0x000000000a0a7229 */ /* 0x004fd0000000000c */
[----:B------:R-:W-:-:S08]  /*0c70*/  DADD R10, R46, R10 ;  /* 0x000000002e0a7229 */ /* 0x000fd0000000000a */
[----:B------:R-:W-:-:S07]  /*0c80*/  DADD R10, R44, R10 ;  /* 0x000000002c0a7229 */ /* 0x000fce000000000a */
[----:B------:R0:W-:Y:S01]  /*0c90*/  STG.E.64 desc[UR6][R14.64], R10 ;  /* 0x0000000a0e007986 */ /* 0x0001e2000c101b06 */
[----:B------:R-:W-:Y:S05]  /*0ca0*/  @!P0 EXIT ;  /* 0x000000000000894d */ /* 0x000fea0003800000 */
[----:B------:R-:W-:Y:S01]  /*0cb0*/  VIADD R2, R2, 0x1 ;  /* 0x0000000102027836 */ /* 0x000fe20000000000 */
[----:B------:R-:W-:Y:S01]  /*0cc0*/  IADD3 R0, PT, PT, R0, 0x1, RZ ;  /* 0x0000000100007810 */ /* 0x000fe20007ffe0ff */
[----:B------:R-:W-:Y:S01]  /*0cd0*/  VIADD R4, R4, 0x1 ;  /* 0x0000000104047836 */ /* 0x000fe20000000000 */
[----:B------:R-:W-:Y:S01]  /*0ce0*/  IADD3 R3, PT, PT, R3, 0x1, RZ ;  /* 0x0000000103037810 */ /* 0x000fe20007ffe0ff */
[----:B------:R-:W-:Y:S01]  /*0cf0*/  VIADD R7, R7, 0x1 ;  /* 0x0000000107077836 */ /* 0x000fe20000000000 */
[----:B------:R-:W-:Y:S02]  /*0d00*/  IADD3 R5, PT, PT, R5, 0x1, RZ ;  /* 0x0000000105057810 */ /* 0x000fe40007ffe0ff */
[----:B------:R-:W-:Y:S02]  /*0d10*/  IADD3 R6, PT, PT, R6, 0x1, RZ ;  /* 0x0000000106067810 */ /* 0x000fe40007ffe0ff */
[----:B------:R-:W-:Y:S02]  /*0d20*/  IADD3 R49, PT, PT, R49, 0x1, RZ ;  /* 0x0000000131317810 */ /* 0x000fe40007ffe0ff */
[----:B------:R-:W-:Y:S01]  /*0d30*/  IADD3 R51, PT, PT, R51, 0x1, RZ ;  /* 0x0000000133337810 */ /* 0x000fe20007ffe0ff */
[----:B------:R-:W-:Y:S06]  /*0d40*/  BRA `(.L_x_46) ;  /* 0xfffffff800cc7947 */ /* 0x000fec000383ffff */
        .weak           $__internal_4_$__cuda_sm20_div_rn_f64_full
        .type           $__internal_4_$__cuda_sm20_div_rn_f64_full,@function
        .size           $__internal_4_$__cuda_sm20_div_rn_f64_full,(.L_x_146 - $__internal_4_$__cuda_sm20_div_rn_f64_full)
$__internal_4_$__cuda_sm20_div_rn_f64_full:
[----:B------:R-:W0:Y:S01]  /*0d50*/  LDC.64 R32, c[0x0][0x3a0] ;  /* 0x0000e800ff207b82 */ /* 0x000e220000000a00 */
[C---:B------:R-:W-:Y:S02]  /*0d60*/  FSETP.GEU.AND P2, PT, |R37|.reuse, 1.469367938527859385e-39, PT ;  /* 0x001000002500780b */ /* 0x040fe40003f4e200 */
[----:B------:R-:W-:Y:S02]  /*0d70*/  LOP3.LUT R50, R37, 0x7ff00000, RZ, 0xc0, !PT ;  /* 0x7ff0000025327812 */ /* 0x000fe400078ec0ff */
[----:B------:R-:W-:Y:S02]  /*0d80*/  MOV R53, 0x1ca00000 ;  /* 0x1ca0000000357802 */ /* 0x000fe40000000f00 */
[----:B------:R-:W-:Y:S02]  /*0d90*/  MOV R40, 0x1 ;  /* 0x0000000100287802 */ /* 0x000fe40000000f00 */
[C---:B0-----:R-:W-:Y:S02]  /*0da0*/  FSETP.GEU.AND P0, PT, |R33|.reuse, 1.469367938527859385e-39, PT ;  /* 0x001000002100780b */ /* 0x041fe40003f0e200 */
[----:B------:R-:W-:-:S02]  /*0db0*/  LOP3.LUT R34, R33, 0x800fffff, RZ, 0xc0, !PT ;  /* 0x800fffff21227812 */ /* 0x000fc400078ec0ff */
[----:B------:R-:W-:Y:S02]  /*0dc0*/  LOP3.LUT R51, R33, 0x7ff00000, RZ, 0xc0, !PT ;  /* 0x7ff0000021337812 */ /* 0x000fe400078ec0ff */
[----:B------:R-:W-:Y:S01]  /*0dd0*/  LOP3.LUT R35, R34, 0x3ff00000, RZ, 0xfc, !PT ;  /* 0x3ff0000022237812 */ /* 0x000fe200078efcff */
[----:B------:R-:W-:Y:S01]  /*0de0*/  IMAD.MOV.U32 R34, RZ, RZ, R32 ;  /* 0x000000ffff227224 */ /* 0x000fe200078e0020 */
[----:B------:R-:W-:-:S04]  /*0df0*/  ISETP.GE.U32.AND P1, PT, R50, R51, PT ;  /* 0x000000333200720c */ /* 0x000fc80003f26070 */
[----:B------:R-:W-:Y:S01]  /*0e00*/  SEL R53, R53, 0x63400000, !P1 ;  /* 0x6340000035357807 */ /* 0x000fe20004800000 */
[----:B------:R-:W0:Y:S03]  /*0e10*/  @!P0 LDC.64 R38, c[0x0][0x3a0] ;  /* 0x0000e800ff268b82 */ /* 0x000e260000000a00 */
[----:B------:R-:W-:-:S04]  /*0e20*/  @!P2 LOP3.LUT R42, R53, 0x80000000, R37, 0xf8, !PT ;  /* 0x80000000352aa812 */ /* 0x000fc800078ef825 */
[----:B------:R-:W-:Y:S01]  /*0e30*/  @!P2 LOP3.LUT R43, R42, 0x100000, RZ, 0xfc, !PT ;  /* 0x001000002a2ba812 */ /* 0x000fe200078efcff */
[----:B------:R-:W-:Y:S01]  /*0e40*/  @!P2 IMAD.MOV.U32 R42, RZ, RZ, RZ ;  /* 0x000000ffff2aa224 */ /* 0x000fe200078e00ff */
[----:B0-----:R-:W-:Y:S01]  /*0e50*/  @!P0 DMUL R34, R38, 8.98846567431157953865e+307 ;  /* 0x7fe0000026228828 */ /* 0x001fe20000000000 */
[----:B------:R-:W-:Y:S02]  /*0e60*/  LOP3.LUT R39, R53, 0x800fffff, R37, 0xf8, !PT ;  /* 0x800fffff35277812 */ /* 0x000fe400078ef825 */
[----:B------:R-:W-:-:S03]  /*0e70*/  MOV R38, R36 ;  /* 0x0000002400267202 */ /* 0x000fc60000000f00 */
[----:B------:R-:W0:Y:S03]  /*0e80*/  MUFU.RCP64H R41, R35 ;  /* 0x0000002300297308 */ /* 0x000e260000001800 */
[----:B------:R-:W-:Y:S02]  /*0e90*/  @!P2 DFMA R38, R38, 2, -R42 ;  /* 0x400000002626a82b */ /* 0x000fe4000000082a */
[----:B0-----:R-:W-:-:S08]  /*0ea0*/  DFMA R42, R40, -R34, 1 ;  /* 0x3ff00000282a742b */ /* 0x001fd00000000822 */
[----:B------:R-:W-:-:S08]  /*0eb0*/  DFMA R42, R42, R42, R42 ;  /* 0x0000002a2a2a722b */ /* 0x000fd0000000002a */
[----:B------:R-:W-:-:S08]  /*0ec0*/  DFMA R42, R40, R42, R40 ;  /* 0x0000002a282a722b */ /* 0x000fd00000000028 */
[----:B------:R-:W-:-:S08]  /*0ed0*/  DFMA R40, R42, -R34, 1 ;  /* 0x3ff000002a28742b */ /* 0x000fd00000000822 */
[----:B------:R-:W-:-:S08]  /*0ee0*/  DFMA R40, R42, R40, R42 ;  /* 0x000000282a28722b */ /* 0x000fd0000000002a */
[----:B------:R-:W-:-:S08]  /*0ef0*/  DMUL R42, R40, R38 ;  /* 0x00000026282a7228 */ /* 0x000fd00000000000 */
[----:B------:R-:W-:-:S08]  /*0f00*/  DFMA R44, R42, -R34, R38 ;  /* 0x800000222a2c722b */ /* 0x000fd00000000026 */
[----:B------:R-:W-:Y:S01]  /*0f10*/  DFMA R44, R40, R44, R42 ;  /* 0x0000002c282c722b */ /* 0x000fe2000000002a */
[----:B------:R-:W-:Y:S01]  /*0f20*/  MOV R42, R50 ;  /* 0x00000032002a7202 */ /* 0x000fe20000000f00 */
[----:B------:R-:W-:Y:S01]  /*0f30*/  IMAD.MOV.U32 R43, RZ, RZ, R51 ;  /* 0x000000ffff2b7224 */ /* 0x000fe200078e0033 */
[----:B------:R-:W-:Y:S02]  /*0f40*/  @!P2 LOP3.LUT R42, R39, 0x7ff00000, RZ, 0xc0, !PT ;  /* 0x7ff00000272aa812 */ /* 0x000fe400078ec0ff */
[----:B------:R-:W-:Y:S02]  /*0f50*/  @!P0 LOP3.LUT R43, R35, 0x7ff00000, RZ, 0xc0, !PT ;  /* 0x7ff00000232b8812 */ /* 0x000fe400078ec0ff */
[----:B------:R-:W-:-:S04]  /*0f60*/  IADD3 R40, PT, PT, R42, -0x1, RZ ;  /* 0xffffffff2a287810 */ /* 0x000fc80007ffe0ff */
[----:B------:R-:W-:Y:S02]  /*0f70*/  ISETP.GT.U32.AND P0, PT, R40, 0x7feffffe, PT ;  /* 0x7feffffe2800780c */ /* 0x000fe40003f04070 */
[----:B------:R-:W-:-:S04]  /*0f80*/  IADD3 R40, PT, PT, R43, -0x1, RZ ;  /* 0xffffffff2b287810 */ /* 0x000fc80007ffe0ff */
[----:B------:R-:W-:-:S13]  /*0f90*/  ISETP.GT.U32.OR P0, PT, R40, 0x7feffffe, P0 ;  /* 0x7feffffe2800780c */ /* 0x000fda0000704470 */
[----:B------:R-:W-:Y:S05]  /*0fa0*/  @P0 BRA `(.L_x_47) ;  /* 0x0000000000600947 */ /* 0x000fea0003800000 */
[----:B------:R-:W-:Y:S02]  /*0fb0*/  VIADDMNMX R50, R50, -R51, 0xb9600000, !PT ;  /* 0xb960000032327446 */ /* 0x000fe40007800933 */
[----:B------:R-:W-:Y:S02]  /*0fc0*/  MOV R36, RZ ;  /* 0x000000ff00247202 */ /* 0x000fe40000000f00 */
[----:B------:R-:W-:-:S05]  /*0fd0*/  VIMNMX R50, PT, PT, R50, 0x46a00000, PT ;  /* 0x46a0000032327848 */ /* 0x000fca0003fe0100 */
[----:B------:R-:W-:-:S05]  /*0fe0*/  IMAD.IADD R53, R50, 0x1, -R53 ;  /* 0x0000000132357824 */ /* 0x000fca00078e0a35 */
[----:B------:R-:W-:-:S06]  /*0ff0*/  IADD3 R37, PT, PT, R53, 0x7fe00000, RZ ;  /* 0x7fe0000035257810 */ /* 0x000fcc0007ffe0ff */
[----:B------:R-:W-:-:S10]  /*1000*/  DMUL R40, R44, R36 ;  /* 0x000000242c287228 */ /* 0x000fd40000000000 */
[----:B------:R-:W-:-:S13]  /*1010*/  FSETP.GTU.AND P0, PT, |R41|, 1.469367938527859385e-39, PT ;  /* 0x001000002900780b */ /* 0x000fda0003f0c200 */
[----:B------:R-:W-:Y:S05]  /*1020*/  @P0 BRA `(.L_x_48) ;  /* 0x0000000000980947 */ /* 0x000fea0003800000 */
[----:B------:R-:W-:Y:S01]  /*1030*/  DFMA R34, R44, -R34, R38 ;  /* 0x800000222c22722b */ /* 0x000fe20000000026 */
[----:B------:R-:W-:-:S09]  /*1040*/  IMAD.MOV.U32 R36, RZ, RZ, RZ ;  /* 0x000000ffff247224 */ /* 0x000fd200078e00ff */
[C---:B------:R-:W-:Y:S02]  /*1050*/  FSETP.NEU.AND P0, PT, R35.reuse, RZ, PT ;  /* 0x000000ff2300720b */ /* 0x040fe40003f0d000 */
[----:B------:R-:W-:-:S04]  /*1060*/  LOP3.LUT R39, R35, 0x80000000, R33, 0x48, !PT ;  /* 0x8000000023277812 */ /* 0x000fc800078e4821 */
[----:B------:R-:W-:-:S07]  /*1070*/  LOP3.LUT R37, R39, R37, RZ, 0xfc, !PT ;  /* 0x0000002527257212 */ /* 0x000fce00078efcff */
[----:B------:R-:W-:Y:S05]  /*1080*/  @!P0 BRA `(.L_x_48) ;  /* 0x0000000000808947 */ /* 0x000fea0003800000 */
[C---:B------:R-:W-:Y:S01]  /*1090*/  IADD3 R33, PT, PT, -R53.reuse, RZ, RZ ;  /* 0x000000ff35217210 */ /* 0x040fe20007ffe1ff */
[----:B------:R-:W-:Y:S01]  /*10a0*/  DMUL.RP R36, R44, R36 ;  /* 0x000000242c247228 */ /* 0x000fe20000008000 */
[----:B------:R-:W-:Y:S02]  /*10b0*/  MOV R32, RZ ;  /* 0x000000ff00207202 */ /* 0x000fe40000000f00 */
[----:B------:R-:W-:-:S04]  /*10c0*/  IADD3 R53, PT, PT, -R53, -0x43300000, RZ ;  /* 0xbcd0000035357810 */ /* 0x000fc80007ffe1ff */
[----:B------:R-:W-:-:S03]  /*10d0*/  DFMA R32, R40, -R32, R44 ;  /* 0x800000202820722b */ /* 0x000fc6000000002c */
[----:B------:R-:W-:-:S07]  /*10e0*/  LOP3.LUT R39, R37, R39, RZ, 0x3c, !PT ;  /* 0x0000002725277212 */ /* 0x000fce00078e3cff */
[----:B------:R-:W-:-:S04]  /*10f0*/  FSETP.NEU.AND P0, PT, |R33|, R53, PT ;  /* 0x000000352100720b */ /* 0x000fc80003f0d200 */
[----:B------:R-:W-:Y:S02]  /*1100*/  FSEL R40, R36, R40, !P0 ;  /* 0x0000002824287208 */ /* 0x000fe40004000000 */
[----:B------:R-:W-:Y:S01]  /*1110*/  FSEL R41, R39, R41, !P0 ;  /* 0x0000002927297208 */ /* 0x000fe20004000000 */
[----:B------:R-:W-:Y:S06]  /*1120*/  BRA `(.L_x_48) ;  /* 0x0000000000587947 */ /* 0x000fec0003800000 */
.L_x_47:
        /* <DEDUP_REMOVED lines=12> */
[----:B------:R-:W-:Y:S02]  /*11f0*/  @P0 LOP3.LUT R32, R41, 0x7ff00000, RZ, 0xfc, !PT ;  /* 0x7ff0000029200812 */ /* 0x000fe400078efcff */
[----:B------:R-:W-:Y:S01]  /*1200*/  @!P0 MOV R40, RZ ;  /* 0x000000ff00288202 */ /* 0x000fe20000000f00 */
[----:B------:R-:W-:Y:S01]  /*1210*/  @P0 IMAD.MOV.U32 R40, RZ, RZ, RZ ;  /* 0x000000ffff280224 */ /* 0x000fe200078e00ff */
[----:B------:R-:W-:Y:S01]  /*1220*/  @P0 MOV R41, R32 ;  /* 0x0000002000290202 */ /* 0x000fe20000000f00 */
[----:B------:R-:W-:Y:S06]  /*1230*/  BRA `(.L_x_48) ;  /* 0x0000000000147947 */ /* 0x000fec0003800000 */
.L_x_50:
[----:B------:R-:W-:Y:S02]  /*1240*/  LOP3.LUT R41, R33, 0x80000, RZ, 0xfc, !PT ;  /* 0x0008000021297812 */ /* 0x000fe400078efcff */
[----:B------:R-:W-:Y:S01]  /*1250*/  MOV R40, R32 ;  /* 0x0000002000287202 */ /* 0x000fe20000000f00 */
[----:B------:R-:W-:Y:S06]  /*1260*/  BRA `(.L_x_48) ;  /* 0x0000000000087947 */ /* 0x000fec0003800000 */
.L_x_49:
[----:B------:R-:W-:Y:S01]  /*1270*/  LOP3.LUT R41, R37, 0x80000, RZ, 0xfc, !PT ;  /* 0x0008000025297812 */ /* 0x000fe200078efcff */
[----:B------:R-:W-:-:S07]  /*1280*/  IMAD.MOV.U32 R40, RZ, RZ, R36 ;  /* 0x000000ffff287224 */ /* 0x000fce00078e0024 */
.L_x_48:
[----:B------:R-:W-:Y:S02]  /*1290*/  MOV R32, R0 ;  /* 0x0000000000207202 */ /* 0x000fe40000000f00 */
[----:B------:R-:W-:-:S04]  /*12a0*/  MOV R33, 0x0 ;  /* 0x0000000000217802 */ /* 0x000fc80000000f00 */
[----:B------:R-:W-:Y:S05]  /*12b0*/  RET.REL.NODEC R32 `(_Z49dvc_ScaLBL_D3Q19_AAeven_Poisson_ElectricPotentialPiPdS0_S0_dbiii) ;  /* 0xffffffec20507950 */ /* 0x000fea0003c3ffff */
.L_x_51:
        /* <DEDUP_REMOVED lines=12> */
.L_x_146:


//--------------------- .text._Z28dvc_ScaLBL_D3Q7_Poisson_InitPiPdS0_iii --------------------------
	.section	.text._Z28dvc_ScaLBL_D3Q7_Poisson_InitPiPdS0_iii,"ax",@progbits
	.align	128
        .global         _Z28dvc_ScaLBL_D3Q7_Poisson_InitPiPdS0_iii
        .type           _Z28dvc_ScaLBL_D3Q7_Poisson_InitPiPdS0_iii,@function
        .size           _Z28dvc_ScaLBL_D3Q7_Poisson_InitPiPdS0_iii,(.L_x_159 - _Z28dvc_ScaLBL_D3Q7_Poisson_InitPiPdS0_iii)
        .other          _Z28dvc_ScaLBL_D3Q7_Poisson_InitPiPdS0_iii,@"STO_CUDA_ENTRY STV_DEFAULT"
_Z28dvc_ScaLBL_D3Q7_Poisson_InitPiPdS0_iii:
.text._Z28dvc_ScaLBL_D3Q7_Poisson_InitPiPdS0_iii:
[----:B------:R-:W-:Y:S08]  /*0000*/  LDC R1, c[0x0][0x37c] ;  /* 0x0000df00ff017b82 */ /* 0x000ff00000000800 */
[----:B------:R-:W0:Y:S02]  /*0010*/  LDC R3, c[0x0][0x3a0] ;  /* 0x0000e800ff037b82 */ /* 0x000e240000000800 */
[----:B0-----:R-:W-:-:S13]  /*0020*/  ISETP.GE.AND P0, PT, R3, -0x7ffff, PT ;  /* 0xfff800010300780c */ /* 0x001fda0003f06270 */
[----:B------:R-:W-:Y:S05]  /*0030*/  @!P0 EXIT ;  /* 0x000000000000894d */ /* 0x000fea0003800000 */
[----:B------:R-:W0:Y:S01]  /*0040*/  S2R R5, SR_TID.X ;  /* 0x0000000000057919 */ /* 0x000e220000002100 */
[----:B------:R-:W-:Y:S01]  /*0050*/  SHF.R.S32.HI R2, RZ, 0x1f, R3 ;  /* 0x0000001fff027819 */ /* 0x000fe20000011403 */
[----:B------:R-:W0:Y:S01]  /*0060*/  LDCU UR6, c[0x0][0x398] ;  /* 0x00007300ff0677ac */ /* 0x000e220008000800 */
[----:B------:R-:W1:Y:S01]  /*0070*/  LDC R0, c[0x0][0x360] ;  /* 0x0000d800ff007b82 */ /* 0x000e620000000800 */
[----:B------:R-:W2:Y:S01]  /*0080*/  S2R R9, SR_CTAID.X ;  /* 0x0000000000097919 */ /* 0x000ea20000002500 */
[----:B------:R-:W-:Y:S01]  /*0090*/  LEA.HI R2, R2, R3, RZ, 0x13 ;  /* 0x0000000302027211 */ /* 0x000fe200078f98ff */
[----:B------:R-:W3:Y:S01]  /*00a0*/  LDCU.64 UR4, c[0x0][0x358] ;  /* 0x00006b00ff0477ac */ /* 0x000ee20008000a00 */
[----:B------:R-:W-:Y:S02]  /*00b0*/  HFMA2 R3, -RZ, RZ, 0, 0 ;  /* 0x00000000ff037431 */ /* 0x000fe400000001ff */
[----:B------:R-:W-:-:S04]  /*00c0*/  SHF.R.S32.HI R2, RZ, 0x13, R2 ;  /* 0x00000013ff027819 */ /* 0x000fc80000011402 */
[C---:B------:R-:W-:Y:S02]  /*00d0*/  ISETP.GE.U32.AND P0, PT, R2.reuse, 0x3, PT ;  /* 0x000000030200780c */ /* 0x040fe40003f06070 */
[C---:B------:R-:W-:Y:S02]  /*00e0*/  IADD3 R4, PT, PT, R2.reuse, 0x1, RZ ;  /* 0x0000000102047810 */ /* 0x040fe40007ffe0ff */
[----:B0-----:R-:W-:Y:S01]  /*00f0*/  IADD3 R5, PT, PT, R5, UR6, RZ ;  /* 0x0000000605057c10 */ /* 0x001fe2000fffe0ff */
[----:B--2---:R-:W-:-:S08]  /*0100*/  IMAD R6, R2, R9, R9 ;  /* 0x0000000902067224 */ /* 0x004fd000078e0209 */
[----:B---3--:R-:W-:Y:S05]  /*0110*/  @!P0 BRA `(.L_x_52) ;  /* 0x0000000800888947 */ /* 0x008fea0003800000 */
[----:B------:R-:W0:Y:S01]  /*0120*/  LDC R7, c[0x0][0x3a0] ;  /* 0x0000e800ff077b82 */ /* 0x000e220000000800 */
[CC--:B-1----:R-:W-:Y:S01]  /*0130*/  IMAD R8, R6.reuse, R0.reuse, R0 ;  /* 0x0000000006087224 */ /* 0x0c2fe200078e0200 */
[C---:B------:R-:W-:Y:S01]  /*0140*/  IADD3 R27, PT, PT, R6.reuse, 0x2, RZ ;  /* 0x00000002061b7810 */ /* 0x040fe20007ffe0ff */
[----:B------:R-:W-:Y:S01]  /*0150*/  IMAD R9, R9, R0, RZ ;  /* 0x0000000009097224 */ /* 0x000fe200078e02ff */
[----:B------:R-:W-:Y:S01]  /*0160*/  IADD3 R29, PT, PT, R6, 0x3, RZ ;  /* 0x00000003061d7810 */ /* 0x000fe20007ffe0ff */
[----:B------:R-:W1:Y:S01]  /*0170*/  LDCU UR6, c[0x0][0x39c] ;  /* 0x00007380ff0677ac */ /* 0x000e620008000800 */
[C---:B------:R-:W-:Y:S01]  /*0180*/  LOP3.LUT R3, R4.reuse, 0xfffffffc, RZ, 0xc0, !PT ;  /* 0xfffffffc04037812 */ /* 0x040fe200078ec0ff */
[--C-:B------:R-:W-:Y:S01]  /*0190*/  IMAD R9, R4, R9, R5.reuse ;  /* 0x0000000904097224 */ /* 0x100fe200078e0205 */
[----:B------:R-:W2:Y:S01]  /*01a0*/  LDC.64 R10, c[0x0][0x390] ;  /* 0x0000e400ff0a7b82 */ /* 0x000ea20000000a00 */
[----:B------:R-:W-:Y:S01]  /*01b0*/  IADD3 R25, PT, PT, R5, R8, RZ ;  /* 0x0000000805197210 */ /* 0x000fe20007ffe0ff */
[-CC-:B------:R-:W-:Y:S01]  /*01c0*/  IMAD R27, R27, R0.reuse, R5.reuse ;  /* 0x000000001b1b7224 */ /* 0x180fe200078e0205 */
[----:B------:R-:W-:Y:S01]  /*01d0*/  IADD3 R8, PT, PT, -R3, RZ, RZ ;  /* 0x000000ff03087210 */ /* 0x000fe20007ffe1ff */
[----:B------:R-:W-:-:S04]  /*01e0*/  IMAD R29, R29, R0, R5 ;  /* 0x000000001d1d7224 */ /* 0x000fc800078e0205 */
[----:B------:R-:W3:Y:S08]  /*01f0*/  LDC.64 R12, c[0x0][0x380] ;  /* 0x0000e000ff0c7b82 */ /* 0x000ef00000000a00 */
[----:B-1----:R-:W4:Y:S02]  /*0200*/  LDC.64 R14, c[0x0][0x388] ;  /* 0x0000e200ff0e7b82 */ /* 0x002f240000000a00 */
.L_x_61:
[----:B------:R-:W-:Y:S01]  /*0210*/  ISETP.GE.AND P0, PT, R9, UR6, PT ;  /* 0x0000000609007c0c */ /* 0x000fe2000bf06270 */
[----:B------:R-:W-:Y:S01]  /*0220*/  BSSY.RECONVERGENT B0, `(.L_x_53) ;  /* 0x0000026000007945 */ /* 0x000fe20003800200 */
[----:B------:R-:W-:Y:S02]  /*0230*/  IADD3 R8, PT, PT, R8, 0x4, RZ ;  /* 0x0000000408087810 */ /* 0x000fe40007ffe0ff */
[----:B------:R-:W-:Y:S02]  /*0240*/  ISETP.GE.AND P1, PT, R25, UR6, PT ;  /* 0x0000000619007c0c */ /* 0x000fe4000bf26270 */
[----:B------:R-:W-:Y:S02]  /*0250*/  ISETP.GE.AND P2, PT, R27, UR6, PT ;  /* 0x000000061b007c0c */ /* 0x000fe4000bf46270 */
[----:B------:R-:W-:Y:S02]  /*0260*/  ISETP.GE.AND P3, PT, R29, UR6, PT ;  /* 0x000000061d007c0c */ /* 0x000fe4000bf66270 */
[----:B------:R-:W-:-:S03]  /*0270*/  ISETP.NE.AND P4, PT, R8, RZ, PT ;  /* 0x000000ff0800720c */ /* 0x000fc60003f85270 */
[----:B01----:R-:W-:Y:S10]  /*0280*/  @P0 BRA `(.L_x_54) ;  /* 0x00000000007c0947 */ /* 0x003ff40003800000 */
[----:B---3--:R-:W-:-:S06]  /*0290*/  IMAD.WIDE R20, R9, 0x4, R12 ;  /* 0x0000000409147825 */ /* 0x008fcc00078e020c */
[----:B------:R-:W2:Y:S02]  /*02a0*/  LDG.E R21, desc[UR4][R20.64] ;  /* 0x0000000414157981 */ /* 0x000ea4000c1e1900 */
[----:B--2---:R-:W-:-:S05]  /*02b0*/  IMAD.WIDE R20, R21, 0x8, R10 ;  /* 0x0000000815147825 */ /* 0x004fca00078e020a */
[----:B------:R-:W2:Y:S01]  /*02c0*/  LDG.E.64 R16, desc[UR4][R20.64] ;  /* 0x0000000414107981 */ /* 0x000ea2000c1e1b00 */
[----:B----4-:R-:W-:Y:S01]  /*02d0*/  IMAD.WIDE R22, R9, 0x8, R14 ;  /* 0x0000000809167825 */ /* 0x010fe200078e020e */
[----:B--2---:R-:W-:-:S07]  /*02e0*/  DMUL R16, R16, 0.25 ;  /* 0x3fd0000010107828 */ /* 0x004fce0000000000 */
[----:B------:R0:W-:Y:S04]  /*02f0*/  STG.E.64 desc[UR4][R22.64], R16 ;  /* 0x0000001016007986 */ /* 0x0001e8000c101b04 */
[----:B------:R-:W2:Y:S01]  /*0300*/  LDG.E.64 R18, desc[UR4][R20.64] ;  /* 0x0000000414127981 */ /* 0x000ea2000c1e1b00 */
[----:B0-----:R-:W-:Y:S01]  /*0310*/  IMAD.WIDE R22, R7, 0x8, R22 ;  /* 0x0000000807167825 */ /* 0x001fe200078e0216 */
[----:B--2---:R-:W-:-:S07]  /*0320*/  DMUL R18, R18, 0.125 ;  /* 0x3fc0000012127828 */ /* 0x004fce0000000000 */
        /* <DEDUP_REMOVED lines=17> */
[----:B------:R-:W0:Y:S01]  /*0440*/  LDG.E.64 R20, desc[UR4][R20.64] ;  /* 0x0000000414147981 */ /* 0x000e22000c1e1b00 */
[----:B------:R-:W-:Y:S01]  /*0450*/  IMAD.WIDE R22, R7, 0x8, R16 ;  /* 0x0000000807167825 */ /* 0x000fe200078e0210 */
[----:B0-----:R-:W-:-:S07]  /*0460*/  DMUL R18, R20, 0.125 ;  /* 0x3fc0000014127828 */ /* 0x001fce0000000000 */
[----:B------:R1:W-:Y:S04]  /*0470*/  STG.E.64 desc[UR4][R22.64], R18 ;  /* 0x0000001216007986 */ /* 0x0003e8000c101b04 */
.L_x_54:
[----:B------:R-:W-:Y:S05]  /*0480*/  BSYNC.RECONVERGENT B0 ;  /* 0x0000000000007941 */ /* 0x000fea0003800200 */
.L_x_53:
[----:B------:R-:W-:Y:S04]  /*0490*/  BSSY.RECONVERGENT B0, `(.L_x_55) ;  /* 0x0000021000007945 */ /* 0x000fe80003800200 */
[----:B------:R-:W-:Y:S05]  /*04a0*/  @P1 BRA `(.L_x_56) ;  /* 0x00000000007c1947 */ /* 0x000fea0003800000 */
[----:B---3--:R-:W-:-:S06]  /*04b0*/  IMAD.WIDE R20, R25, 0x4, R12 ;  /* 0x0000000419147825 */ /* 0x008fcc00078e020c */
[----:B------:R-:W2:Y:S02]  /*04c0*/  LDG.E R21, desc[UR4][R20.64] ;  /* 0x0000000414157981 */ /* 0x000ea4000c1e1900 */
[----:B--2---:R-:W-:-:S05]  /*04d0*/  IMAD.WIDE R20, R21, 0x8, R10 ;  /* 0x0000000815147825 */ /* 0x004fca00078e020a */
[----:B------:R-:W2:Y:S01]  /*04e0*/  LDG.E.64 R16, desc[UR4][R20.64] ;  /* 0x0000000414107981 */ /* 0x000ea2000c1e1b00 */
[----:B-1--4-:R-:W-:Y:S01]  /*04f0*/  IMAD.WIDE R22, R25, 0x8, R14 ;  /* 0x0000000819167825 */ /* 0x012fe200078e020e */
        /* <DEDUP_REMOVED lines=26> */
.L_x_56:
[----:B------:R-:W-:Y:S05]  /*06a0*/  BSYNC.RECONVERGENT B0 ;  /* 0x0000000000007941 */ /* 0x000fea0003800200 */
.L_x_55:
[----:B------:R-:W-:Y:S04]  /*06b0*/  BSSY.RECONVERGENT B0, `(.L_x_57) ;  /* 0x0000021000007945 */ /* 0x000fe80003800200 */
[----:B------:R-:W-:Y:S05]  /*06c0*/  @P2 BRA `(.L_x_58) ;  /* 0x00000000007c2947 */ /* 0x000fea0003800000 */
[----:B---3--:R-:W-:-:S06]  /*06d0*/  IMAD.WIDE R20, R27, 0x4, R12 ;  /* 0x000000041b147825 */ /* 0x008fcc00078e020c */
[----:B------:R-:W2:Y:S02]  /*06e0*/  LDG.E R21, desc[UR4][R20.64] ;  /* 0x0000000414157981 */ /* 0x000ea4000c1e1900 */
[----:B--2---:R-:W-:-:S05]  /*06f0*/  IMAD.WIDE R20, R21, 0x8, R10 ;  /* 0x0000000815147825 */ /* 0x004fca00078e020a */
[----:B------:R-:W2:Y:S01]  /*0700*/  LDG.E.64 R16, desc[UR4][R20.64] ;  /* 0x0000000414107981 */ /* 0x000ea2000c1e1b00 */
[----:B01--4-:R-:W-:Y:S01]  /*0710*/  IMAD.WIDE R22, R27, 0x8, R14 ;  /* 0x000000081b167825 */ /* 0x013fe200078e020e */
        /* <DEDUP_REMOVED lines=26> */
.L_x_58:
[----:B------:R-:W-:Y:S05]  /*08c0*/  BSYNC.RECONVERGENT B0 ;  /* 0x0000000000007941 */ /* 0x000fea0003800200 */
.L_x_57:
[----:B------:R-:W-:Y:S04]  /*08d0*/  BSSY.RECONVERGENT B0, `(.L_x_59) ;  /* 0x0000021000007945 */ /* 0x000fe80003800200 */
[----:B------:R-:W-:Y:S05]  /*08e0*/  @P3 BRA `(.L_x_60) ;  /* 0x00000000007c3947 */ /* 0x000fea0003800000 */
[----:B01-3--:R-:W-:-:S06]  /*08f0*/  IMAD.WIDE R18, R29, 0x4, R12 ;  /* 0x000000041d127825 */ /* 0x00bfcc00078e020c */
        /* <DEDUP_REMOVED lines=30> */
.L_x_60:
[----:B------:R-:W-:Y:S05]  /*0ae0*/  BSYNC.RECONVERGENT B0 ;  /* 0x0000000000007941 */ /* 0x000fea0003800200 */
.L_x_59:
[C---:B------:R-:W-:Y:S02]  /*0af0*/  LEA R25, R0.reuse, R25, 0x2 ;  /* 0x0000001900197211 */ /* 0x040fe400078e10ff */
[C---:B------:R-:W-:Y:S02]  /*0b00*/  LEA R27, R0.reuse, R27, 0x2 ;  /* 0x0000001b001b7211 */ /* 0x040fe400078e10ff */
[C---:B------:R-:W-:Y:S02]  /*0b10*/  LEA R29, R0.reuse, R29, 0x2 ;  /* 0x0000001d001d7211 */ /* 0x040fe400078e10ff */
[----:B------:R-:W-:Y:S01]  /*0b20*/  LEA R9, R0, R9, 0x2 ;  /* 0x0000000900097211 */ /* 0x000fe200078e10ff */
[----:B------:R-:W-:Y:S06]  /*0b30*/  @P4 BRA `(.L_x_61) ;  /* 0xfffffff400b44947 */ /* 0x000fec000383ffff */
.L_x_52:
[----:B------:R-:W-:-:S13]  /*0b40*/  LOP3.LUT P0, R4, R4, 0x3, RZ, 0xc0, !PT ;  /* 0x0000000304047812 */ /* 0x000fda000780c0ff */
[----:B------:R-:W-:Y:S05]  /*0b50*/  @!P0 EXIT ;  /* 0x000000000000894d */ /* 0x000fea0003800000 */
[----:B------:R-:W-:-:S13]  /*0b60*/  ISETP.NE.AND P0, PT, R4, 0x1, PT ;  /* 0x000000010400780c */ /* 0x000fda0003f05270 */
[----:B------:R-:W-:Y:S05]  /*0b70*/  @!P0 BRA `(.L_x_62) ;  /* 0x00000004004c8947 */ /* 0x000fea0003800000 */
[----:B------:R-:W5:Y:S01]  /*0b80*/  LDCU UR6, c[0x0][0x39c] ;  /* 0x00007380ff0677ac */ /* 0x000f620008000800 */
[----:B------:R-:W-:Y:S01]  /*0b90*/  IADD3 R4, PT, PT, R6, R3, RZ ;  /* 0x0000000306047210 */ /* 0x000fe20007ffe0ff */
[----:B------:R-:W-:Y:S04]  /*0ba0*/  BSSY.RECONVERGENT B0, `(.L_x_63) ;  /* 0x0000029000007945 */ /* 0x000fe80003800200 */
[----:B01----:R-:W-:-:S05]  /*0bb0*/  IMAD R7, R4, R0, R5 ;  /* 0x0000000004077224 */ /* 0x003fca00078e0205 */
[C---:B------:R-:W-:Y:S02]  /*0bc0*/  IADD3 R4, PT, PT, R7.reuse, R0, RZ ;  /* 0x0000000007047210 */ /* 0x040fe40007ffe0ff */
[----:B-----5:R-:W-:Y:S02]  /*0bd0*/  ISETP.GE.AND P0, PT, R7, UR6, PT ;  /* 0x0000000607007c0c */ /* 0x020fe4000bf06270 */
[----:B------:R-:W-:-:S11]  /*0be0*/  ISETP.GE.AND P1, PT, R4, UR6, PT ;  /* 0x0000000604007c0c */ /* 0x000fd6000bf26270 */
[----:B------:R-:W-:Y:S05]  /*0bf0*/  @P0 BRA `(.L_x_64) ;  /* 0x00000000008c0947 */ /* 0x000fea0003800000 */
[----:B--2---:R-:W0:Y:S08]  /*0c00*/  LDC.64 R10, c[0x0][0x380] ;  /* 0x0000e000ff0a7b82 */ /* 0x004e300000000a00 */
[----:B------:R-:W1:Y:S08]  /*0c10*/  LDC.64 R8, c[0x0][0x390] ;  /* 0x0000e400ff087b82 */ /* 0x000e700000000a00 */
[----:B----4-:R-:W2:Y:S01]  /*0c20*/  LDC.64 R14, c[0x0][0x388] ;  /* 0x0000e200ff0e7b82 */ /* 0x010ea20000000a00 */
[----:B0-----:R-:W-:-:S06]  /*0c30*/  IMAD.WIDE R10, R7, 0x4, R10 ;  /* 0x00000004070a7825 */ /* 0x001fcc00078e020a */
[----:B------:R-:W1:Y:S02]  /*0c40*/  LDG.E R11, desc[UR4][R10.64] ;  /* 0x000000040a0b7981 */ /* 0x000e64000c1e1900 */
[----:B-1----:R-:W-:-:S05]  /*0c50*/  IMAD.WIDE R8, R11, 0x8, R8 ;  /* 0x000000080b087825 */ /* 0x002fca00078e0208 */
[----:B---3--:R-:W3:Y:S01]  /*0c60*/  LDG.E.64 R12, desc[UR4][R8.64] ;  /* 0x00000004080c7981 */ /* 0x008ee2000c1e1b00 */
[----:B--2---:R-:W-:Y:S02]  /*0c70*/  IMAD.WIDE R14, R7, 0x8, R14 ;  /* 0x00000008070e7825 */ /* 0x004fe400078e020e */
[----:B------:R-:W0:Y:S01]  /*0c80*/  LDC R7, c[0x0][0x3a0] ;  /* 0x0000e800ff077b82 */ /* 0x000e220000000800 */
[----:B---3--:R-:W-:-:S07]  /*0c90*/  DMUL R12, R12, 0.25 ;  /* 0x3fd000000c0c7828 */ /* 0x008fce0000000000 */
[----:B------:R1:W-:Y:S04]  /*0ca0*/  STG.E.64 desc[UR4][R14.64], R12 ;  /* 0x0000000c0e007986 */ /* 0x0003e8000c101b04 */
[----:B------:R-:W2:Y:S01]  /*0cb0*/  LDG.E.64 R16, desc[UR4][R8.64] ;  /* 0x0000000408107981 */ /* 0x000ea2000c1e1b00 */
[----:B0-----:R-:W-:Y:S01]  /*0cc0*/  IMAD.WIDE R10, R7, 0x8, R14 ;  /* 0x00000008070a7825 */ /* 0x001fe200078e020e */
[----:B--2---:R-:W-:-:S07]  /*0cd0*/  DMUL R16, R16, 0.125 ;  /* 0x3fc0000010107828 */ /* 0x004fce0000000000 */
[----:B------:R0:W-:Y:S04]  /*0ce0*/  STG.E.64 desc[UR4][R10.64], R16 ;  /* 0x000000100a007986 */ /* 0x0001e8000c101b04 */
[----:B------:R-:W2:Y:S01]  /*0cf0*/  LDG.E.64 R18, desc[UR4][R8.64] ;  /* 0x0000000408127981 */ /* 0x000ea2000c1e1b00 */
[----:B------:R-:W-:Y:S01]  /*0d00*/  IMAD.WIDE R20, R7, 0x8, R10 ;  /* 0x0000000807147825 */ /* 0x000fe200078e020a */
[----:B--2---:R-:W-:-:S07]  /*0d10*/  DMUL R18, R18, 0.125 ;  /* 0x3fc0000012127828 */ /* 0x004fce0000000000 */
[----:B------:R2:W-:Y:S04]  /*0d20*/  STG.E.64 desc[UR4][R20.64], R18 ;  /* 0x0000001214007986 */ /* 0x0005e8000c101b04 */
[----:B------:R-:W3:Y:S01]  /*0d30*/  LDG.E.64 R22, desc[UR4][R8.64] ;  /* 0x0000000408167981 */ /* 0x000ee2000c1e1b00 */
[----:B-1----:R-:W-:Y:S01]  /*0d40*/  IMAD.WIDE R12, R7, 0x8, R20 ;  /* 0x00000008070c7825 */ /* 0x002fe200078e0214 */
[----:B---3--:R-:W-:-:S07]  /*0d50*/  DMUL R22, R22, 0.125 ;  /* 0x3fc0000016167828 */ /* 0x008fce0000000000 */
[----:B------:R1:W-:Y:S04]  /*0d60*/  STG.E.64 desc[UR4][R12.64], R22 ;  /* 0x000000160c007986 */ /* 0x0003e8000c101b04 */
[----:B------:R-:W3:Y:S01]  /*0d70*/  LDG.E.64 R14, desc[UR4][R8.64] ;  /* 0x00000004080e7981 */ /* 0x000ee2000c1e1b00 */
[----:B0-----:R-:W-:Y:S01]  /*0d80*/  IMAD.WIDE R10, R7, 0x8, R12 ;  /* 0x00000008070a7825 */ /* 0x001fe200078e020c */
[----:B---3--:R-:W-:-:S07]  /*0d90*/  DMUL R14, R14, 0.125 ;  /* 0x3fc000000e0e7828 */ /* 0x008fce0000000000 */
[----:B------:R0:W-:Y:S04]  /*0da0*/  STG.E.64 desc[UR4][R10.64], R14 ;  /* 0x0000000e0a007986 */ /* 0x0001e8000c101b04 */
[----:B------:R-:W3:Y:S01]  /*0db0*/  LDG.E.64 R16, desc[UR4][R8.64] ;  /* 0x0000000408107981 */ /* 0x000ee2000c1e1b00 */
[----:B--2---:R-:W-:Y:S01]  /*0dc0*/  IMAD.WIDE R18, R7, 0x8, R10 ;  /* 0x0000000807127825 */ /* 0x004fe200078e020a */
[----:B---3--:R-:W-:-:S07]  /*0dd0*/  DMUL R16, R16, 0.125 ;  /* 0x3fc0000010107828 */ /* 0x008fce0000000000 */
[----:B------:R0:W-:Y:S04]  /*0de0*/  STG.E.64 desc[UR4][R18.64], R16 ;  /* 0x0000001012007986 */ /* 0x0001e8000c101b04 */
[----:B------:R-:W2:Y:S01]  /*0df0*/  LDG.E.64 R20, desc[UR4][R8.64] ;  /* 0x0000000408147981 */ /* 0x000ea2000c1e1b00 */
[----:B-1----:R-:W-:Y:S01]  /*0e00*/  IMAD.WIDE R12, R7, 0x8, R18 ;  /* 0x00000008070c7825 */ /* 0x002fe200078e0212 */
[----:B--2---:R-:W-:-:S07]  /*0e10*/  DMUL R20, R20, 0.125 ;  /* 0x3fc0000014147828 */ /* 0x004fce0000000000 */
[----:B------:R0:W-:Y:S04]  /*0e20*/  STG.E.64 desc[UR4][R12.64], R20 ;  /* 0x000000140c007986 */ /* 0x0001e8000c101b04 */
.L_x_64:
[----:B------:R-:W-:Y:S05]  /*0e30*/  BSYNC.RECONVERGENT B0 ;  /* 0x0000000000007941 */ /* 0x000fea0003800200 */
.L_x_63:
[----:B------:R-:W-:Y:S04]  /*0e40*/  BSSY.RECONVERGENT B0, `(.L_x_65) ;  /* 0x0000025000007945 */ /* 0x000fe80003800200 */
[----:B------:R-:W-:Y:S05]  /*0e50*/  @P1 BRA `(.L_x_66) ;  /* 0x00000000008c1947 */ /* 0x000fea0003800000 */
[----:B0-2---:R-:W0:Y:S08]  /*0e60*/  LDC.64 R10, c[0x0][0x380] ;  /* 0x0000e000ff0a7b82 */ /* 0x005e300000000a00 */
        /* <DEDUP_REMOVED lines=34> */
.L_x_66:
[----:B------:R-:W-:Y:S05]  /*1090*/  BSYNC.RECONVERGENT B0 ;  /* 0x0000000000007941 */ /* 0x000fea0003800200 */
.L_x_65:
[----:B------:R-:W-:-:S07]  /*10a0*/  IADD3 R3, PT, PT, R3, 0x2, RZ ;  /* 0x0000000203037810 */ /* 0x000fce0007ffe0ff */
.L_x_62:
[----:B------:R-:W-:-:S04]  /*10b0*/  LOP3.LUT R2, R2, 0x1, RZ, 0xc0, !PT ;  /* 0x0000000102027812 */ /* 0x000fc800078ec0ff */
[----:B------:R-:W-:-:S13]  /*10c0*/  ISETP.NE.U32.AND P0, PT, R2, 0x1, PT ;  /* 0x000000010200780c */ /* 0x000fda0003f05070 */
[----:B------:R-:W-:Y:S05]  /*10d0*/  @!P0 EXIT ;  /* 0x000000000000894d */ /* 0x000fea0003800000 */
[----:B------:R-:W5:Y:S01]  /*10e0*/  LDCU UR6, c[0x0][0x39c] ;  /* 0x00007380ff0677ac */ /* 0x000f620008000800 */
[----:B------:R-:W-:-:S05]  /*10f0*/  IADD3 R3, PT, PT, R6, R3, RZ ;  /* 0x0000000306037210 */ /* 0x000fca0007ffe0ff */
[----:B012---:R-:W-:-:S05]  /*1100*/  IMAD R11, R3, R0, R5 ;  /* 0x00000000030b7224 */ /* 0x007fca00078e0205 */
[----:B-----5:R-:W-:-:S13]  /*1110*/  ISETP.GE.AND P0, PT, R11, UR6, PT ;  /* 0x000000060b007c0c */ /* 0x020fda000bf06270 */
[----:B------:R-:W-:Y:S05]  /*1120*/  @P0 EXIT ;  /* 0x000000000000094d */ /* 0x000fea0003800000 */
[----:B------:R-:W0:Y:S08]  /*1130*/  LDC.64 R4, c[0x0][0x380] ;  /* 0x0000e000ff047b82 */ /* 0x000e300000000a00 */
[----:B------:R-:W1:Y:S08]  /*1140*/  LDC.64 R2, c[0x0][0x390] ;  /* 0x0000e400ff027b82 */ /* 0x000e700000000a00 */
[----:B------:R-:W2:Y:S01]  /*1150*/  LDC.64 R8, c[0x0][0x388] ;  /* 0x0000e200ff087b82 */ /* 0x000ea20000000a00 */
[----:B0-----:R-:W-:-:S07]  /*1160*/  IMAD.WIDE R4, R11, 0x4, R4 ;  /* 0x000000040b047825 */ /* 0x001fce00078e0204 */
[----:B------:R-:W0:Y:S01]  /*1170*/  LDC R0, c[0x0][0x3a0] ;  /* 0x0000e800ff007b82 */ /* 0x000e220000000800 */
[----:B------:R-:W1:Y:S02]  /*1180*/  LDG.E R5, desc[UR4][R4.64] ;  /* 0x0000000404057981 */ /* 0x000e64000c1e1900 */
[----:B-1----:R-:W-:-:S05]  /*1190*/  IMAD.WIDE R2, R5, 0x8, R2 ;  /* 0x0000000805027825 */ /* 0x002fca00078e0202 */
[----:B------:R-:W5:Y:S01]  /*11a0*/  LDG.E.64 R6, desc[UR4][R2.64] ;  /* 0x0000000402067981 */ /* 0x000f62000c1e1b00 */
[----:B--2---:R-:W-:Y:S01]  /*11b0*/  IMAD.WIDE R8, R11, 0x8, R8 ;  /* 0x000000080b087825 */ /* 0x004fe200078e0208 */
[----:B-----5:R-:W-:-:S07]  /*11c0*/  DMUL R6, R6, 0.25 ;  /* 0x3fd0000006067828 */ /* 0x020fce0000000000 */
[----:B------:R1:W-:Y:S04]  /*11d0*/  STG.E.64 desc[UR4][R8.64], R6 ;  /* 0x0000000608007986 */ /* 0x0003e8000c101b04 */
[----:B------:R-:W2:Y:S01]  /*11e0*/  LDG.E.64 R10, desc[UR4][R2.64] ;  /* 0x00000004020a7981 */ /* 0x000ea2000c1e1b00 */
[----:B0-----:R-:W-:Y:S01]  /*11f0*/  IMAD.WIDE R4, R0, 0x8, R8 ;  /* 0x0000000800047825 */ /* 0x001fe200078e0208 */
[----:B--2---:R-:W-:-:S07]  /*1200*/  DMUL R10, R10, 0.125 ;  /* 0x3fc000000a0a7828 */ /* 0x004fce0000000000 */
[----:B------:R0:W-:Y:S04]  /*1210*/  STG.E.64 desc[UR4][R4.64], R10 ;  /* 0x0000000a04007986 */ /* 0x0001e8000c101b04 */
[----:B---3--:R-:W2:Y:S01]  /*1220*/  LDG.E.64 R12, desc[UR4][R2.64] ;  /* 0x00000004020c7981 */ /* 0x008ea2000c1e1b00 */
[----:B----4-:R-:W-:Y:S01]  /*1230*/  IMAD.WIDE R14, R0, 0x8, R4 ;  /* 0x00000008000e7825 */ /* 0x010fe200078e0204 */
        /* <DEDUP_REMOVED lines=9> */
[----:B------:R-:W-:Y:S04]  /*12d0*/  STG.E.64 desc[UR4][R4.64], R8 ;  /* 0x0000000804007986 */ /* 0x000fe8000c101b04 */
[----:B------:R-:W3:Y:S01]  /*12e0*/  LDG.E.64 R10, desc[UR4][R2.64] ;  /* 0x00000004020a7981 */ /* 0x000ee2000c1e1b00 */
[----:B--2---:R-:W-:Y:S01]  /*12f0*/  IMAD.WIDE R12, R0, 0x8, R4 ;  /* 0x00000008000c7825 */ /* 0x004fe200078e0204 */
[----:B---3--:R-:W-:-:S07]  /*1300*/  DMUL R10, R10, 0.125 ;  /* 0x3fc000000a0a7828 */ /* 0x008fce0000000000 */
[----:B------:R-:W-:Y:S04]  /*1310*/  STG.E.64 desc[UR4][R12.64], R10 ;  /* 0x0000000a0c007986 */ /* 0x000fe8000c101b04 */
[----:B------:R-:W2:Y:S01]  /*1320*/  LDG.E.64 R14, desc[UR4][R2.64] ;  /* 0x00000004020e7981 */ /* 0x000ea2000c1e1b00 */
[----:B-1----:R-:W-:Y:S01]  /*1330*/  IMAD.WIDE R6, R0, 0x8, R12 ;  /* 0x0000000800067825 */ /* 0x002fe200078e020c */
[----:B--2---:R-:W-:-:S07]  /*1340*/  DMUL R14, R14, 0.125 ;  /* 0x3fc000000e0e7828 */ /* 0x004fce0000000000 */
[----:B------:R-:W-:Y:S01]  /*1350*/  STG.E.64 desc[UR4][R6.64], R14 ;  /* 0x0000000e06007986 */ /* 0x000fe2000c101b04 */
[----:B------:R-:W-:Y:S05]  /*1360*/  EXIT ;  /* 0x000000000000794d */ /* 0x000fea0003800000 */
.L_x_67:
        /* <DEDUP_REMOVED lines=9> */
.L_x_159:


//--------------------- .text._Z30dvc_ScaLBL_D3Q7_AAeven_PoissonPiPdS0_S0_S0_ddbiii --------------------------
	.section	.text._Z30dvc_ScaLBL_D3Q7_AAeven_PoissonPiPdS0_S0_S0_ddbiii,"ax",@progbits
	.align	128
        .global         _Z30dvc_ScaLBL_D3Q7_AAeven_PoissonPiPdS0_S0_S0_ddbiii
        .type           _Z30dvc_ScaLBL_D3Q7_AAeven_PoissonPiPdS0_S0_S0_ddbiii,@function
        .size           _Z30dvc_ScaLBL_D3Q7_AAeven_PoissonPiPdS0_S0_S0_ddbiii,(.L_x_148 - _Z30dvc_ScaLBL_D3Q7_AAeven_PoissonPiPdS0_S0_S0_ddbiii)
        .other          _Z30dvc_ScaLBL_D3Q7_AAeven_PoissonPiPdS0_S0_S0_ddbiii,@"STO_CUDA_ENTRY STV_DEFAULT"
_Z30dvc_ScaLBL_D3Q7_AAeven_PoissonPiPdS0_S0_S0_ddbiii:
.text._Z30dvc_ScaLBL_D3Q7_AAeven_PoissonPiPdS0_S0_S0_ddbiii:
        /* <DEDUP_REMOVED lines=15> */
[----:B------:R-:W-:Y:S05]  /*00f0*/  CALL.REL.NOINC `($__internal_5_$__cuda_sm20_dblrcp_rn_slowpath_v3) ;  /* 0x00000020007c7944 */ /* 0x000fea0003c00000 */
.L_x_68:
[----:B------:R-:W0:Y:S02]  /*0100*/  LDC R13, c[0x0][0x3c4] ;  /* 0x0000f100ff0d7b82 */ /* 0x000e240000000800 */
[----:B0-----:R-:W-:-:S13]  /*0110*/  ISETP.GE.AND P0, PT, R13, -0x7ffff, PT ;  /* 0xfff800010d00780c */ /* 0x001fda0003f06270 */
[----:B------:R-:W-:Y:S05]  /*0120*/  @!P0 EXIT ;  /* 0x000000000000894d */ /* 0x000fea0003800000 */
[----:B------:R-:W0:Y:S01]  /*0130*/  LDCU.U8 UR4, c[0x0][0x3b8] ;  /* 0x00007700ff0477ac */ /* 0x000e220008000000 */
[----:B------:R-:W1:Y:S01]  /*0140*/  S2R R3, SR_TID.X ;  /* 0x0000000000037919 */ /* 0x000e620000002100 */
[----:B------:R-:W2:Y:S01]  /*0150*/  LDC R9, c[0x0][0x360] ;  /* 0x0000d800ff097b82 */ /* 0x000ea20000000800 */
[----:B------:R-:W-:Y:S01]  /*0160*/  SHF.R.S32.HI R0, RZ, 0x1f, R13 ;  /* 0x0000001fff007819 */ /* 0x000fe2000001140d */
[----:B------:R-:W1:Y:S01]  /*0170*/  LDCU UR5, c[0x0][0x3bc] ;  /* 0x00007780ff0577ac */ /* 0x000e620008000800 */
[----:B------:R-:W3:Y:S01]  /*0180*/  S2R R7, SR_CTAID.X ;  /* 0x0000000000077919 */ /* 0x000ee20000002500 */
[C---:B------:R-:W-:Y:S01]  /*0190*/  SHF.L.U32 R2, R13.reuse, 0x1, RZ ;  /* 0x000000010d027819 */ /* 0x040fe200000006ff */
[----:B------:R-:W-:Y:S01]  /*01a0*/  VIADD R6, R13, 0x7ffff ;  /* 0x0007ffff0d067836 */ /* 0x000fe20000000000 */
[----:B------:R-:W-:Y:S01]  /*01b0*/  LEA.HI R0, R0, R13, RZ, 0x13 ;  /* 0x0000000d00007211 */ /* 0x000fe200078f98ff */
[----:B------:R-:W4:Y:S03]  /*01c0*/  LDCU.64 UR6, c[0x0][0x358] ;  /* 0x00006b00ff0677ac */ /* 0x000f260008000a00 */
[----:B------:R-:W-:-:S05]  /*01d0*/  SHF.R.S32.HI R0, RZ, 0x13, R0 ;  /* 0x00000013ff007819 */ /* 0x000fca0000011400 */
[----:B------:R-:W-:Y:S01]  /*01e0*/  VIADD R8, R0, 0x1 ;  /* 0x0000000100087836 */ /* 0x000fe20000000000 */
[----:B0-----:R-:W-:-:S04]  /*01f0*/  UPRMT UR4, UR4, 0x8880, URZ ;  /* 0x0000888004047896 */ /* 0x001fc800080000ff */
[----:B------:R-:W-:Y:S01]  /*0200*/  UISETP.NE.AND UP0, UPT, UR4, 0x1, UPT ;  /* 0x000000010400788c */ /* 0x000fe2000bf05270 */
[----:B-1----:R-:W-:Y:S01]  /*0210*/  IADD3 R3, PT, PT, R3, UR5, RZ ;  /* 0x0000000503037c10 */ /* 0x002fe2000fffe0ff */
[----:B---3--:R-:W-:-:S07]  /*0220*/  IMAD R4, R0, R7, R7 ;  /* 0x0000000700047224 */ /* 0x008fce00078e0207 */
[----:B----4-:R-:W-:Y:S05]  /*0230*/  BRA.U UP0, `(.L_x_69) ;  /* 0x0000000d005c7547 */ /* 0x010fea000b800000 */
[----:B------:R-:W-:Y:S02]  /*0240*/  ISETP.GE.U32.AND P0, PT, R6, 0xfffff, PT ;  /* 0x000fffff0600780c */ /* 0x000fe40003f06070 */
[----:B------:R-:W-:-:S11]  /*0250*/  MOV R5, RZ ;  /* 0x000000ff00057202 */ /* 0x000fd60000000f00 */
[----:B------:R-:W-:Y:S05]  /*0260*/  @!P0 BRA `(.L_x_70) ;  /* 0x0000000800348947 */ /* 0x000fea0003800000 */
[-C--:B--2---:R-:W-:Y:S01]  /*0270*/  IMAD R7, R7, R9.reuse, RZ ;  /* 0x0000000907077224 */ /* 0x084fe200078e02ff */
[----:B------:R-:W-:Y:S01]  /*0280*/  LOP3.LUT R5, R8, 0xfffffffe, RZ, 0xc0, !PT ;  /* 0xfffffffe08057812 */ /* 0x000fe200078ec0ff */
[----:B------:R-:W-:Y:S01]  /*0290*/  IMAD R6, R4, R9, R9 ;  /* 0x0000000904067224 */ /* 0x000fe200078e0209 */
[----:B------:R-:W0:Y:S01]  /*02a0*/  LDCU UR4, c[0x0][0x3c0] ;  /* 0x00007800ff0477ac */ /* 0x000e220008000800 */
[----:B------:R-:W-:Y:S01]  /*02b0*/  IMAD R7, R8, R7, R3 ;  /* 0x0000000708077224 */ /* 0x000fe200078e0203 */
[----:B------:R-:W-:Y:S01]  /*02c0*/  IADD3 R8, PT, PT, -R5, RZ, RZ ;  /* 0x000000ff05087210 */ /* 0x000fe20007ffe1ff */
[----:B------:R-:W-:Y:S02]  /*02d0*/  IMAD.IADD R6, R3, 0x1, R6 ;  /* 0x0000000103067824 */ /* 0x000fe400078e0206 */
[C---:B------:R-:W-:Y:S01]  /*02e0*/  IMAD R50, R13.reuse, 0x6, R7 ;  /* 0x000000060d327824 */ /* 0x040fe200078e0207 */
[C---:B------:R-:W-:Y:S01]  /*02f0*/  LEA R49, R13.reuse, R7, 0x2 ;  /* 0x000000070d317211 */ /* 0x040fe200078e10ff */
[----:B------:R-:W-:-:S02]  /*0300*/  IMAD R9, R13, 0x4, R6 ;  /* 0x000000040d097824 */ /* 0x000fc400078e0206 */
[----:B------:R-:W-:-:S07]  /*0310*/  IMAD R48, R13, 0x6, R6 ;  /* 0x000000060d307824 */ /* 0x000fce00078e0206 */
.L_x_75:
[----:B0-----:R-:W-:Y:S01]  /*0320*/  ISETP.GE.AND P0, PT, R7, UR4, PT ;  /* 0x0000000407007c0c */ /* 0x001fe2000bf06270 */
[----:B------:R-:W-:Y:S01]  /*0330*/  BSSY.RECONVERGENT B0, `(.L_x_71) ;  /* 0x000003b000007945 */ /* 0x000fe20003800200 */
[----:B------:R-:W-:-:S11]  /*0340*/  ISETP.GE.AND P1, PT, R6, UR4, PT ;  /* 0x0000000406007c0c */ /* 0x000fd6000bf26270 */
[----:B------:R-:W-:Y:S05]  /*0350*/  @P0 BRA `(.L_x_72) ;  /* 0x0000000000e00947 */ /* 0x000fea0003800000 */
[----:B------:R-:W0:Y:S08]  /*0360*/  LDC.64 R22, c[0x0][0x380] ;  /* 0x0000e000ff167b82 */ /* 0x000e300000000a00 */
[----:B------:R-:W1:Y:S08]  /*0370*/  LDC.64 R26, c[0x0][0x388] ;  /* 0x0000e200ff1a7b82 */ /* 0x000e700000000a00 */
[----:B------:R-:W2:Y:S01]  /*0380*/  LDC R51, c[0x0][0x3c4] ;  /* 0x0000f100ff337b82 */ /* 0x000ea20000000800 */
[----:B0-----:R-:W-:-:S07]  /*0390*/  IMAD.WIDE R22, R7, 0x4, R22 ;  /* 0x0000000407167825 */ /* 0x001fce00078e0216 */
[----:B------:R-:W0:Y:S01]  /*03a0*/  LDC.64 R44, c[0x0][0x398] ;  /* 0x0000e600ff2c7b82 */ /* 0x000e220000000a00 */
[----:B------:R-:W0:Y:S01]  /*03b0*/  LDG.E R29, desc[UR6][R22.64] ;  /* 0x00000006161d7981 */ /* 0x000e22000c1e1900 */
[----:B-1----:R-:W-:-:S06]  /*03c0*/  IMAD.WIDE R42, R7, 0x8, R26 ;  /* 0x00000008072a7825 */ /* 0x002fcc00078e021a */
[----:B------:R-:W1:Y:S01]  /*03d0*/  LDC.64 R34, c[0x0][0x3a0] ;  /* 0x0000e800ff227b82 */ /* 0x000e620000000a00 */
[----:B------:R-:W-:Y:S01]  /*03e0*/  IMAD.WIDE R18, R49, 0x8, R26 ;  /* 0x0000000831127825 */ /* 0x000fe200078e021a */
[----:B------:R-:W3:Y:S03]  /*03f0*/  LDG.E.64 R40, desc[UR6][R42.64] ;  /* 0x000000062a287981 */ /* 0x000ee6000c1e1b00 */
[--C-:B------:R-:W-:Y:S01]  /*0400*/  IMAD.WIDE R38, R2, 0x8, R42.reuse ;  /* 0x0000000802267825 */ /* 0x100fe200078e022a */
[----:B------:R-:W4:Y:S03]  /*0410*/  LDG.E.64 R22, desc[UR6][R18.64] ;  /* 0x0000000612167981 */ /* 0x000f26000c1e1b00 */
[C---:B--2---:R-:W-:Y:S01]  /*0420*/  IMAD.WIDE R12, R51.reuse, 0x8, R42 ;  /* 0x00000008330c7825 */ /* 0x044fe200078e022a */
[----:B------:R-:W2:Y:S04]  /*0430*/  LDG.E.64 R14, desc[UR6][R38.64] ;  /* 0x00000006260e7981 */ /* 0x000ea8000c1e1b00 */
[----:B------:R-:W2:Y:S01]  /*0440*/  LDG.E.64 R16, desc[UR6][R12.64] ;  /* 0x000000060c107981 */ /* 0x000ea2000c1e1b00 */
[----:B------:R-:W-:-:S04]  /*0450*/  IMAD.WIDE R20, R51, 0x8, R38 ;  /* 0x0000000833147825 */ /* 0x000fc800078e0226 */
[----:B------:R-:W-:Y:S01]  /*0460*/  IMAD.WIDE R26, R50, 0x8, R26 ;  /* 0x00000008321a7825 */ /* 0x000fe200078e021a */
[----:B------:R-:W4:Y:S04]  /*0470*/  LDG.E.64 R24, desc[UR6][R20.64] ;  /* 0x0000000614187981 */ /* 0x000f28000c1e1b00 */
[----:B------:R-:W5:Y:S01]  /*0480*/  LDG.E.64 R30, desc[UR6][R26.64] ;  /* 0x000000061a1e7981 */ /* 0x000f62000c1e1b00 */
[----:B0-----:R-:W-:-:S06]  /*0490*/  IMAD.WIDE R44, R29, 0x8, R44 ;  /* 0x000000081d2c7825 */ /* 0x001fcc00078e022c */
[----:B------:R-:W3:Y:S01]  /*04a0*/  LDG.E.64 R44, desc[UR6][R44.64] ;  /* 0x000000062c2c7981 */ /* 0x000ee2000c1e1b00 */
[----:B------:R-:W-:-:S05]  /*04b0*/  IMAD.WIDE R28, R51, 0x8, R18 ;  /* 0x00000008331c7825 */ /* 0x000fca00078e0212 */
[----:B------:R-:W5:Y:S01]  /*04c0*/  LDG.E.64 R32, desc[UR6][R28.64] ;  /* 0x000000061c207981 */ /* 0x000f62000c1e1b00 */
[----:B--2---:R-:W-:-:S08]  /*04d0*/  DADD R36, R14, -R16 ;  /* 0x000000000e247229 */ /* 0x004fd00000000810 */
[----:B------:R-:W-:Y:S01]  /*04e0*/  DMUL R36, R36, R10 ;  /* 0x0000000a24247228 */ /* 0x000fe20000000000 */
[----:B-1----:R-:W-:-:S07]  /*04f0*/  IMAD.WIDE R34, R7, 0x8, R34 ;  /* 0x0000000807227825 */ /* 0x002fce00078e0222 */
[----:B------:R-:W-:Y:S02]  /*0500*/  DMUL R36, R36, 4 ;  /* 0x4010000024247828 */ /* 0x000fe40000000000 */
[----:B----4-:R-:W-:-:S05]  /*0510*/  DADD R46, R22, -R24 ;  /* 0x00000000162e7229 */ /* 0x010fca0000000818 */
[----:B------:R0:W-:Y:S03]  /*0520*/  STG.E.64 desc[UR6][R34.64], R36 ;  /* 0x0000002422007986 */ /* 0x0001e6000c101b06 */
[----:B------:R-:W-:Y:S02]  /*0530*/  DMUL R46, R46, R10 ;  /* 0x0000000a2e2e7228 */ /* 0x000fe40000000000 */
[----:B0-----:R-:W-:-:S06]  /*0540*/  DADD R36, -R10, 1 ;  /* 0x3ff000000a247429 */ /* 0x001fcc0000000100 */
[----:B------:R-:W-:Y:S01]  /*0550*/  DMUL R46, R46, 4 ;  /* 0x401000002e2e7828 */ /* 0x000fe20000000000 */
[----:B------:R-:W-:-:S06]  /*0560*/  IMAD.WIDE R34, R51, 0x8, R34 ;  /* 0x0000000833227825 */ /* 0x000fcc00078e0222 */
[----:B------:R0:W-:Y:S02]  /*0570*/  STG.E.64 desc[UR6][R34.64], R46 ;  /* 0x0000002e22007986 */ /* 0x0001e4000c101b06 */
[----:B0-----:R-:W-:Y:S01]  /*0580*/  IMAD.WIDE R34, R51, 0x8, R34 ;  /* 0x0000000833227825 */ /* 0x001fe200078e0222 */
[----:B---3--:R-:W-:-:S08]  /*0590*/  DFMA R44, R44, R10, RZ ;  /* 0x0000000a2c2c722b */ /* 0x008fd000000000ff */
[C---:B------:R-:W-:Y:S02]  /*05a0*/  DMUL R52, R44.reuse, 0.25 ;  /* 0x3fd000002c347828 */ /* 0x040fe40000000000 */
[----:B------:R-:W-:-:S06]  /*05b0*/  DMUL R44, R44, 0.125 ;  /* 0x3fc000002c2c7828 */ /* 0x000fcc0000000000 */
[-C--:B------:R-:W-:Y:S02]  /*05c0*/  DFMA R40, R40, R36.reuse, R52 ;  /* 0x000000242828722b */ /* 0x080fe40000000034 */
[----:B-----5:R-:W-:Y:S02]  /*05d0*/  DADD R52, R30, -R32 ;  /* 0x000000001e347229 */ /* 0x020fe40000000820 */
[-CC-:B------:R-:W-:Y:S02]  /*05e0*/  DFMA R14, R14, R36.reuse, R44.reuse ;  /* 0x000000240e0e722b */ /* 0x180fe4000000002c */
[-CC-:B------:R-:W-:Y:S02]  /*05f0*/  DFMA R16, R16, R36.reuse, R44.reuse ;  /* 0x000000241010722b */ /* 0x180fe4000000002c */
[-CC-:B------:R-:W-:Y:S02]  /*0600*/  DFMA R22, R22, R36.reuse, R44.reuse ;  /* 0x000000241616722b */ /* 0x180fe4000000002c */
[----:B------:R-:W-:-:S02]  /*0610*/  DFMA R24, R24, R36, R44 ;  /* 0x000000241818722b */ /* 0x000fc4000000002c */
[-CC-:B------:R-:W-:Y:S02]  /*0620*/  DFMA R30, R30, R36.reuse, R44.reuse ;  /* 0x000000241e1e722b */ /* 0x180fe4000000002c */
[----:B------:R-:W-:Y:S02]  /*0630*/  DFMA R32, R32, R36, R44 ;  /* 0x000000242020722b */ /* 0x000fe4000000002c */
[----:B------:R-:W-:-:S08]  /*0640*/  DMUL R36, R52, R10 ;  /* 0x0000000a34247228 */ /* 0x000fd00000000000 */
[----:B------:R-:W-:-:S07]  /*0650*/  DMUL R36, R36, 4 ;  /* 0x4010000024247828 */ /* 0x000fce0000000000 */
        /* <DEDUP_REMOVED lines=8> */
.L_x_72:
[----:B------:R-:W-:Y:S05]  /*06e0*/  BSYNC.RECONVERGENT B0 ;  /* 0x0000000000007941 */ /* 0x000fea0003800200 */
.L_x_71:
[----:B------:R-:W-:Y:S04]  /*06f0*/  BSSY.RECONVERGENT B0, `(.L_x_73) ;  /* 0x000003a000007945 */ /* 0x000fe80003800200 */
[----:B------:R-:W-:Y:S05]  /*0700*/  @P1 BRA `(.L_x_74) ;  /* 0x0000000000e01947 */ /* 0x000fea0003800000 */
[----:B0-----:R-:W0:Y:S08]  /*0710*/  LDC.64 R12, c[0x0][0x380] ;  /* 0x0000e000ff0c7b82 */ /* 0x001e300000000a00 */
[----:B------:R-:W1:Y:S08]  /*0720*/  LDC.64 R14, c[0x0][0x388] ;  /* 0x0000e200ff0e7b82 */ /* 0x000e700000000a00 */
[----:B------:R-:W2:Y:S01]  /*0730*/  LDC R51, c[0x0][0x3c4] ;  /* 0x0000f100ff337b82 */ /* 0x000ea20000000800 */
[----:B0-----:R-:W-:-:S07]  /*0740*/  IMAD.WIDE R12, R6, 0x4, R12 ;  /* 0x00000004060c7825 */ /* 0x001fce00078e020c */
[----:B------:R-:W0:Y:S01]  /*0750*/  LDC.64 R40, c[0x0][0x398] ;  /* 0x0000e600ff287b82 */ /* 0x000e220000000a00 */
[----:B------:R-:W0:Y:S01]  /*0760*/  LDG.E R17, desc[UR6][R12.64] ;  /* 0x000000060c117981 */ /* 0x000e22000c1e1900 */
[----:B-1----:R-:W-:-:S06]  /*0770*/  IMAD.WIDE R38, R6, 0x8, R14 ;  /* 0x0000000806267825 */ /* 0x002fcc00078e020e */
[----:B------:R-:W1:Y:S01]  /*0780*/  LDC.64 R44, c[0x0][0x3a0] ;  /* 0x0000e800ff2c7b82 */ /* 0x000e620000000a00 */
[----:B------:R-:W-:-:S04]  /*0790*/  IMAD.WIDE R30, R2, 0x8, R38 ;  /* 0x00000008021e7825 */ /* 0x000fc800078e0226 */
[----:B--2---:R-:W-:Y:S01]  /*07a0*/  IMAD.WIDE R34, R51, 0x8, R38 ;  /* 0x0000000833227825 */ /* 0x004fe200078e0226 */
[----:B------:R-:W2:Y:S04]  /*07b0*/  LDG.E.64 R36, desc[UR6][R30.64] ;  /* 0x000000061e247981 */ /* 0x000ea8000c1e1b00 */
[----:B------:R-:W2:Y:S01]  /*07c0*/  LDG.E.64 R32, desc[UR6][R34.64] ;  /* 0x0000000622207981 */ /* 0x000ea2000c1e1b00 */
[----:B------:R-:W-:-:S04]  /*07d0*/  IMAD.WIDE R22, R9, 0x8, R14 ;  /* 0x0000000809167825 */ /* 0x000fc800078e020e */
[C---:B------:R-:W-:Y:S01]  /*07e0*/  IMAD.WIDE R26, R51.reuse, 0x8, R30 ;  /* 0x00000008331a7825 */ /* 0x040fe200078e021e */
[----:B------:R-:W3:Y:S03]  /*07f0*/  LDG.E.64 R28, desc[UR6][R22.64] ;  /* 0x00000006161c7981 */ /* 0x000ee6000c1e1b00 */
[----:B------:R-:W-:Y:S01]  /*0800*/  IMAD.WIDE R14, R48, 0x8, R14 ;  /* 0x00000008300e7825 */ /* 0x000fe200078e020e */
[----:B------:R-:W3:Y:S03]  /*0810*/  LDG.E.64 R12, desc[UR6][R26.64] ;  /* 0x000000061a0c7981 */ /* 0x000ee6000c1e1b00 */
[----:B------:R-:W-:Y:S01]  /*0820*/  IMAD.WIDE R18, R51, 0x8, R22 ;  /* 0x0000000833127825 */ /* 0x000fe200078e0216 */
[----:B------:R-:W4:Y:S04]  /*0830*/  LDG.E.64 R20, desc[UR6][R14.64] ;  /* 0x000000060e147981 */ /* 0x000f28000c1e1b00 */
[----:B------:R-:W4:Y:S01]  /*0840*/  LDG.E.64 R24, desc[UR6][R18.64] ;  /* 0x0000000612187981 */ /* 0x000f22000c1e1b00 */
[----:B0-----:R-:W-:-:S03]  /*0850*/  IMAD.WIDE R40, R17, 0x8, R40 ;  /* 0x0000000811287825 */ /* 0x001fc600078e0228 */
[----:B------:R-:W5:Y:S04]  /*0860*/  LDG.E.64 R16, desc[UR6][R38.64] ;  /* 0x0000000626107981 */ /* 0x000f68000c1e1b00 */
[----:B------:R-:W4:Y:S01]  /*0870*/  LDG.E.64 R40, desc[UR6][R40.64] ;  /* 0x0000000628287981 */ /* 0x000f22000c1e1b00 */
[----:B--2---:R-:W-:-:S08]  /*0880*/  DADD R42, R36, -R32 ;  /* 0x00000000242a7229 */ /* 0x004fd00000000820 */
[----:B------:R-:W-:Y:S01]  /*0890*/  DMUL R42, R42, R10 ;  /* 0x0000000a2a2a7228 */ /* 0x000fe20000000000 */
[----:B-1----:R-:W-:-:S07]  /*08a0*/  IMAD.WIDE R44, R6, 0x8, R44 ;  /* 0x00000008062c7825 */ /* 0x002fce00078e022c */
[----:B------:R-:W-:-:S07]  /*08b0*/  DMUL R42, R42, 4 ;  /* 0x401000002a2a7828 */ /* 0x000fce0000000000 */
[----:B------:R0:W-:Y:S01]  /*08c0*/  STG.E.64 desc[UR6][R44.64], R42 ;  /* 0x0000002a2c007986 */ /* 0x0001e2000c101b06 */
[----:B---3--:R-:W-:Y:S01]  /*08d0*/  DADD R46, R28, -R12 ;  /* 0x000000001c2e7229 */ /* 0x008fe2000000080c */
[----:B0-----:R-:W-:-:S07]  /*08e0*/  IMAD.WIDE R42, R51, 0x8, R44 ;  /* 0x00000008332a7825 */ /* 0x001fce00078e022c */
[----:B------:R-:W-:-:S08]  /*08f0*/  DMUL R46, R46, R10 ;  /* 0x0000000a2e2e7228 */ /* 0x000fd00000000000 */
[----:B------:R-:W-:-:S07]  /*0900*/  DMUL R46, R46, 4 ;  /* 0x401000002e2e7828 */ /* 0x000fce0000000000 */
[----:B------:R0:W-:Y:S02]  /*0910*/  STG.E.64 desc[UR6][R42.64], R46 ;  /* 0x0000002e2a007986 */ /* 0x0001e4000c101b06 */
[----:B0-----:R-:W-:Y:S01]  /*0920*/  IMAD.WIDE R42, R51, 0x8, R42 ;  /* 0x00000008332a7825 */ /* 0x001fe200078e022a */
[----:B----4-:R-:W-:-:S08]  /*0930*/  DFMA R40, R40, R10, RZ ;  /* 0x0000000a2828722b */ /* 0x010fd000000000ff */
[C---:B------:R-:W-:Y:S02]  /*0940*/  DMUL R52, R40.reuse, 0.25 ;  /* 0x3fd0000028347828 */ /* 0x040fe40000000000 */
[----:B------:R-:W-:Y:S02]  /*0950*/  DMUL R44, R40, 0.125 ;  /* 0x3fc00000282c7828 */ /* 0x000fe40000000000 */
[----:B------:R-:W-:-:S08]  /*0960*/  DADD R40, -R10, 1 ;  /* 0x3ff000000a287429 */ /* 0x000fd00000000100 */
[----:B-----5:R-:W-:Y:S02]  /*0970*/  DFMA R16, R40, R16, R52 ;  /* 0x000000102810722b */ /* 0x020fe40000000034 */
[----:B------:R-:W-:Y:S02]  /*0980*/  DADD R52, R20, -R24 ;  /* 0x0000000014347229 */ /* 0x000fe40000000818 */
[C-C-:B------:R-:W-:Y:S02]  /*0990*/  DFMA R36, R40.reuse, R36, R44.reuse ;  /* 0x000000242824722b */ /* 0x140fe4000000002c */
[C-C-:B------:R-:W-:Y:S02]  /*09a0*/  DFMA R32, R40.reuse, R32, R44.reuse ;  /* 0x000000202820722b */ /* 0x140fe4000000002c */
[C-C-:B------:R-:W-:Y:S02]  /*09b0*/  DFMA R28, R40.reuse, R28, R44.reuse ;  /* 0x0000001c281c722b */ /* 0x140fe4000000002c */
[----:B------:R-:W-:-:S02]  /*09c0*/  DFMA R12, R40, R12, R44 ;  /* 0x0000000c280c722b */ /* 0x000fc4000000002c */
[C-C-:B------:R-:W-:Y:S02]  /*09d0*/  DFMA R20, R40.reuse, R20, R44.reuse ;  /* 0x000000142814722b */ /* 0x140fe4000000002c */
        /* <DEDUP_REMOVED lines=11> */
.L_x_74:
[----:B------:R-:W-:Y:S05]  /*0a90*/  BSYNC.RECONVERGENT B0 ;  /* 0x0000000000007941 */ /* 0x000fea0003800200 */
.L_x_73:
[----:B01----:R-:W0:Y:S01]  /*0aa0*/  LDC R12, c[0x0][0x360] ;  /* 0x0000d800ff0c7b82 */ /* 0x003e220000000800 */
[----:B------:R-:W-:-:S05]  /*0ab0*/  VIADD R8, R8, 0x2 ;  /* 0x0000000208087836 */ /* 0x000fca0000000000 */
[----:B------:R-:W-:Y:S02]  /*0ac0*/  ISETP.NE.AND P0, PT, R8, RZ, PT ;  /* 0x000000ff0800720c */ /* 0x000fe40003f05270 */
[C---:B0-----:R-:W-:Y:S01]  /*0ad0*/  LEA R6, R12.reuse, R6, 0x1 ;  /* 0x000000060c067211 */ /* 0x041fe200078e08ff */
[C---:B------:R-:W-:Y:S01]  /*0ae0*/  IMAD R9, R12.reuse, 0x2, R9 ;  /* 0x000000020c097824 */ /* 0x040fe200078e0209 */
[C---:B------:R-:W-:Y:S01]  /*0af0*/  LEA R48, R12.reuse, R48, 0x1 ;  /* 0x000000300c307211 */ /* 0x040fe200078e08ff */
[C---:B------:R-:W-:Y:S01]  /*0b00*/  IMAD R49, R12.reuse, 0x2, R49 ;  /* 0x000000020c317824 */ /* 0x040fe200078e0231 */
[C---:B------:R-:W-:Y:S01]  /*0b10*/  LEA R50, R12.reuse, R50, 0x1 ;  /* 0x000000320c327211 */ /* 0x040fe200078e08ff */
[----:B------:R-:W-:-:S06]  /*0b20*/  IMAD R7, R12, 0x2, R7 ;  /* 0x000000020c077824 */ /* 0x000fcc00078e0207 */
[----:B------:R-:W-:Y:S05]  /*0b30*/  @P0 BRA `(.L_x_75) ;  /* 0xfffffff400f80947 */ /* 0x000fea000383ffff */
.L_x_70:
[----:B------:R-:W-:-:S04]  /*0b40*/  LOP3.LUT R0, R0, 0x1, RZ, 0xc0, !PT ;  /* 0x0000000100007812 */ /* 0x000fc800078ec0ff */
[----:B------:R-:W-:-:S13]  /*0b50*/  ISETP.NE.U32.AND P0, PT, R0, 0x1, PT ;  /* 0x000000010000780c */ /* 0x000fda0003f05070 */
[----:B------:R-:W-:Y:S05]  /*0b60*/  @!P0 EXIT ;  /* 0x000000000000894d */ /* 0x000fea0003800000 */
[----:B------:R-:W0:Y:S01]  /*0b70*/  LDCU UR4, c[0x0][0x360] ;  /* 0x00006c00ff0477ac */ /* 0x000e220008000800 */
[----:B------:R-:W-:Y:S01]  /*0b80*/  IADD3 R4, PT, PT, R4, R5, RZ ;  /* 0x0000000504047210 */ /* 0x000fe20007ffe0ff */
[----:B------:R-:W1:Y:S04]  /*0b90*/  LDCU UR5, c[0x0][0x3c0] ;  /* 0x00007800ff0577ac */ /* 0x000e680008000800 */
[----:B0-----:R-:W-:-:S05]  /*0ba0*/  IMAD R39, R4, UR4, R3 ;  /* 0x0000000404277c24 */ /* 0x001fca000f8e0203 */
[----:B-1----:R-:W-:-:S13]  /*0bb0*/  ISETP.GE.AND P0, PT, R39, UR5, PT ;  /* 0x0000000527007c0c */ /* 0x002fda000bf06270 */
[----:B------:R-:W-:Y:S05]  /*0bc0*/  @P0 EXIT ;  /* 0x000000000000094d */ /* 0x000fea0003800000 */
[----:B------:R-:W0:Y:S08]  /*0bd0*/  LDC.64 R6, c[0x0][0x380] ;  /* 0x0000e000ff067b82 */ /* 0x000e300000000a00 */
[----:B------:R-:W1:Y:S08]  /*0be0*/  LDC R35, c[0x0][0x3c4] ;  /* 0x0000f100ff237b82 */ /* 0x000e700000000800 */
[----:B--2---:R-:W2:Y:S01]  /*0bf0*/  LDC.64 R8, c[0x0][0x388] ;  /* 0x0000e200ff087b82 */ /* 0x004ea20000000a00 */
[----:B0-----:R-:W-:-:S07]  /*0c00*/  IMAD.WIDE R6, R39, 0x4, R6 ;  /* 0x0000000427067825 */ /* 0x001fce00078e0206 */
[----:B------:R-:W0:Y:S01]  /*0c10*/  LDC.64 R28, c[0x0][0x398] ;  /* 0x0000e600ff1c7b82 */ /* 0x000e220000000a00 */
[----:B------:R-:W0:Y:S01]  /*0c20*/  LDG.E R7, desc[UR6][R6.64] ;  /* 0x0000000606077981 */ /* 0x000e22000c1e1900 */
[----:B------:R-:W-:-:S06]  /*0c30*/  IMAD.IADD R0, R2, 0x1, R39 ;  /* 0x0000000102007824 */ /* 0x000fcc00078e0227 */
[----:B------:R-:W3:Y:S01]  /*0c40*/  LDC.64 R42, c[0x0][0x3a0] ;  /* 0x0000e800ff2a7b82 */ /* 0x000ee20000000a00 */
[C---:B-1----:R-:W-:Y:S01]  /*0c50*/  IADD3 R12, PT, PT, R0.reuse, -R35, RZ ;  /* 0x80000023000c7210 */ /* 0x042fe20007ffe0ff */
[----:B------:R-:W-:Y:S02]  /*0c60*/  IMAD.IADD R0, R0, 0x1, R35 ;  /* 0x0000000100007824 */ /* 0x000fe400078e0223 */
[----:B--2---:R-:W-:-:S04]  /*0c70*/  IMAD.WIDE R4, R39, 0x8, R8 ;  /* 0x0000000827047825 */ /* 0x004fc800078e0208 */
[----:B------:R-:W-:Y:S01]  /*0c80*/  IMAD R13, R35, 0x3, R12 ;  /* 0x00000003230d7824 */ /* 0x000fe200078e020c */
[----:B------:R-:W2:Y:S01]  /*0c90*/  LDG.E.64 R22, desc[UR6][R4.64] ;  /* 0x0000000604167981 */ /* 0x000ea2000c1e1b00 */
[----:B------:R-:W-:-:S04]  /*0ca0*/  IMAD.WIDE R18, R2, 0x8, R4 ;  /* 0x0000000802127825 */ /* 0x000fc800078e0204 */
[----:B------:R-:W-:Y:S01]  /*0cb0*/  IMAD.WIDE R12, R13, 0x8, R8 ;  /* 0x000000080d0c7825 */ /* 0x000fe200078e0208 */
[----:B------:R-:W4:Y:S03]  /*0cc0*/  LDG.E.64 R36, desc[UR6][R18.64] ;  /* 0x0000000612247981 */ /* 0x000f26000c1e1b00 */
[C---:B------:R-:W-:Y:S01]  /*0cd0*/  IMAD R3, R35.reuse, 0x3, R0 ;  /* 0x0000000323037824 */ /* 0x040fe200078e0200 */
[----:B------:R-:W5:Y:S01]  /*0ce0*/  LDG.E.64 R16, desc[UR6][R12.64] ;  /* 0x000000060c107981 */ /* 0x000f62000c1e1b00 */
[----:B------:R-:W-:-:S04]  /*0cf0*/  IMAD.WIDE R20, R35, 0x8, R4 ;  /* 0x0000000823147825 */ /* 0x000fc800078e0204 */
[----:B------:R-:W-:-:S05]  /*0d00*/  IMAD.WIDE R14, R35, 0x8, R18 ;  /* 0x00000008230e7825 */ /* 0x000fca00078e0212 */
[----:B------:R-:W5:Y:S01]  /*0d10*/  LDG.E.64 R24, desc[UR6][R14.64] ;  /* 0x000000060e187981 */ /* 0x000f62000c1e1b00 */
[----:B0-----:R-:W-:-:S04]  /*0d20*/  IMAD.WIDE R28, R7, 0x8, R28 ;  /* 0x00000008071c7825 */ /* 0x001fc800078e021c */
[----:B------:R-:W-:Y:S02]  /*0d30*/  IMAD.WIDE R6, R3, 0x8, R8 ;  /* 0x0000000803067825 */ /* 0x000fe400078e0208 */
[----:B------:R-:W2:Y:S02]  /*0d40*/  LDG.E.64 R28, desc[UR6][R28.64] ;  /* 0x000000061c1c7981 */ /* 0x000ea4000c1e1b00 */
[----:B------:R-:W-:Y:S02]  /*0d50*/  IMAD.WIDE R8, R35, 0x8, R12 ;  /* 0x0000000823087825 */ /* 0x000fe400078e020c */
[----:B------:R-:W4:Y:S04]  /*0d60*/  LDG.E.64 R2, desc[UR6][R20.64] ;  /* 0x0000000614027981 */ /* 0x000f28000c1e1b00 */
[----:B------:R-:W4:Y:S04]  /*0d70*/  LDG.E.64 R26, desc[UR6][R6.64] ;  /* 0x00000006061a7981 */ /* 0x000f28000c1e1b00 */
[----:B------:R-:W4:Y:S01]  /*0d80*/  LDG.E.64 R30, desc[UR6][R8.64] ;  /* 0x00000006081e7981 */ /* 0x000f22000c1e1b00 */
[----:B---3--:R-:W-:Y:S01]  /*0d90*/  IMAD.WIDE R38, R39, 0x8, R42 ;  /* 0x0000000827267825 */ /* 0x008fe200078e022a */
[----:B-----5:R-:W-:-:S08]  /*0da0*/  DADD R46, R16, -R24 ;  /* 0x00000000102e7229 */ /* 0x020fd00000000818 */
[----:B------:R-:W-:-:S08]  /*0db0*/  DMUL R42, R46, R10 ;  /* 0x0000000a2e2a7228 */ /* 0x000fd00000000000 */
[----:B------:R-:W-:Y:S02]  /*0dc0*/  DMUL R42, R42, 4 ;  /* 0x401000002a2a7828 */ /* 0x000fe40000000000 */
[----:B--2---:R-:W-:Y:S02]  /*0dd0*/  DFMA R32, R28, R10, RZ ;  /* 0x0000000a1c20722b */ /* 0x004fe400000000ff */
[----:B----4-:R-:W-:Y:S02]  /*0de0*/  DADD R40, R36, -R2 ;  /* 0x0000000024287229 */ /* 0x010fe40000000802 */
[----:B------:R-:W-:-:S04]  /*0df0*/  DADD R28, -R10, 1 ;  /* 0x3ff000000a1c7429 */ /* 0x000fc80000000100 */
[----:B------:R-:W-:Y:S02]  /*0e00*/  DMUL R48, R32, 0.25 ;  /* 0x3fd0000020307828 */ /* 0x000fe40000000000 */
[----:B------:R-:W-:Y:S02]  /*0e10*/  DADD R44, R26, -R30 ;  /* 0x000000001a2c7229 */ /* 0x000fe4000000081e */
[----:B------:R-:W-:Y:S02]  /*0e20*/  DMUL R32, R32, 0.125 ;  /* 0x3fc0000020207828 */ /* 0x000fe40000000000 */
[----:B------:R-:W-:-:S04]  /*0e30*/  DMUL R40, R40, R10 ;  /* 0x0000000a28287228 */ /* 0x000fc80000000000 */
[----:B------:R-:W-:Y:S02]  /*0e40*/  DMUL R10, R44, R10 ;  /* 0x0000000a2c0a7228 */ /* 0x000fe40000000000 */
[----:B------:R-:W-:Y:S01]  /*0e50*/  DFMA R44, R28, R36, R32 ;  /* 0x000000241c2c722b */ /* 0x000fe20000000020 */
[C---:B------:R-:W-:Y:S01]  /*0e60*/  IMAD.WIDE R36, R35.reuse, 0x8, R38 ;  /* 0x0000000823247825 */ /* 0x040fe200078e0226 */
[----:B------:R-:W-:Y:S02]  /*0e70*/  DMUL R40, R40, 4 ;  /* 0x4010000028287828 */ /* 0x000fe40000000000 */
[----:B------:R-:W-:Y:S02]  /*0e80*/  DFMA R22, R28, R22, R48 ;  /* 0x000000161c16722b */ /* 0x000fe40000000030 */
[----:B------:R-:W-:Y:S02]  /*0e90*/  DMUL R10, R10, 4 ;  /* 0x401000000a0a7828 */ /* 0x000fe40000000000 */
[C-C-:B------:R-:W-:Y:S01]  /*0ea0*/  DFMA R46, R28.reuse, R24, R32.reuse ;  /* 0x000000181c2e722b */ /* 0x140fe20000000020 */
[----:B------:R-:W-:Y:S01]  /*0eb0*/  IMAD.WIDE R24, R35, 0x8, R36 ;  /* 0x0000000823187825 */ /* 0x000fe200078e0224 */
[C-C-:B------:R-:W-:Y:S01]  /*0ec0*/  DFMA R2, R28.reuse, R2, R32.reuse ;  /* 0x000000021c02722b */ /* 0x140fe20000000020 */
[----:B------:R-:W-:Y:S01]  /*0ed0*/  STG.E.64 desc[UR6][R38.64], R40 ;  /* 0x0000002826007986 */ /* 0x000fe2000c101b06 */
[----:B------:R-:W-:-:S02]  /*0ee0*/  DFMA R16, R28, R16, R32 ;  /* 0x000000101c10722b */ /* 0x000fc40000000020 */
[C-C-:B------:R-:W-:Y:S01]  /*0ef0*/  DFMA R26, R28.reuse, R26, R32.reuse ;  /* 0x0000001a1c1a722b */ /* 0x140fe20000000020 */
[----:B------:R-:W-:Y:S01]  /*0f00*/  STG.E.64 desc[UR6][R36.64], R42 ;  /* 0x0000002a24007986 */ /* 0x000fe2000c101b06 */
[----:B------:R-:W-:-:S03]  /*0f10*/  DFMA R28, R28, R30, R32 ;  /* 0x0000001e1c1c722b */ /* 0x000fc60000000020 */
[----:B------:R-:W-:Y:S04]  /*0f20*/  STG.E.64 desc[UR6][R24.64], R10 ;  /* 0x0000000a18007986 */ /* 0x000fe8000c101b06 */
[----:B------:R-:W-:Y:S04]  /*0f30*/  STG.E.64 desc[UR6][R4.64], R22 ;  /* 0x0000001604007986 */ /* 0x000fe8000c101b06 */
[----:B------:R-:W-:Y:S04]  /*0f40*/  STG.E.64 desc[UR6][R20.64], R44 ;  /* 0x0000002c14007986 */ /* 0x000fe8000c101b06 */
[----:B------:R-:W-:Y:S04]  /*0f50*/  STG.E.64 desc[UR6][R18.64], R2 ;  /* 0x0000000212007986 */ /* 0x000fe8000c101b06 */
[----:B------:R-:W-:Y:S04]  /*0f60*/  STG.E.64 desc[UR6][R14.64], R16 ;  /* 0x000000100e007986 */ /* 0x000fe8000c101b06 */
[----:B------:R-:W-:Y:S04]  /*0f70*/  STG.E.64 desc[UR6][R12.64], R46 ;  /* 0x0000002e0c007986 */ /* 0x000fe8000c101b06 */
[----:B------:R-:W-:Y:S04]  /*0f80*/  STG.E.64 desc[UR6][R8.64], R26 ;  /* 0x0000001a08007986 */ /* 0x000fe8000c101b06 */
[----:B------:R-:W-:Y:S01]  /*0f90*/  STG.E.64 desc[UR6][R6.64], R28 ;  /* 0x0000001c06007986 */ /* 0x000fe2000c101b06 */
[----:B------:R-:W-:Y:S05]  /*0fa0*/  EXIT ;  /* 0x000000000000794d */ /* 0x000fea0003800000 */
.L_x_69:
[----:B------:R-:W0:Y:S01]  /*0fb0*/  LDC R5, c[0x0][0x3b4] ;  /* 0x0000ed00ff057b82 */ /* 0x000e220000000800 */
[----:B------:R-:W-:Y:S01]  /*0fc0*/  ISETP.GE.U32.AND P0, PT, R6, 0xfffff, PT ;  /* 0x000fffff0600780c */ /* 0x000fe20003f06070 */
[----:B------:R-:W1:Y:S01]  /*0fd0*/  LDCU UR8, c[0x0][0x3b0] ;  /* 0x00007600ff0877ac */ /* 0x000e620008000800 */
[----:B------:R-:W-:-:S11]  /*0fe0*/  UMOV UR4, URZ ;  /* 0x000000ff00047c82 */ /* 0x000fd60008000000 */
[----:B------:R-:W-:Y:S05]  /*0ff0*/  @!P0 BRA `(.L_x_76) ;  /* 0x0000000c00188947 */ /* 0x000fea0003800000 */
[-C--:B--2---:R-:W-:Y:S01]  /*1000*/  IMAD R0, R4, R9.reuse, R9 ;  /* 0x0000000904007224 */ /* 0x084fe200078e0209 */
[C---:B------:R-:W-:Y:S01]  /*1010*/  LOP3.LUT R6, R8.reuse, 0xfffffffe, RZ, 0xc0, !PT ;  /* 0xfffffffe08067812 */ /* 0x040fe200078ec0ff */
[----:B------:R-:W-:Y:S01]  /*1020*/  IMAD R7, R7, R9, RZ ;  /* 0x0000000907077224 */ /* 0x000fe200078e02ff */
[----:B------:R-:W2:Y:S02]  /*1030*/  LDCU UR5, c[0x0][0x3c0] ;  /* 0x00007800ff0577ac */ /* 0x000ea40008000800 */
[----:B------:R-:W-:Y:S01]  /*1040*/  IADD3 R0, PT, PT, R3, R0, RZ ;  /* 0x0000000003007210 */ /* 0x000fe20007ffe0ff */
[----:B------:R-:W-:Y:S01]  /*1050*/  IMAD R3, R8, R7, R3 ;  /* 0x0000000708037224 */ /* 0x000fe200078e0203 */
[----:B------:R-:W3:Y:S01]  /*1060*/  LDCU UR4, c[0x0][0x3b4] ;  /* 0x00007680ff0477ac */ /* 0x000ee20008000800 */
[----:B------:R-:W-:Y:S01]  /*1070*/  IMAD.MOV R6, RZ, RZ, -R6 ;  /* 0x000000ffff067224 */ /* 0x000fe200078e0a06 */
[C---:B------:R-:W-:Y:S01]  /*1080*/  LEA R7, R13.reuse, R0, 0x2 ;  /* 0x000000000d077211 */ /* 0x040fe200078e10ff */
[----:B------:R-:W-:-:S02]  /*1090*/  IMAD R46, R13, 0x6, R0 ;  /* 0x000000060d2e7824 */ /* 0x000fc400078e0200 */
[C-C-:B------:R-:W-:Y:S02]  /*10a0*/  IMAD R47, R13.reuse, 0x4, R3.reuse ;  /* 0x000000040d2f7824 */ /* 0x140fe400078e0203 */
[----:B------:R-:W-:-:S07]  /*10b0*/  IMAD R48, R13, 0x6, R3 ;  /* 0x000000060d307824 */ /* 0x000fce00078e0203 */
.L_x_85:
[----:B--2---:R-:W-:Y:S01]  /*10c0*/  ISETP.GE.AND P0, PT, R3, UR5, PT ;  /* 0x0000000503007c0c */ /* 0x004fe2000bf06270 */
[----:B------:R-:W-:-:S12]  /*10d0*/  BSSY.RECONVERGENT B0, `(.L_x_77) ;  /* 0x0000052000007945 */ /* 0x000fd80003800200 */
[----:B------:R-:W-:Y:S05]  /*10e0*/  @P0 BRA `(.L_x_78) ;  /* 0x0000000400400947 */ /* 0x000fea0003800000 */
[----:B------:R-:W2:Y:S08]  /*10f0*/  LDC.64 R8, c[0x0][0x390] ;  /* 0x0000e400ff087b82 */ /* 0x000eb00000000a00 */
[----:B------:R-:W4:Y:S01]  /*1100*/  LDC.64 R16, c[0x0][0x3b0] ;  /* 0x0000ec00ff107b82 */ /* 0x000f220000000a00 */
[----:B--2---:R-:W-:-:S06]  /*1110*/  IMAD.WIDE R8, R3, 0x8, R8 ;  /* 0x0000000803087825 */ /* 0x004fcc00078e0208 */
[----:B------:R-:W2:Y:S01]  /*1120*/  LDG.E.64 R8, desc[UR6][R8.64] ;  /* 0x0000000608087981 */ /* 0x000ea2000c1e1b00 */
[----:B---3--:R-:W4:Y:S01]  /*1130*/  MUFU.RCP64H R13, UR4 ;  /* 0x00000004000d7d08 */ /* 0x008f220008001800 */
[----:B------:R-:W-:Y:S01]  /*1140*/  HFMA2 R12, -RZ, RZ, 0, 5.9604644775390625e-08 ;  /* 0x00000001ff0c7431 */ /* 0x000fe200000001ff */
[----:B------:R-:W-:Y:S05]  /*1150*/  BSSY.RECONVERGENT B1, `(.L_x_79) ;  /* 0x0000011000017945 */ /* 0x000fea0003800200 */
[----:B----4-:R-:W-:-:S08]  /*1160*/  DFMA R14, R12, -R16, 1 ;  /* 0x3ff000000c0e742b */ /* 0x010fd00000000810 */
        /* <DEDUP_REMOVED lines=11> */
[----:B------:R-:W-:Y:S01]  /*1220*/  IMAD.MOV.U32 R14, RZ, RZ, R8 ;  /* 0x000000ffff0e7224 */ /* 0x000fe200078e0008 */
[----:B------:R-:W-:Y:S02]  /*1230*/  MOV R15, R9 ;  /* 0x00000009000f7202 */ /* 0x000fe40000000f00 */
[----:B------:R-:W-:-:S07]  /*1240*/  MOV R18, 0x1260 ;  /* 0x0000126000127802 */ /* 0x000fce0000000f00 */
[----:B01----:R-:W-:Y:S05]  /*1250*/  CALL.REL.NOINC `($__internal_6_$__cuda_sm20_div_rn_f64_full) ;  /* 0x0000001000d47944 */ /* 0x003fea0003c00000 */
.L_x_80:
[----:B-1----:R-:W-:Y:S05]  /*1260*/  BSYNC.RECONVERGENT B1 ;  /* 0x0000000000017941 */ /* 0x002fea0003800200 */
.L_x_79:
[----:B------:R-:W1:Y:S08]  /*1270*/  LDC.64 R16, c[0x0][0x380] ;  /* 0x0000e000ff107b82 */ /* 0x000e700000000a00 */
[----:B------:R-:W2:Y:S08]  /*1280*/  LDC.64 R22, c[0x0][0x388] ;  /* 0x0000e200ff167b82 */ /* 0x000eb00000000a00 */
[----:B------:R-:W3:Y:S01]  /*1290*/  LDC R49, c[0x0][0x3c4] ;  /* 0x0000f100ff317b82 */ /* 0x000ee20000000800 */
[----:B-1----:R-:W-:-:S07]  /*12a0*/  IMAD.WIDE R16, R3, 0x4, R16 ;  /* 0x0000000403107825 */ /* 0x002fce00078e0210 */
[----:B------:R-:W1:Y:S01]  /*12b0*/  LDC.64 R34, c[0x0][0x398] ;  /* 0x0000e600ff227b82 */ /* 0x000e620000000a00 */
[----:B------:R-:W1:Y:S01]  /*12c0*/  LDG.E R17, desc[UR6][R16.64] ;  /* 0x0000000610117981 */ /* 0x000e62000c1e1900 */
[----:B--2---:R-:W-:-:S06]  /*12d0*/  IMAD.WIDE R44, R3, 0x8, R22 ;  /* 0x00000008032c7825 */ /* 0x004fcc00078e0216 */
[----:B------:R-:W2:Y:S01]  /*12e0*/  LDC.64 R30, c[0x0][0x3a0] ;  /* 0x0000e800ff1e7b82 */ /* 0x000ea20000000a00 */
[----:B------:R-:W-:Y:S01]  /*12f0*/  IMAD.WIDE R14, R47, 0x8, R22 ;  /* 0x000000082f0e7825 */ /* 0x000fe200078e0216 */
[----:B------:R-:W4:Y:S03]  /*1300*/  LDG.E.64 R36, desc[UR6][R44.64] ;  /* 0x000000062c247981 */ /* 0x000f26000c1e1b00 */
[--C-:B------:R-:W-:Y:S01]  /*1310*/  IMAD.WIDE R42, R2, 0x8, R44.reuse ;  /* 0x00000008022a7825 */ /* 0x100fe200078e022c */
[----:B------:R-:W5:Y:S03]  /*1320*/  LDG.E.64 R18, desc[UR6][R14.64] ;  /* 0x000000060e127981 */ /* 0x000f66000c1e1b00 */
[----:B---3--:R-:W-:Y:S01]  /*1330*/  IMAD.WIDE R8, R49, 0x8, R44 ;  /* 0x0000000831087825 */ /* 0x008fe200078e022c */
[----:B------:R-:W3:Y:S04]  /*1340*/  LDG.E.64 R40, desc[UR6][R42.64] ;  /* 0x000000062a287981 */ /* 0x000ee8000c1e1b00 */
[----:B------:R-:W3:Y:S01]  /*1350*/  LDG.E.64 R12, desc[UR6][R8.64] ;  /* 0x00000006080c7981 */ /* 0x000ee2000c1e1b00 */
[----:B------:R-:W-:-:S04]  /*1360*/  IMAD.WIDE R22, R48, 0x8, R22 ;  /* 0x0000000830167825 */ /* 0x000fc800078e0216 */
[----:B------:R-:W-:Y:S01]  /*1370*/  IMAD.WIDE R24, R49, 0x8, R14 ;  /* 0x0000000831187825 */ /* 0x000fe200078e020e */
[----:B------:R-:W4:Y:S04]  /*1380*/  LDG.E.64 R26, desc[UR6][R22.64] ;  /* 0x00000006161a7981 */ /* 0x000f28000c1e1b00 */
[----:B------:R-:W4:Y:S01]  /*1390*/  LDG.E.64 R28, desc[UR6][R24.64] ;  /* 0x00000006181c7981 */ /* 0x000f22000c1e1b00 */
[----:B-1----:R-:W-:-:S04]  /*13a0*/  IMAD.WIDE R34, R17, 0x8, R34 ;  /* 0x0000000811227825 */ /* 0x002fc800078e0222 */
[----:B------:R-:W-:Y:S01]  /*13b0*/  IMAD.WIDE R16, R49, 0x8, R42 ;  /* 0x0000000831107825 */ /* 0x000fe200078e022a */
[----:B------:R-:W5:Y:S04]  /*13c0*/  LDG.E.64 R38, desc[UR6][R34.64] ;  /* 0x0000000622267981 */ /* 0x000f68000c1e1b00 */
[----:B------:R-:W4:Y:S01]  /*13d0*/  LDG.E.64 R20, desc[UR6][R16.64] ;  /* 0x0000000610147981 */ /* 0x000f22000c1e1b00 */
[----:B---3--:R-:W-:Y:S01]  /*13e0*/  DADD R50, R40, -R12 ;  /* 0x0000000028327229 */ /* 0x008fe2000000080c */
[----:B--2---:R-:W-:-:S07]  /*13f0*/  IMAD.WIDE R52, R3, 0x8, R30 ;  /* 0x0000000803347825 */ /* 0x004fce00078e021e */
[----:B------:R-:W-:Y:S01]  /*1400*/  DMUL R50, R50, R10 ;  /* 0x0000000a32327228 */ /* 0x000fe20000000000 */
[----:B------:R-:W-:-:S07]  /*1410*/  IMAD.WIDE R30, R49, 0x8, R52 ;  /* 0x00000008311e7825 */ /* 0x000fce00078e0234 */
[----:B------:R-:W-:-:S07]  /*1420*/  DMUL R50, R50, 4 ;  /* 0x4010000032327828 */ /* 0x000fce0000000000 */
[----:B------:R-:W-:Y:S01]  /*1430*/  STG.E.64 desc[UR6][R52.64], R50 ;  /* 0x0000003234007986 */ /* 0x000fe2000c101b06 */
[----:B-----5:R-:W-:Y:S02]  /*1440*/  DFMA R38, R38, R10, R32 ;  /* 0x0000000a2626722b */ /* 0x020fe40000000020 */
[----:B----4-:R-:W-:-:S08]  /*1450*/  DADD R32, R18, -R20 ;  /* 0x0000000012207229 */ /* 0x010fd00000000814 */
[----:B------:R-:W-:-:S08]  /*1460*/  DMUL R32, R32, R10 ;  /* 0x0000000a20207228 */ /* 0x000fd00000000000 */
[----:B------:R-:W-:Y:S02]  /*1470*/  DMUL R32, R32, 4 ;  /* 0x4010000020207828 */ /* 0x000fe40000000000 */
[----:B------:R-:W-:-:S05]  /*1480*/  DMUL R34, R38, 0.25 ;  /* 0x3fd0000026227828 */ /* 0x000fca0000000000 */
[----:B------:R1:W-:Y:S02]  /*1490*/  STG.E.64 desc[UR6][R30.64], R32 ;  /* 0x000000201e007986 */ /* 0x0003e4000c101b06 */
[----:B-1----:R-:W-:-:S08]  /*14a0*/  DADD R32, -R10, 1 ;  /* 0x3ff000000a207429 */ /* 0x002fd00000000100 */
[----:B------:R-:W-:Y:S02]  /*14b0*/  DFMA R34, R32, R36, R34 ;  /* 0x000000242022722b */ /* 0x000fe40000000022 */
[----:B------:R-:W-:Y:S02]  /*14c0*/  DADD R36, R26, -R28 ;  /* 0x000000001a247229 */ /* 0x000fe4000000081c */
[----:B------:R-:W-:-:S06]  /*14d0*/  DMUL R38, R38, 0.125 ;  /* 0x3fc0000026267828 */ /* 0x000fcc0000000000 */
[----:B------:R-:W-:Y:S01]  /*14e0*/  DMUL R36, R36, R10 ;  /* 0x0000000a24247228 */ /* 0x000fe20000000000 */
[----:B------:R-:W-:Y:S01]  /*14f0*/  IMAD.WIDE R30, R49, 0x8, R30 ;  /* 0x00000008311e7825 */ /* 0x000fe200078e021e */
[C-C-:B------:R-:W-:Y:S02]  /*1500*/  DFMA R40, R32.reuse, R40, R38.reuse ;  /* 0x000000282028722b */ /* 0x140fe40000000026 */
[----:B------:R-:W-:-:S04]  /*1510*/  DFMA R12, R32, R12, R38 ;  /* 0x0000000c200c722b */ /* 0x000fc80000000026 */
[----:B------:R-:W-:Y:S02]  /*1520*/  DMUL R36, R36, 4 ;  /* 0x4010000024247828 */ /* 0x000fe40000000000 */
[C-C-:B------:R-:W-:Y:S02]  /*1530*/  DFMA R18, R32.reuse, R18, R38.reuse ;  /* 0x000000122012722b */ /* 0x140fe40000000026 */
[C-C-:B------:R-:W-:Y:S02]  /*1540*/  DFMA R20, R32.reuse, R20, R38.reuse ;  /* 0x000000142014722b */ /* 0x140fe40000000026 */
[C-C-:B------:R-:W-:Y:S01]  /*1550*/  DFMA R26, R32.reuse, R26, R38.reuse ;  /* 0x0000001a201a722b */ /* 0x140fe20000000026 */
[----:B------:R2:W-:Y:S01]  /*1560*/  STG.E.64 desc[UR6][R30.64], R36 ;  /* 0x000000241e007986 */ /* 0x0005e2000c101b06 */
[----:B------:R-:W-:-:S03]  /*1570*/  DFMA R28, R32, R28, R38 ;  /* 0x0000001c201c722b */ /* 0x000fc60000000026 */
[----:B------:R2:W-:Y:S04]  /*1580*/  STG.E.64 desc[UR6][R44.64], R34 ;  /* 0x000000222c007986 */ /* 0x0005e8000c101b06 */
[----:B------:R2:W-:Y:S04]  /*1590*/  STG.E.64 desc[UR6][R8.64], R40 ;  /* 0x0000002808007986 */ /* 0x0005e8000c101b06 */
[----:B------:R2:W-:Y:S04]  /*15a0*/  STG.E.64 desc[UR6][R42.64], R12 ;  /* 0x0000000c2a007986 */ /* 0x0005e8000c101b06 */
[----:B------:R2:W-:Y:S04]  /*15b0*/  STG.E.64 desc[UR6][R16.64], R18 ;  /* 0x0000001210007986 */ /* 0x0005e8000c101b06 */
[----:B------:R2:W-:Y:S04]  /*15c0*/  STG.E.64 desc[UR6][R14.64], R20 ;  /* 0x000000140e007986 */ /* 0x0005e8000c101b06 */
[----:B------:R2:W-:Y:S04]  /*15d0*/  STG.E.64 desc[UR6][R24.64], R26 ;  /* 0x0000001a18007986 */ /* 0x0005e8000c101b06 */
[----:B------:R2:W-:Y:S02]  /*15e0*/  STG.E.64 desc[UR6][R22.64], R28 ;  /* 0x0000001c16007986 */ /* 0x0005e4000c101b06 */
.L_x_78:
[----:B-1-3--:R-:W-:Y:S05]  /*15f0*/  BSYNC.RECONVERGENT B0 ;  /* 0x0000000000007941 */ /* 0x00afea0003800200 */
.L_x_77:
[----:B------:R-:W-:Y:S01]  /*1600*/  ISETP.GE.AND P0, PT, R0, UR5, PT ;  /* 0x0000000500007c0c */ /* 0x000fe2000bf06270 */
[----:B------:R-:W-:-:S12]  /*1610*/  BSSY.RECONVERGENT B0, `(.L_x_81) ;  /* 0x0000054000007945 */ /* 0x000fd80003800200 */
[----:B------:R-:W-:Y:S05]  /*1620*/  @P0 BRA `(.L_x_82) ;  /* 0x0000000400480947 */ /* 0x000fea0003800000 */
[----:B--2---:R-:W1:Y:S08]  /*1630*/  LDC.64 R8, c[0x0][0x390] ;  /* 0x0000e400ff087b82 */ /* 0x004e700000000a00 */
[----:B------:R-:W2:Y:S01]  /*1640*/  LDC.64 R14, c[0x0][0x3b0] ;  /* 0x0000ec00ff0e7b82 */ /* 0x000ea20000000a00 */
[----:B-1----:R-:W-:-:S06]  /*1650*/  IMAD.WIDE R8, R0, 0x8, R8 ;  /* 0x0000000800087825 */ /* 0x002fcc00078e0208 */
[----:B------:R-:W3:Y:S01]  /*1660*/  LDG.E.64 R8, desc[UR6][R8.64] ;  /* 0x0000000608087981 */ /* 0x000ee2000c1e1b00 */
[----:B------:R-:W2:Y:S01]  /*1670*/  MUFU.RCP64H R13, UR4 ;  /* 0x00000004000d7d08 */ /* 0x000ea20008001800 */
[----:B------:R-:W-:Y:S01]  /*1680*/  IMAD.MOV.U32 R12, RZ, RZ, 0x1 ;  /* 0x00000001ff0c7424 */ /* 0x000fe200078e00ff */
[----:B------:R-:W-:Y:S05]  /*1690*/  BSSY.RECONVERGENT B1, `(.L_x_83) ;  /* 0x0000013000017945 */ /* 0x000fea0003800200 */
[----:B--2---:R-:W-:-:S08]  /*16a0*/  DFMA R16, R12, -R14, 1 ;  /* 0x3ff000000c10742b */ /* 0x004fd0000000080e */
[----:B------:R-:W-:-:S08]  /*16b0*/  DFMA R16, R16, R16, R16 ;  /* 0x000000101010722b */ /* 0x000fd00000000010 */
[----:B------:R-:W-:-:S08]  /*16c0*/  DFMA R16, R12, R16, R12 ;  /* 0x000000100c10722b */ /* 0x000fd0000000000c */
[----:B------:R-:W-:-:S08]  /*16d0*/  DFMA R12, R16, -R14, 1 ;  /* 0x3ff00000100c742b */ /* 0x000fd0000000080e */
[----:B------:R-:W-:-:S08]  /*16e0*/  DFMA R16, R16, R12, R16 ;  /* 0x0000000c1010722b */ /* 0x000fd00000000010 */
[----:B---3--:R-:W-:Y:S01]  /*16f0*/  DMUL R38, R16, R8 ;  /* 0x0000000810267228 */ /* 0x008fe20000000000 */
[----:B------:R-:W-:-:S07]  /*1700*/  FSETP.GEU.AND P1, PT, |R9|, 6.5827683646048100446e-37, PT ;  /* 0x036000000900780b */ /* 0x000fce0003f2e200 */
[----:B------:R-:W-:-:S08]  /*1710*/  DFMA R12, R38, -R14, R8 ;  /* 0x8000000e260c722b */ /* 0x000fd00000000008 */
[----:B------:R-:W-:-:S10]  /*1720*/  DFMA R38, R16, R12, R38 ;  /* 0x0000000c1026722b */ /* 0x000fd40000000026 */
[----:B------:R-:W-:-:S05]  /*1730*/  FFMA R12, RZ, UR4, R39 ;  /* 0x00000004ff0c7c23 */ /* 0x000fca0008000027 */
[----:B------:R-:W-:-:S13]  /*1740*/  FSETP.GT.AND P0, PT, |R12|, 1.469367938527859385e-39, PT ;  /* 0x001000000c00780b */ /* 0x000fda0003f04200 */
[----:B------:R-:W-:Y:S05]  /*1750*/  @P0 BRA P1, `(.L_x_84) ;  /* 0x0000000000180947 */ /* 0x000fea0000800000 */
[----:B------:R-:W-:Y:S01]  /*1760*/  MOV R14, R8 ;  /* 0x00000008000e7202 */ /* 0x000fe20000000f00 */
[----:B------:R-:W-:Y:S01]  /*1770*/  IMAD.MOV.U32 R15, RZ, RZ, R9 ;  /* 0x000000ffff0f7224 */ /* 0x000fe200078e0009 */
[----:B------:R-:W-:-:S07]  /*1780*/  MOV R18, 0x17a0 ;  /* 0x000017a000127802 */ /* 0x000fce0000000f00 */
[----:B0-----:R-:W-:Y:S05]  /*1790*/  CALL.REL.NOINC `($__internal_6_$__cuda_sm20_div_rn_f64_full) ;  /* 0x0000000c00847944 */ /* 0x001fea0003c00000 */
[----:B------:R-:W-:Y:S01]  /*17a0*/  MOV R38, R32 ;  /* 0x0000002000267202 */ /* 0x000fe20000000f00 */
[----:B------:R-:W-:-:S07]  /*17b0*/  IMAD.MOV.U32 R39, RZ, RZ, R33 ;  /* 0x000000ffff277224 */ /* 0x000fce00078e0021 */
.L_x_84:
[----:B------:R-:W-:Y:S05]  /*17c0*/  BSYNC.RECONVERGENT B1 ;  /* 0x0000000000017941 */ /* 0x000fea0003800200 */
.L_x_83:
        /* <DEDUP_REMOVED lines=8> */
[----:B------:R-:W-:-:S04]  /*1850*/  IMAD.WIDE R26, R2, 0x8, R34 ;  /* 0x00000008021a7825 */ /* 0x000fc800078e0222 */
[----:B---3--:R-:W-:Y:S01]  /*1860*/  IMAD.WIDE R30, R49, 0x8, R34 ;  /* 0x00000008311e7825 */ /* 0x008fe200078e0222 */
[----:B------:R-:W3:Y:S03]  /*1870*/  LDG.E.64 R36, desc[UR6][R26.64] ;  /* 0x000000061a247981 */ /* 0x000ee6000c1e1b00 */
[----:B------:R-:W-:Y:S01]  /*1880*/  IMAD.WIDE R18, R7, 0x8, R12 ;  /* 0x0000000807127825 */ /* 0x000fe200078e020c */
[----:B------:R-:W3:Y:S03]  /*1890*/  LDG.E.64 R28, desc[UR6][R30.64] ;  /* 0x000000061e1c7981 */ /* 0x000ee6000c1e1b00 */
[----:B------:R-:W-:Y:S01]  /*18a0*/  IMAD.WIDE R22, R49, 0x8, R26 ;  /* 0x0000000831167825 */ /* 0x000fe200078e021a */
[----:B------:R-:W4:Y:S04]  /*18b0*/  LDG.E.64 R24, desc[UR6][R18.64] ;  /* 0x0000000612187981 */ /* 0x000f28000c1e1b00 */
[----:B------:R-:W4:Y:S01]  /*18c0*/  LDG.E.64 R20, desc[UR6][R22.64] ;  /* 0x0000000616147981 */ /* 0x000f22000c1e1b00 */
[----:B------:R-:W-:-:S04]  /*18d0*/  IMAD.WIDE R12, R46, 0x8, R12 ;  /* 0x000000082e0c7825 */ /* 0x000fc800078e020c */
[----:B------:R-:W-:Y:S01]  /*18e0*/  IMAD.WIDE R14, R49, 0x8, R18 ;  /* 0x00000008310e7825 */ /* 0x000fe200078e0212 */
[----:B------:R-:W5:Y:S04]  /*18f0*/  LDG.E.64 R16, desc[UR6][R12.64] ;  /* 0x000000060c107981 */ /* 0x000f68000c1e1b00 */
[----:B------:R-:W5:Y:S01]  /*1900*/  LDG.E.64 R40, desc[UR6][R14.64] ;  /* 0x000000060e287981 */ /* 0x000f62000c1e1b00 */
[----:B-1----:R-:W-:-:S03]  /*1910*/  IMAD.WIDE R42, R9, 0x8, R42 ;  /* 0x00000008092a7825 */ /* 0x002fc600078e022a */
[----:B------:R-:W5:Y:S04]  /*1920*/  LDG.E.64 R8, desc[UR6][R34.64] ;  /* 0x0000000622087981 */ /* 0x000f68000c1e1b00 */
[----:B------:R1:W4:Y:S01]  /*1930*/  LDG.E.64 R44, desc[UR6][R42.64] ;  /* 0x000000062a2c7981 */ /* 0x000322000c1e1b00 */
[----:B---3--:R-:W-:Y:S01]  /*1940*/  DADD R50, R36, -R28 ;  /* 0x0000000024327229 */ /* 0x008fe2000000081c */
[----:B--2---:R-:W-:-:S07]  /*1950*/  IMAD.WIDE R52, R0, 0x8, R32 ;  /* 0x0000000800347825 */ /* 0x004fce00078e0220 */
[----:B------:R-:W-:Y:S01]  /*1960*/  DMUL R50, R50, R10 ;  /* 0x0000000a32327228 */ /* 0x000fe20000000000 */
[----:B-1----:R-:W-:-:S07]  /*1970*/  IMAD.WIDE R42, R49, 0x8, R52 ;  /* 0x00000008312a7825 */ /* 0x002fce00078e0234 */
[----:B------:R-:W-:-:S07]  /*1980*/  DMUL R50, R50, 4 ;  /* 0x4010000032327828 */ /* 0x000fce0000000000 */
[----:B------:R-:W-:Y:S01]  /*1990*/  STG.E.64 desc[UR6][R52.64], R50 ;  /* 0x0000003234007986 */ /* 0x000fe2000c101b06 */
[----:B----4-:R-:W-:Y:S02]  /*19a0*/  DFMA R44, R44, R10, R38 ;  /* 0x0000000a2c2c722b */ /* 0x010fe40000000026 */
[----:B------:R-:W-:-:S08]  /*19b0*/  DADD R38, R24, -R20 ;  /* 0x0000000018267229 */ /* 0x000fd00000000814 */
[----:B------:R-:W-:-:S08]  /*19c0*/  DMUL R38, R38, R10 ;  /* 0x0000000a26267228 */ /* 0x000fd00000000000 */
[----:B------:R-:W-:Y:S02]  /*19d0*/  DMUL R38, R38, 4 ;  /* 0x4010000026267828 */ /* 0x000fe40000000000 */
[----:B------:R-:W-:-:S05]  /*19e0*/  DMUL R32, R44, 0.25 ;  /* 0x3fd000002c207828 */ /* 0x000fca0000000000 */
[----:B------:R1:W-:Y:S02]  /*19f0*/  STG.E.64 desc[UR6][R42.64], R38 ;  /* 0x000000262a007986 */ /* 0x0003e4000c101b06 */
[----:B-1----:R-:W-:-:S08]  /*1a00*/  DADD R38, -R10, 1 ;  /* 0x3ff000000a267429 */ /* 0x002fd00000000100 */
[----:B-----5:R-:W-:Y:S02]  /*1a10*/  DFMA R32, R38, R8, R32 ;  /* 0x000000082620722b */ /* 0x020fe40000000020 */
        /* <DEDUP_REMOVED lines=19> */
.L_x_82:
[----:B------:R-:W-:Y:S05]  /*1b50*/  BSYNC.RECONVERGENT B0 ;  /* 0x0000000000007941 */ /* 0x000fea0003800200 */
.L_x_81:
[----:B-12---:R-:W1:Y:S01]  /*1b60*/  LDC R8, c[0x0][0x360] ;  /* 0x0000d800ff087b82 */ /* 0x006e620000000800 */
[----:B------:R-:W-:-:S04]  /*1b70*/  IADD3 R6, PT, PT, R6, 0x2, RZ ;  /* 0x0000000206067810 */ /* 0x000fc80007ffe0ff */
[----:B------:R-:W-:Y:S01]  /*1b80*/  ISETP.NE.AND P0, PT, R6, RZ, PT ;  /* 0x000000ff0600720c */ /* 0x000fe20003f05270 */
[C---:B-1----:R-:W-:Y:S01]  /*1b90*/  IMAD R0, R8.reuse, 0x2, R0 ;  /* 0x0000000208007824 */ /* 0x042fe200078e0200 */
[C---:B------:R-:W-:Y:S01]  /*1ba0*/  LEA R7, R8.reuse, R7, 0x1 ;  /* 0x0000000708077211 */ /* 0x040fe200078e08ff */
[C---:B------:R-:W-:Y:S01]  /*1bb0*/  IMAD R46, R8.reuse, 0x2, R46 ;  /* 0x00000002082e7824 */ /* 0x040fe200078e022e */
[C---:B------:R-:W-:Y:S01]  /*1bc0*/  LEA R47, R8.reuse, R47, 0x1 ;  /* 0x0000002f082f7211 */ /* 0x040fe200078e08ff */
[C---:B------:R-:W-:Y:S01]  /*1bd0*/  IMAD R48, R8.reuse, 0x2, R48 ;  /* 0x0000000208307824 */ /* 0x040fe200078e0230 */
[----:B------:R-:W-:-:S07]  /*1be0*/  LEA R3, R8, R3, 0x1 ;  /* 0x0000000308037211 */ /* 0x000fce00078e08ff */
[----:B------:R-:W-:Y:S05]  /*1bf0*/  @P0 BRA `(.L_x_85) ;  /* 0xfffffff400300947 */ /* 0x000fea000383ffff */
[----:B------:R-:W1:Y:S02]  /*1c00*/  LDCU UR4, c[0x0][0x3c4] ;  /* 0x00007880ff0477ac */ /* 0x000e640008000800 */
[----:B-1----:R-:W-:-:S04]  /*1c10*/  USHF.R.S32.HI UR5, URZ, 0x1f, UR4 ;  /* 0x0000001fff057899 */ /* 0x002fc80008011404 */
[----:B------:R-:W-:-:S04]  /*1c20*/  ULEA.HI UR5, UR5, UR4, URZ, 0x13 ;  /* 0x0000000405057291 */ /* 0x000fc8000f8f98ff */
[----:B------:R-:W-:-:S04]  /*1c30*/  USHF.R.S32.HI UR4, URZ, 0x13, UR5 ;  /* 0x00000013ff047899 */ /* 0x000fc80008011405 */
[----:B------:R-:W-:-:S04]  /*1c40*/  UIADD3 UR4, UPT, UPT, UR4, 0x1, URZ ;  /* 0x0000000104047890 */ /* 0x000fc8000fffe0ff */
[----:B------:R-:W-:-:S12]  /*1c50*/  ULOP3.LUT UR4, UR4, 0xfffffffe, URZ, 0xc0, !UPT ;  /* 0xfffffffe04047892 */ /* 0x000fd8000f8ec0ff */
.L_x_76:
[----:B------:R-:W3:Y:S02]  /*1c60*/  LDC R0, c[0x0][0x3c4] ;  /* 0x0000f100ff007b82 */ /* 0x000ee40000000800 */
[----:B---3--:R-:W-:-:S04]  /*1c70*/  SHF.R.S32.HI R3, RZ, 0x1f, R0 ;  /* 0x0000001fff037819 */ /* 0x008fc80000011400 */
[----:B------:R-:W-:-:S04]  /*1c80*/  LEA.HI R3, R3, R0, RZ, 0x13 ;  /* 0x0000000003037211 */ /* 0x000fc800078f98ff */
[----:B------:R-:W-:-:S04]  /*1c90*/  SHF.R.S32.HI R0, RZ, 0x13, R3 ;  /* 0x00000013ff007819 */ /* 0x000fc80000011403 */
[----:B------:R-:W-:-:S04]  /*1ca0*/  LOP3.LUT R0, R0, 0x1, RZ, 0xc0, !PT ;  /* 0x0000000100007812 */ /* 0x000fc800078ec0ff */
[----:B------:R-:W-:-:S13]  /*1cb0*/  ISETP.NE.U32.AND P0, PT, R0, 0x1, PT ;  /* 0x000000010000780c */ /* 0x000fda0003f05070 */
[----:B-1----:R-:W-:Y:S05]  /*1cc0*/  @!P0 EXIT ;  /* 0x000000000000894d */ /* 0x002fea0003800000 */
[----:B------:R-:W1:Y:S01]  /*1cd0*/  S2R R0, SR_TID.X ;  /* 0x0000000000007919 */ /* 0x000e620000002100 */
[----:B------:R-:W1:Y:S01]  /*1ce0*/  LDCU UR10, c[0x0][0x3bc] ;  /* 0x00007780ff0a77ac */ /* 0x000e620008000800 */
[----:B------:R-:W-:Y:S01]  /*1cf0*/  IADD3 R41, PT, PT, R4, UR4, RZ ;  /* 0x0000000404297c10 */ /* 0x000fe2000fffe0ff */
[----:B------:R-:W3:Y:S01]  /*1d00*/  LDCU UR5, c[0x0][0x360] ;  /* 0x00006c00ff0577ac */ /* 0x000ee20008000800 */
[----:B------:R-:W4:Y:S01]  /*1d10*/  LDCU UR9, c[0x0][0x3c0] ;  /* 0x00007800ff0977ac */ /* 0x000f220008000800 */
[----:B-1----:R-:W-:-:S04]  /*1d20*/  VIADD R0, R0, UR10 ;  /* 0x0000000a00007c36 */ /* 0x002fc80008000000 */
[----:B---3--:R-:W-:-:S05]  /*1d30*/  IMAD R41, R41, UR5, R0 ;  /* 0x0000000529297c24 */ /* 0x008fca000f8e0200 */
[----:B----4-:R-:W-:-:S13]  /*1d40*/  ISETP.GE.AND P0, PT, R41, UR9, PT ;  /* 0x0000000929007c0c */ /* 0x010fda000bf06270 */
[----:B------:R-:W-:Y:S05]  /*1d50*/  @P0 EXIT ;  /* 0x000000000000094d */ /* 0x000fea0003800000 */
[----:B------:R-:W1:Y:S01]  /*1d60*/  LDC.64 R6, c[0x0][0x390] ;  /* 0x0000e400ff067b82 */ /* 0x000e620000000a00 */
[----:B------:R-:W2:Y:S07]  /*1d70*/  LDCU UR4, c[0x0][0x3b4] ;  /* 0x00007680ff0477ac */ /* 0x000eae0008000800 */
[----:B------:R-:W3:Y:S01]  /*1d80*/  LDC.64 R14, c[0x0][0x3b0] ;  /* 0x0000ec00ff0e7b82 */ /* 0x000ee20000000a00 */
[----:B-1----:R-:W-:-:S05]  /*1d90*/  IMAD.WIDE R6, R41, 0x8, R6 ;  /* 0x0000000829067825 */ /* 0x002fca00078e0206 */
[----:B------:R-:W4:Y:S01]  /*1da0*/  LDG.E.64 R12, desc[UR6][R6.64] ;  /* 0x00000006060c7981 */ /* 0x000f22000c1e1b00 */
[----:B--2---:R-:W3:Y:S01]  /*1db0*/  MUFU.RCP64H R9, UR4 ;  /* 0x0000000400097d08 */ /* 0x004ee20008001800 */
[----:B------:R-:W-:Y:S01]  /*1dc0*/  MOV R8, 0x1 ;  /* 0x0000000100087802 */ /* 0x000fe20000000f00 */
[----:B------:R-:W-:Y:S05]  /*1dd0*/  BSSY.RECONVERGENT B0, `(.L_x_86) ;  /* 0x0000013000007945 */ /* 0x000fea0003800200 */
[----:B---3--:R-:W-:-:S08]  /*1de0*/  DFMA R16, R8, -R14, 1 ;  /* 0x3ff000000810742b */ /* 0x008fd0000000080e */
[----:B------:R-:W-:-:S08]  /*1df0*/  DFMA R16, R16, R16, R16 ;  /* 0x000000101010722b */ /* 0x000fd00000000010 */
[----:B------:R-:W-:-:S08]  /*1e00*/  DFMA R16, R8, R16, R8 ;  /* 0x000000100810722b */ /* 0x000fd00000000008 */
[----:B------:R-:W-:-:S08]  /*1e10*/  DFMA R8, R16, -R14, 1 ;  /* 0x3ff000001008742b */ /* 0x000fd0000000080e */
[----:B------:R-:W-:-:S08]  /*1e20*/  DFMA R16, R16, R8, R16 ;  /* 0x000000081010722b */ /* 0x000fd00000000010 */
[----:B----4-:R-:W-:Y:S01]  /*1e30*/  DMUL R8, R16, R12 ;  /* 0x0000000c10087228 */ /* 0x010fe20000000000 */
        /* <DEDUP_REMOVED lines=10> */
[----:B------:R-:W-:Y:S02]  /*1ee0*/  MOV R6, R32 ;  /* 0x0000002000067202 */ /* 0x000fe40000000f00 */
[----:B------:R-:W-:-:S07]  /*1ef0*/  MOV R7, R33 ;  /* 0x0000002100077202 */ /* 0x000fce0000000f00 */
.L_x_87:
[----:B------:R-:W-:Y:S05]  /*1f00*/  BSYNC.RECONVERGENT B0 ;  /* 0x0000000000007941 */ /* 0x000fea0003800200 */
.L_x_86:
[----:B------:R-:W1:Y:S08]  /*1f10*/  LDC.64 R8, c[0x0][0x380] ;  /* 0x0000e000ff087b82 */ /* 0x000e700000000a00 */
[----:B------:R-:W2:Y:S08]  /*1f20*/  LDC R33, c[0x0][0x3c4] ;  /* 0x0000f100ff217b82 */ /* 0x000eb00000000800 */
[----:B------:R-:W0:Y:S01]  /*1f30*/  LDC.64 R12, c[0x0][0x388] ;  /* 0x0000e200ff0c7b82 */ /* 0x000e220000000a00 */
[----:B-1----:R-:W-:-:S07]  /*1f40*/  IMAD.WIDE R8, R41, 0x4, R8 ;  /* 0x0000000429087825 */ /* 0x002fce00078e0208 */
[----:B------:R-:W1:Y:S01]  /*1f50*/  LDC.64 R34, c[0x0][0x398] ;  /* 0x0000e600ff227b82 */ /* 0x000e620000000a00 */
[----:B------:R-:W1:Y:S01]  /*1f60*/  LDG.E R9, desc[UR6][R8.64] ;  /* 0x0000000608097981 */ /* 0x000e62000c1e1900 */
[----:B------:R-:W-:-:S06]  /*1f70*/  IMAD.IADD R0, R2, 0x1, R41 ;  /* 0x0000000102007824 */ /* 0x000fcc00078e0229 */
[----:B------:R-:W3:Y:S01]  /*1f80*/  LDC.64 R42, c[0x0][0x3a0] ;  /* 0x0000e800ff2a7b82 */ /* 0x000ee20000000a00 */
[CC--:B--2---:R-:W-:Y:S02]  /*1f90*/  IADD3 R14, PT, PT, R0.reuse, -R33.reuse, RZ ;  /* 0x80000021000e7210 */ /* 0x0c4fe40007ffe0ff */
[----:B------:R-:W-:Y:S01]  /*1fa0*/  IADD3 R0, PT, PT, R0, R33, RZ ;  /* 0x0000002100007210 */ /* 0x000fe20007ffe0ff */
[----:B0-----:R-:W-:-:S04]  /*1fb0*/  IMAD.WIDE R4, R41, 0x8, R12 ;  /* 0x0000000829047825 */ /* 0x001fc800078e020c */
        /* <DEDUP_REMOVED lines=10> */
[----:B-1----:R-:W-:-:S04]  /*2060*/  IMAD.WIDE R34, R9, 0x8, R34 ;  /* 0x0000000809227825 */ /* 0x002fc800078e0222 */
        /* <DEDUP_REMOVED lines=10> */
[----:B--2---:R-:W-:Y:S02]  /*2110*/  DFMA R6, R34, R10, R6 ;  /* 0x0000000a2206722b */ /* 0x004fe40000000006 */
[----:B----4-:R-:W-:Y:S02]  /*2120*/  DADD R38, R30, -R2 ;  /* 0x000000001e267229 */ /* 0x010fe40000000802 */
[----:B------:R-:W-:-:S04]  /*2130*/  DADD R34, -R10, 1 ;  /* 0x3ff000000a227429 */ /* 0x000fc80000000100 */
[----:B------:R-:W-:Y:S02]  /*2140*/  DMUL R36, R6, 0.125 ;  /* 0x3fc0000006247828 */ /* 0x000fe40000000000 */
[----:B------:R-:W-:Y:S02]  /*2150*/  DADD R44, R26, -R28 ;  /* 0x000000001a2c7229 */ /* 0x000fe4000000081c */
[----:B------:R-:W-:Y:S02]  /*2160*/  DMUL R38, R38, R10 ;  /* 0x0000000a26267228 */ /* 0x000fe40000000000 */
[----:B------:R-:W-:-:S04]  /*2170*/  DMUL R50, R6, 0.25 ;  /* 0x3fd0000006327828 */ /* 0x000fc80000000000 */
        /* <DEDUP_REMOVED lines=23> */
        .weak           $__internal_5_$__cuda_sm20_dblrcp_rn_slowpath_v3
        .type           $__internal_5_$__cuda_sm20_dblrcp_rn_slowpath_v3,@function
        .size           $__internal_5_$__cuda_sm20_dblrcp_rn_slowpath_v3,($__internal_6_$__cuda_sm20_div_rn_f64_full - $__internal_5_$__cuda_sm20_dblrcp_rn_slowpath_v3)
$__internal_5_$__cuda_sm20_dblrcp_rn_slowpath_v3:
[----:B------:R-:W0:Y:S08]  /*22f0*/  LDC.64 R8, c[0x0][0x3a8] ;  /* 0x0000ea00ff087b82 */ /* 0x000e300000000a00 */
[----:B------:R-:W1:Y:S01]  /*2300*/  LDC R4, c[0x0][0x3ac] ;  /* 0x0000eb00ff047b82 */ /* 0x000e620000000800 */
[----:B0-----:R-:W-:-:S14]  /*2310*/  DSETP.GTU.AND P0, PT, |R8|, +INF , PT ;  /* 0x7ff000000800742a */ /* 0x001fdc0003f0c200 */
[----:B-1----:R-:W-:Y:S05]  /*2320*/  @P0 BRA `(.L_x_88) ;  /* 0x0000000000840947 */ /* 0x002fea0003800000 */
[----:B------:R-:W-:-:S05]  /*2330*/  LOP3.LUT R5, R4, 0x7fffffff, RZ, 0xc0, !PT ;  /* 0x7fffffff04057812 */ /* 0x000fca00078ec0ff */
[----:B------:R-:W-:-:S05]  /*2340*/  VIADD R2, R5, 0xffffffff ;  /* 0xffffffff05027836 */ /* 0x000fca0000000000 */
[----:B------:R-:W-:-:S13]  /*2350*/  ISETP.GE.U32.AND P0, PT, R2, 0x7fefffff, PT ;  /* 0x7fefffff0200780c */ /* 0x000fda0003f06070 */
[----:B------:R-:W-:Y:S02]  /*2360*/  @P0 LOP3.LUT R3, R4, 0x7ff00000, RZ, 0x3c, !PT ;  /* 0x7ff0000004030812 */ /* 0x000fe400078e3cff */
[----:B------:R-:W-:Y:S01]  /*2370*/  @P0 MOV R2, RZ ;  /* 0x000000ff00020202 */ /* 0x000fe20000000f00 */
        /* <DEDUP_REMOVED lines=18> */
.L_x_90:
        /* <DEDUP_REMOVED lines=10> */
.L_x_88:
[----:B------:R-:W0:Y:S01]  /*2540*/  LDC R2, c[0x0][0x3a8] ;  /* 0x0000ea00ff027b82 */ /* 0x000e220000000800 */
[----:B------:R-:W-:-:S07]  /*2550*/  LOP3.LUT R3, R4, 0x80000, RZ, 0xfc, !PT ;  /* 0x0008000004037812 */ /* 0x000fce00078efcff */
.L_x_89:
[----:B0-----:R-:W-:Y:S01]  /*2560*/  IMAD.MOV.U32 R10, RZ, RZ, R2 ;  /* 0x000000ffff0a7224 */ /* 0x001fe200078e0002 */
[----:B------:R-:W-:Y:S01]  /*2570*/  MOV R11, R3 ;  /* 0x00000003000b7202 */ /* 0x000fe20000000f00 */
[----:B------:R-:W-:Y:S01]  /*2580*/  IMAD.MOV.U32 R3, RZ, RZ, 0x0 ;  /* 0x00000000ff037424 */ /* 0x000fe200078e00ff */
[----:B------:R-:W-:-:S04]  /*2590*/  MOV R2, R0 ;  /* 0x0000000000027202 */ /* 0x000fc80000000f00 */
[----:B------:R-:W-:Y:S05]  /*25a0*/  RET.REL.NODEC R2 `(_Z30dvc_ScaLBL_D3Q7_AAeven_PoissonPiPdS0_S0_S0_ddbiii) ;  /* 0xffffffd802947950 */ /* 0x000fea0003c3ffff */
        .weak           $__internal_6_$__cuda_sm20_div_rn_f64_full
        .type           $__internal_6_$__cuda_sm20_div_rn_f64_full,@function
        .size           $__internal_6_$__cuda_sm20_div_rn_f64_full,(.L_x_148 - $__internal_6_$__cuda_sm20_div_rn_f64_full)
$__internal_6_$__cuda_sm20_div_rn_f64_full:
[C---:B------:R-:W-:Y:S01]  /*25b0*/  FSETP.GEU.AND P0, PT, |R5|.reuse, 1.469367938527859385e-39, PT ;  /* 0x001000000500780b */ /* 0x040fe20003f0e200 */
[----:B------:R-:W-:Y:S01]  /*25c0*/  IMAD.MOV.U32 R13, RZ, RZ, R5 ;  /* 0x000000ffff0d7224 */ /* 0x000fe200078e0005 */
[----:B------:R-:W-:Y:S01]  /*25d0*/  MOV R12, UR8 ;  /* 0x00000008000c7c02 */ /* 0x000fe20008000f00 */
[----:B------:R-:W-:Y:S01]  /*25e0*/  BSSY.RECONVERGENT B2, `(.L_x_91) ;  /* 0x0000056000027945 */ /* 0x000fe20003800200 */
[----:B------:R-:W-:Y:S02]  /*25f0*/  LOP3.LUT R9, R5, 0x800fffff, RZ, 0xc0, !PT ;  /* 0x800fffff05097812 */ /* 0x000fe400078ec0ff */
[----:B------:R-:W-:Y:S02]  /*2600*/  MOV R8, UR8 ;  /* 0x0000000800087c02 */ /* 0x000fe40008000f00 */
[----:B------:R-:W-:Y:S02]  /*2610*/  LOP3.LUT R9, R9, 0x3ff00000, RZ, 0xfc, !PT ;  /* 0x3ff0000009097812 */ /* 0x000fe400078efcff */
[----:B------:R-:W-:-:S02]  /*2620*/  MOV R16, 0x1 ;  /* 0x0000000100107802 */ /* 0x000fc40000000f00 */
[C---:B------:R-:W-:Y:S01]  /*2630*/  FSETP.GEU.AND P2, PT, |R15|.reuse, 1.469367938527859385e-39, PT ;  /* 0x001000000f00780b */ /* 0x040fe20003f4e200 */
[----:B------:R-:W-:Y:S01]  /*2640*/  @!P0 DMUL R8, R12, 8.98846567431157953865e+307 ;  /* 0x7fe000000c088828 */ /* 0x000fe20000000000 */
[----:B------:R-:W-:Y:S02]  /*2650*/  LOP3.LUT R19, R15, 0x7ff00000, RZ, 0xc0, !PT ;  /* 0x7ff000000f137812 */ /* 0x000fe400078ec0ff */
[----:B------:R-:W-:Y:S02]  /*2660*/  LOP3.LUT R26, R5, 0x7ff00000, RZ, 0xc0, !PT ;  /* 0x7ff00000051a7812 */ /* 0x000fe400078ec0ff */
[----:B------:R-:W-:Y:S01]  /*2670*/  MOV R28, 0x1ca00000 ;  /* 0x1ca00000001c7802 */ /* 0x000fe20000000f00 */
[----:B------:R-:W0:Y:S01]  /*2680*/  MUFU.RCP64H R17, R9 ;  /* 0x0000000900117308 */ /* 0x000e220000001800 */
[----:B------:R-:W-:Y:S02]  /*2690*/  ISETP.GE.U32.AND P1, PT, R19, R26, PT ;  /* 0x0000001a1300720c */ /* 0x000fe40003f26070 */
[----:B------:R-:W-:-:S02]  /*26a0*/  MOV R27, R19 ;  /* 0x00000013001b7202 */ /* 0x000fc40000000f00 */
[----:B------:R-:W-:Y:S02]  /*26b0*/  @!P0 LOP3.LUT R26, R9, 0x7ff00000, RZ, 0xc0, !PT ;  /* 0x7ff00000091a8812 */ /* 0x000fe400078ec0ff */
[----:B------:R-:W-:Y:S02]  /*26c0*/  @!P2 LOP3.LUT R22, R13, 0x7ff00000, RZ, 0xc0, !PT ;  /* 0x7ff000000d16a812 */ /* 0x000fe400078ec0ff */
[----:B------:R-:W-:Y:S02]  /*26d0*/  IADD3 R30, PT, PT, R26, -0x1, RZ ;  /* 0xffffffff1a1e7810 */ /* 0x000fe40007ffe0ff */
[----:B------:R-:W-:Y:S01]  /*26e0*/  @!P2 ISETP.GE.U32.AND P3, PT, R19, R22, PT ;  /* 0x000000161300a20c */ /* 0x000fe20003f66070 */
[----:B0-----:R-:W-:-:S08]  /*26f0*/  DFMA R20, R16, -R8, 1 ;  /* 0x3ff000001014742b */ /* 0x001fd00000000808 */
[----:B------:R-:W-:-:S08]  /*2700*/  DFMA R20, R20, R20, R20 ;  /* 0x000000141414722b */ /* 0x000fd00000000014 */
[----:B------:R-:W-:Y:S01]  /*2710*/  DFMA R22, R16, R20, R16 ;  /* 0x000000141016722b */ /* 0x000fe20000000010 */
[C---:B------:R-:W-:Y:S01]  /*2720*/  @!P2 SEL R21, R28.reuse, 0x63400000, !P3 ;  /* 0x634000001c15a807 */ /* 0x040fe20005800000 */
[----:B------:R-:W-:Y:S01]  /*2730*/  IMAD.MOV.U32 R16, RZ, RZ, R14 ;  /* 0x000000ffff107224 */ /* 0x000fe200078e000e */
[----:B------:R-:W-:Y:S02]  /*2740*/  SEL R17, R28, 0x63400000, !P1 ;  /* 0x634000001c117807 */ /* 0x000fe40004800000 */
[--C-:B------:R-:W-:Y:S02]  /*2750*/  @!P2 LOP3.LUT R21, R21, 0x80000000, R15.reuse, 0xf8, !PT ;  /* 0x800000001515a812 */ /* 0x100fe400078ef80f */
[----:B------:R-:W-:Y:S01]  /*2760*/  LOP3.LUT R17, R17, 0x800fffff, R15, 0xf8, !PT ;  /* 0x800fffff11117812 */ /* 0x000fe200078ef80f */
[----:B------:R-:W-:Y:S01]  /*2770*/  DFMA R24, R22, -R8, 1 ;  /* 0x3ff000001618742b */ /* 0x000fe20000000808 */
[----:B------:R-:W-:Y:S02]  /*2780*/  @!P2 LOP3.LUT R21, R21, 0x100000, RZ, 0xfc, !PT ;  /* 0x001000001515a812 */ /* 0x000fe400078efcff */
[----:B------:R-:W-:-:S06]  /*2790*/  @!P2 MOV R20, RZ ;  /* 0x000000ff0014a202 */ /* 0x000fcc0000000f00 */
[----:B------:R-:W-:Y:S02]  /*27a0*/  @!P2 DFMA R16, R16, 2, -R20 ;  /* 0x400000001010a82b */ /* 0x000fe40000000814 */
[----:B------:R-:W-:-:S08]  /*27b0*/  DFMA R20, R22, R24, R22 ;  /* 0x000000181614722b */ /* 0x000fd00000000016 */
        /* <DEDUP_REMOVED lines=8> */
[----:B------:R-:W-:-:S04]  /*2840*/  LOP3.LUT R22, R13, 0x7ff00000, RZ, 0xc0, !PT ;  /* 0x7ff000000d167812 */ /* 0x000fc800078ec0ff */
[CC--:B------:R-:W-:Y:S02]  /*2850*/  VIADDMNMX R14, R19.reuse, -R22.reuse, 0xb9600000, !PT ;  /* 0xb9600000130e7446 */ /* 0x0c0fe40007800916 */
[----:B------:R-:W-:Y:S02]  /*2860*/  ISETP.GE.U32.AND P0, PT, R19, R22, PT ;  /* 0x000000161300720c */ /* 0x000fe40003f06070 */
[----:B------:R-:W-:Y:S02]  /*2870*/  VIMNMX R14, PT, PT, R14, 0x46a00000, PT ;  /* 0x46a000000e0e7848 */ /* 0x000fe40003fe0100 */
[----:B------:R-:W-:-:S04]  /*2880*/  SEL R19, R28, 0x63400000, !P0 ;  /* 0x634000001c137807 */ /* 0x000fc80004000000 */
[----:B------:R-:W-:Y:S02]  /*2890*/  IADD3 R19, PT, PT, -R19, R14, RZ ;  /* 0x0000000e13137210 */ /* 0x000fe40007ffe1ff */
[----:B------:R-:W-:-:S03]  /*28a0*/  MOV R14, RZ ;  /* 0x000000ff000e7202 */ /* 0x000fc60000000f00 */
        /* <DEDUP_REMOVED lines=20> */
.L_x_92:
[----:B------:R-:W-:-:S14]  /*29f0*/  DSETP.NAN.AND P0, PT, R14, R14, PT ;  /* 0x0000000e0e00722a */ /* 0x000fdc0003f08000 */
[----:B------:R-:W-:Y:S05]  /*2a00*/  @P0 BRA `(.L_x_94) ;  /* 0x0000000000440947 */ /* 0x000fea0003800000 */
[----:B------:R-:W-:-:S14]  /*2a10*/  DSETP.NAN.AND P0, PT, R12, R12, PT ;  /* 0x0000000c0c00722a */ /* 0x000fdc0003f08000 */
        /* <DEDUP_REMOVED lines=13> */
.L_x_95:
[----:B------:R-:W-:Y:S02]  /*2af0*/  LOP3.LUT R23, R13, 0x80000, RZ, 0xfc, !PT ;  /* 0x000800000d177812 */ /* 0x000fe400078efcff */
[----:B------:R-:W-:Y:S01]  /*2b00*/  MOV R22, R12 ;  /* 0x0000000c00167202 */ /* 0x000fe20000000f00 */
[----:B------:R-:W-:Y:S06]  /*2b10*/  BRA `(.L_x_93) ;  /* 0x0000000000087947 */ /* 0x000fec0003800000 */
.L_x_94:
[----:B------:R-:W-:Y:S02]  /*2b20*/  LOP3.LUT R23, R15, 0x80000, RZ, 0xfc, !PT ;  /* 0x000800000f177812 */ /* 0x000fe400078efcff */
[----:B------:R-:W-:-:S07]  /*2b30*/  MOV R22, R14 ;  /* 0x0000000e00167202 */ /* 0x000fce0000000f00 */
.L_x_93:
[----:B------:R-:W-:Y:S05]  /*2b40*/  BSYNC.RECONVERGENT B2 ;  /* 0x0000000000027941 */ /* 0x000fea0003800200 */
.L_x_91:
[----:B------:R-:W-:Y:S02]  /*2b50*/  HFMA2 R19, -RZ, RZ, 0, 0 ;  /* 0x00000000ff137431 */ /* 0x000fe400000001ff */
[----:B------:R-:W-:Y:S01]  /*2b60*/  IMAD.MOV.U32 R32, RZ, RZ, R22 ;  /* 0x000000ffff207224 */ /* 0x000fe200078e0016 */
[----:B------:R-:W-:Y:S01]  /*2b70*/  MOV R33, R23 ;  /* 0x0000001700217202 */ /* 0x000fe20000000f00 */
[----:B------:R-:W-:Y:S06]  /*2b80*/  RET.REL.NODEC R18 `(_Z30dvc_ScaLBL_D3Q7_AAeven_PoissonPiPdS0_S0_S0_ddbiii) ;  /* 0xffffffd4121c7950 */ /* 0x000fec0003c3ffff */
.L_x_96:
        /* <DEDUP_REMOVED lines=15> */
.L_x_148:


//--------------------- .text._Z29dvc_ScaLBL_D3Q7_AAodd_PoissonPiS_PdS0_S0_S0_ddbiii --------------------------
	.section	.text._Z29dvc_ScaLBL_D3Q7_AAodd_PoissonPiS_PdS0_S0_S0_ddbiii,"ax",@progbits
	.align	128
        .global         _Z29dvc_ScaLBL_D3Q7_AAodd_PoissonPiS_PdS0_S0_S0_ddbiii
        .type           _Z29dvc_ScaLBL_D3Q7_AAodd_PoissonPiS_PdS0_S0_S0_ddbiii,@function
        .size           _Z29dvc_ScaLBL_D3Q7_AAodd_PoissonPiS_PdS0_S0_S0_ddbiii,(.L_x_150 - _Z29dvc_ScaLBL_D3Q7_AAodd_PoissonPiS_PdS0_S0_S0_ddbiii)
        .other          _Z29dvc_ScaLBL_D3Q7_AAodd_PoissonPiS_PdS0_S0_S0_ddbiii,@"STO_CUDA_ENTRY STV_DEFAULT"
_Z29dvc_ScaLBL_D3Q7_AAodd_PoissonPiS_PdS0_S0_S0_ddbiii:
.text._Z29dvc_ScaLBL_D3Q7_AAodd_PoissonPiS_PdS0_S0_S0_ddbiii:
        /* <DEDUP_REMOVED lines=10> */
[----:B------:R-:W-:-:S10]  /*00a0*/  DFMA R6, R4, R6, R4 ;  /* 0x000000060406722b */ /* 0x000fd40000000004 */
[----:B------:R-:W-:Y:S02]  /*00b0*/  R2UR UR8, R6 ;  /* 0x00000000060872ca */ /* 0x000fe400000e0000 */
[----:B------:R-:W-:Y:S01]  /*00c0*/  R2UR UR9, R7 ;  /* 0x00000000070972ca */ /* 0x000fe200000e0000 */
[----:B------:R-:W-:-:S14]  /*00d0*/  @P0 BRA `(.L_x_97) ;  /* 0x0000000000180947 */ /* 0x000fdc0003800000 */
[----:B------:R-:W-:Y:S02]  /*00e0*/  LOP3.LUT R0, R0, 0x7fffffff, RZ, 0xc0, !PT ;  /* 0x7fffffff00007812 */ /* 0x000fe400078ec0ff */
[----:B------:R-:W-:Y:S02]  /*00f0*/  MOV R10, 0x120 ;  /* 0x00000120000a7802 */ /* 0x000fe40000000f00 */
[----:B------:R-:W-:-:S07]  /*0100*/  IADD3 R7, PT, PT, R0, -0x100000, RZ ;  /* 0xfff0000000077810 */ /* 0x000fce0007ffe0ff */
[----:B------:R-:W-:Y:S05]  /*0110*/  CALL.REL.NOINC `($__internal_7_$__cuda_sm20_dblrcp_rn_slowpath_v3) ;  /* 0x0000001800007944 */ /* 0x000fea0003c00000 */
[----:B------:R-:W-:Y:S02]  /*0120*/  R2UR UR8, R0 ;  /* 0x00000000000872ca */ /* 0x000fe400000e0000 */
[----:B------:R-:W-:-:S15]  /*0130*/  R2UR UR9, R4 ;  /* 0x00000000040972ca */ /* 0x000fde00000e0000 */
.L_x_97:
[----:B------:R-:W0:Y:S02]  /*0140*/  LDCU UR7, c[0x0][0x3cc] ;  /* 0x00007980ff0777ac */ /* 0x000e240008000800 */
[----:B0-----:R-:W-:-:S06]  /*0150*/  UISETP.GE.AND UP0, UPT, UR7, -0x7ffff, UPT ;  /* 0xfff800010700788c */ /* 0x001fcc000bf06270 */
[----:B------:R-:W-:-:S13]  /*0160*/  PLOP3.LUT P0, PT, PT, PT, UP0, 0x80, 0x8 ;  /* 0x000000000008781c */ /* 0x000fda0003f0f008 */
[----:B------:R-:W-:Y:S05]  /*0170*/  @!P0 EXIT ;  /* 0x000000000000894d */ /* 0x000fea0003800000 */
[----:B------:R-:W0:Y:S01]  /*0180*/  LDCU.U8 UR5, c[0x0][0x3c0] ;  /* 0x00007800ff0577ac */ /* 0x000e220008000000 */
[----:B------:R-:W1:Y:S01]  /*0190*/  S2R R0, SR_TID.X ;  /* 0x0000000000007919 */ /* 0x000e620000002100 */
[----:B------:R-:W2:Y:S01]  /*01a0*/  S2UR UR6, SR_CTAID.X ;  /* 0x00000000000679c3 */ /* 0x000ea20000002500 */
[----:B------:R-:W1:Y:S01]  /*01b0*/  LDCU UR13, c[0x0][0x3c4] ;  /* 0x00007880ff0d77ac */ /* 0x000e620008000800 */
[----:B------:R-:W-:Y:S01]  /*01c0*/  USHF.R.S32.HI UR4, URZ, 0x1f, UR7 ;  /* 0x0000001fff047899 */ /* 0x000fe20008011407 */
[----:B------:R-:W3:Y:S03]  /*01d0*/  LDCU UR12, c[0x0][0x360] ;  /* 0x00006c00ff0c77ac */ /* 0x000ee60008000800 */
[----:B------:R-:W-:Y:S01]  /*01e0*/  ULEA.HI UR4, UR4, UR7, URZ, 0x13 ;  /* 0x0000000704047291 */ /* 0x000fe2000f8f98ff */
[----:B------:R-:W4:Y:S01]  /*01f0*/  LDCU.64 UR14, c[0x0][0x358] ;  /* 0x00006b00ff0e77ac */ /* 0x000f220008000a00 */
[----:B0-----:R-:W-:-:S02]  /*0200*/  UPRMT UR5, UR5, 0x8880, URZ ;  /* 0x0000888005057896 */ /* 0x001fc400080000ff */
[----:B------:R-:W-:Y:S02]  /*0210*/  USHF.R.S32.HI UR4, URZ, 0x13, UR4 ;  /* 0x00000013ff047899 */ /* 0x000fe40008011404 */
[----:B------:R-:W-:Y:S02]  /*0220*/  UISETP.NE.AND UP0, UPT, UR5, 0x1, UPT ;  /* 0x000000010500788c */ /* 0x000fe4000bf05270 */
[----:B------:R-:W-:Y:S02]  /*0230*/  UIADD3 UR10, UPT, UPT, UR4, 0x1, URZ ;  /* 0x00000001040a7890 */ /* 0x000fe4000fffe0ff */
[----:B--2---:R-:W-:Y:S01]  /*0240*/  UIMAD UR11, UR4, UR6, UR6 ;  /* 0x00000006040b72a4 */ /* 0x004fe2000f8e0206 */
[----:B-1----:R-:W-:-:S04]  /*0250*/  VIADD R0, R0, UR13 ;  /* 0x0000000d00007c36 */ /* 0x002fc80008000000 */
[----:B---34-:R-:W-:Y:S07]  /*0260*/  BRA.U !UP0, `(.L_x_98) ;  /* 0x0000000508b87547 */ /* 0x018fee000b800000 */
[----:B------:R-:W-:Y:S01]  /*0270*/  UIMAD UR5, UR6, UR12, URZ ;  /* 0x0000000c060572a4 */ /* 0x000fe2000f8e02ff */
[----:B------:R-:W0:Y:S05]  /*0280*/  LDCU UR6, c[0x0][0x3c8] ;  /* 0x00007900ff0677ac */ /* 0x000e2a0008000800 */
[----:B------:R-:W-:Y:S01]  /*0290*/  MOV R3, UR5 ;  /* 0x0000000500037c02 */ /* 0x000fe20008000f00 */
[----:B------:R-:W1:Y:S04]  /*02a0*/  LDCU UR7, c[0x0][0x3bc] ;  /* 0x00007780ff0777ac */ /* 0x000e680008000800 */
[----:B------:R-:W-:Y:S01]  /*02b0*/  IMAD R0, R3, UR10, R0 ;  /* 0x0000000a03007c24 */ /* 0x000fe2000f8e0200 */
[----:B------:R-:W-:-:S12]  /*02c0*/  UIADD3 UR4, UPT, UPT, -UR4, URZ, URZ ;  /* 0x000000ff04047290 */ /* 0x000fd8000fffe1ff */
.L_x_103:
[----:B0-----:R-:W-:Y:S01]  /*02d0*/  ISETP.GE.AND P0, PT, R0, UR6, PT ;  /* 0x0000000600007c0c */ /* 0x001fe2000bf06270 */
[----:B------:R-:W-:Y:S01]  /*02e0*/  UIADD3 UR4, UPT, UPT, UR4, 0x1, URZ ;  /* 0x0000000104047890 */ /* 0x000fe2000fffe0ff */
[----:B------:R-:W-:Y:S03]  /*02f0*/  BSSY.RECONVERGENT B0, `(.L_x_99) ;  /* 0x0000062000007945 */ /* 0x000fe60003800200 */
[----:B------:R-:W-:-:S08]  /*0300*/  UISETP.NE.AND UP0, UPT, UR4, 0x1, UPT ;  /* 0x000000010400788c */ /* 0x000fd0000bf05270 */
[----:B------:R-:W-:Y:S05]  /*0310*/  @P0 BRA `(.L_x_100) ;  /* 0x00000004007c0947 */ /* 0x000fea0003800000 */
[----:B------:R-:W0:Y:S08]  /*0320*/  LDC.64 R2, c[0x0][0x398] ;  /* 0x0000e600ff027b82 */ /* 0x000e300000000a00 */
[----:B------:R-:W2:Y:S01]  /*0330*/  LDC.64 R8, c[0x0][0x3b8] ;  /* 0x0000ee00ff087b82 */ /* 0x000ea20000000a00 */
[----:B0-----:R-:W-:-:S05]  /*0340*/  IMAD.WIDE R2, R0, 0x8, R2 ;  /* 0x0000000800027825 */ /* 0x001fca00078e0202 */
[----:B------:R-:W3:Y:S01]  /*0350*/  LDG.E.64 R14, desc[UR14][R2.64] ;  /* 0x0000000e020e7981 */ /* 0x000ee2000c1e1b00 */
[----:B-1----:R-:W2:Y:S01]  /*0360*/  MUFU.RCP64H R5, UR7 ;  /* 0x0000000700057d08 */ /* 0x002ea20008001800 */
[----:B------:R-:W-:Y:S01]  /*0370*/  MOV R4, 0x1 ;  /* 0x0000000100047802 */ /* 0x000fe20000000f00 */
        /* <DEDUP_REMOVED lines=13> */
[----:B------:R-:W-:-:S07]  /*0450*/  MOV R2, 0x470 ;  /* 0x0000047000027802 */ /* 0x000fce0000000f00 */
[----:B------:R-:W-:Y:S05]  /*0460*/  CALL.REL.NOINC `($__internal_8_$__cuda_sm20_div_rn_f64_full) ;  /* 0x0000001400dc7944 */ /* 0x000fea0003c00000 */
[----:B------:R-:W-:Y:S01]  /*0470*/  IMAD.MOV.U32 R2, RZ, RZ, R12 ;  /* 0x000000ffff027224 */ /* 0x000fe200078e000c */
[----:B------:R-:W-:-:S07]  /*0480*/  MOV R3, R13 ;  /* 0x0000000d00037202 */ /* 0x000fce0000000f00 */
.L_x_102:
[----:B------:R-:W-:Y:S05]  /*0490*/  BSYNC.RECONVERGENT B1 ;  /* 0x0000000000017941 */ /* 0x000fea0003800200 */
.L_x_101:
[----:B------:R-:W0:Y:S08]  /*04a0*/  LDC.64 R8, c[0x0][0x380] ;  /* 0x0000e000ff087b82 */ /* 0x000e300000000a00 */
[----:B------:R-:W1:Y:S08]  /*04b0*/  LDC R32, c[0x0][0x3cc] ;  /* 0x0000f300ff207b82 */ /* 0x000e700000000800 */
[----:B------:R-:W2:Y:S01]  /*04c0*/  LDC.64 R4, c[0x0][0x388] ;  /* 0x0000e200ff047b82 */ /* 0x000ea20000000a00 */
[----:B0-----:R-:W-:-:S07]  /*04d0*/  IMAD.WIDE R8, R0, 0x4, R8 ;  /* 0x0000000400087825 */ /* 0x001fce00078e0208 */
[----:B------:R-:W0:Y:S01]  /*04e0*/  LDC.64 R22, c[0x0][0x3a0] ;  /* 0x0000e800ff167b82 */ /* 0x000e220000000a00 */
[----:B------:R3:W4:Y:S01]  /*04f0*/  LDG.E R13, desc[UR14][R8.64] ;  /* 0x0000000e080d7981 */ /* 0x000722000c1e1900 */
[----:B-1----:R-:W-:-:S06]  /*0500*/  IMAD.WIDE R10, R32, 0x4, R8 ;  /* 0x00000004200a7825 */ /* 0x002fcc00078e0208 */
[----:B------:R-:W1:Y:S01]  /*0510*/  LDC.64 R6, c[0x0][0x390] ;  /* 0x0000e400ff067b82 */ /* 0x000e620000000a00 */
[----:B------:R-:W5:Y:S01]  /*0520*/  LDG.E R15, desc[UR14][R10.64] ;  /* 0x0000000e0a0f7981 */ /* 0x000f62000c1e1900 */
[----:B--2---:R-:W-:Y:S01]  /*0530*/  IMAD.WIDE R4, R0, 0x4, R4 ;  /* 0x0000000400047825 */ /* 0x004fe200078e0204 */
[----:B------:R-:W-:-:S05]  /*0540*/  MOV R38, UR8 ;  /* 0x0000000800267c02 */ /* 0x000fca0008000f00 */
[----:B------:R-:W2:Y:S01]  /*0550*/  LDC.64 R34, c[0x0][0x3a8] ;  /* 0x0000ea00ff227b82 */ /* 0x000ea20000000a00 */
[C---:B------:R-:W-:Y:S01]  /*0560*/  IMAD.WIDE R18, R32.reuse, 0x4, R10 ;  /* 0x0000000420127825 */ /* 0x040fe200078e020a */
[----:B------:R-:W0:Y:S03]  /*0570*/  LDG.E R5, desc[UR14][R4.64] ;  /* 0x0000000e04057981 */ /* 0x000e26000c1e1900 */
[C---:B------:R-:W-:Y:S02]  /*0580*/  IMAD.WIDE R20, R32.reuse, 0x4, R18 ;  /* 0x0000000420147825 */ /* 0x040fe400078e0212 */
[----:B------:R-:W3:Y:S02]  /*0590*/  LDG.E R19, desc[UR14][R18.64] ;  /* 0x0000000e12137981 */ /* 0x000ee4000c1e1900 */
[C---:B------:R-:W-:Y:S02]  /*05a0*/  IMAD.WIDE R24, R32.reuse, 0x4, R20 ;  /* 0x0000000420187825 */ /* 0x040fe400078e0214 */
[----:B------:R-:W2:Y:S02]  /*05b0*/  LDG.E R21, desc[UR14][R20.64] ;  /* 0x0000000e14157981 */ /* 0x000ea4000c1e1900 */
[----:B------:R-:W-:-:S02]  /*05c0*/  IMAD.WIDE R26, R32, 0x4, R24 ;  /* 0x00000004201a7825 */ /* 0x000fc400078e0218 */
[----:B------:R-:W2:Y:S04]  /*05d0*/  LDG.E R25, desc[UR14][R24.64] ;  /* 0x0000000e18197981 */ /* 0x000ea8000c1e1900 */
[----:B------:R-:W2:Y:S01]  /*05e0*/  LDG.E R33, desc[UR14][R26.64] ;  /* 0x0000000e1a217981 */ /* 0x000ea2000c1e1900 */
[----:B-1----:R-:W-:-:S05]  /*05f0*/  IMAD.WIDE R16, R0, 0x8, R6 ;  /* 0x0000000800107825 */ /* 0x002fca00078e0206 */
[----:B------:R-:W2:Y:S01]  /*0600*/  LDG.E.64 R30, desc[UR14][R16.64] ;  /* 0x0000000e101e7981 */ /* 0x000ea2000c1e1b00 */
[----:B0-----:R-:W-:-:S06]  /*0610*/  IMAD.WIDE R22, R5, 0x8, R22 ;  /* 0x0000000805167825 */ /* 0x001fcc00078e0216 */
[----:B------:R-:W2:Y:S01]  /*0620*/  LDG.E.64 R22, desc[UR14][R22.64] ;  /* 0x0000000e16167981 */ /* 0x000ea2000c1e1b00 */
[----:B---3--:R-:W-:-:S04]  /*0630*/  IMAD.WIDE R8, R19, 0x8, R6 ;  /* 0x0000000813087825 */ /* 0x008fc800078e0206 */
[--C-:B----4-:R-:W-:Y:S01]  /*0640*/  IMAD.WIDE R12, R13, 0x8, R6.reuse ;  /* 0x000000080d0c7825 */ /* 0x110fe200078e0206 */
[----:B------:R-:W3:Y:S03]  /*0650*/  LDG.E.64 R36, desc[UR14][R8.64] ;  /* 0x0000000e08247981 */ /* 0x000ee6000c1e1b00 */
[--C-:B-----5:R-:W-:Y:S01]  /*0660*/  IMAD.WIDE R14, R15, 0x8, R6.reuse ;  /* 0x000000080f0e7825 */ /* 0x120fe200078e0206 */
[----:B------:R-:W4:Y:S03]  /*0670*/  LDG.E.64 R28, desc[UR14][R12.64] ;  /* 0x0000000e0c1c7981 */ /* 0x000f26000c1e1b00 */
[--C-:B--2---:R-:W-:Y:S01]  /*0680*/  IMAD.WIDE R10, R21, 0x8, R6.reuse ;  /* 0x00000008150a7825 */ /* 0x104fe200078e0206 */
[----:B------:R-:W4:Y:S03]  /*0690*/  LDG.E.64 R26, desc[UR14][R14.64] ;  /* 0x0000000e0e1a7981 */ /* 0x000f26000c1e1b00 */
[--C-:B------:R-:W-:Y:S01]  /*06a0*/  IMAD.WIDE R4, R25, 0x8, R6.reuse ;  /* 0x0000000819047825 */ /* 0x100fe200078e0206 */
[----:B------:R-:W2:Y:S03]  /*06b0*/  LDG.E.64 R40, desc[UR14][R10.64] ;  /* 0x0000000e0a287981 */ /* 0x000ea6000c1e1b00 */
[----:B------:R-:W-:Y:S01]  /*06c0*/  IMAD.WIDE R6, R33, 0x8, R6 ;  /* 0x0000000821067825 */ /* 0x000fe200078e0206 */
[----:B------:R-:W5:Y:S04]  /*06d0*/  LDG.E.64 R20, desc[UR14][R4.64] ;  /* 0x0000000e04147981 */ /* 0x000f68000c1e1b00 */
[----:B------:R-:W5:Y:S01]  /*06e0*/  LDG.E.64 R18, desc[UR14][R6.64] ;  /* 0x0000000e06127981 */ /* 0x000f62000c1e1b00 */
[----:B------:R-:W-:-:S06]  /*06f0*/  IMAD.U32 R39, RZ, RZ, UR9 ;  /* 0x00000009ff277e24 */ /* 0x000fcc000f8e00ff */
[----:B------:R-:W-:Y:S01]  /*0700*/  DADD R38, -R38, 1 ;  /* 0x3ff0000026267429 */ /* 0x000fe20000000100 */
[----:B------:R-:W-:Y:S01]  /*0710*/  IMAD.WIDE R34, R0, 0x8, R34 ;  /* 0x0000000800227825 */ /* 0x000fe200078e0222 */
[----:B------:R-:W-:-:S08]  /*0720*/  DFMA R22, R22, UR8, R2 ;  /* 0x0000000816167c2b */ /* 0x000fd00008000002 */
[C---:B------:R-:W-:Y:S02]  /*0730*/  DMUL R2, R22.reuse, 0.25 ;  /* 0x3fd0000016027828 */ /* 0x040fe40000000000 */
[----:B------:R-:W-:-:S06]  /*0740*/  DMUL R22, R22, 0.125 ;  /* 0x3fc0000016167828 */ /* 0x000fcc0000000000 */
[-C--:B------:R-:W-:Y:S02]  /*0750*/  DFMA R30, R30, R38.reuse, R2 ;  /* 0x000000261e1e722b */ /* 0x080fe40000000002 */
[-C--:B---3--:R-:W-:Y:S02]  /*0760*/  DFMA R24, R36, R38.reuse, R22 ;  /* 0x000000262418722b */ /* 0x088fe40000000016 */
[----:B----4-:R-:W-:Y:S02]  /*0770*/  DADD R2, R28, -R26 ;  /* 0x000000001c027229 */ /* 0x010fe4000000081a */
[----:B--2---:R-:W-:Y:S02]  /*0780*/  DADD R36, R36, -R40 ;  /* 0x0000000024247229 */ /* 0x004fe40000000828 */
[-CC-:B------:R-:W-:Y:S02]  /*0790*/  DFMA R42, R40, R38.reuse, R22.reuse ;  /* 0x00000026282a722b */ /* 0x180fe40000000016 */
[----:B------:R-:W-:-:S02]  /*07a0*/  DFMA R28, R28, R38, R22 ;  /* 0x000000261c1c722b */ /* 0x000fc40000000016 */
[-CC-:B------:R-:W-:Y:S02]  /*07b0*/  DFMA R26, R26, R38.reuse, R22.reuse ;  /* 0x000000261a1a722b */ /* 0x180fe40000000016 */
[-CC-:B-----5:R-:W-:Y:S02]  /*07c0*/  DFMA R40, R20, R38.reuse, R22.reuse ;  /* 0x000000261428722b */ /* 0x1a0fe40000000016 */
[----:B------:R-:W-:Y:S02]  /*07d0*/  DFMA R22, R18, R38, R22 ;  /* 0x000000261216722b */ /* 0x000fe40000000016 */
[----:B------:R-:W-:Y:S02]  /*07e0*/  DADD R18, R20, -R18 ;  /* 0x0000000014127229 */ /* 0x000fe40000000812 */
[----:B------:R-:W-:Y:S02]  /*07f0*/  DMUL R2, R2, UR8 ;  /* 0x0000000802027c28 */ /* 0x000fe40008000000 */
[----:B------:R-:W-:-:S04]  /*0800*/  DMUL R36, R36, UR8 ;  /* 0x0000000824247c28 */ /* 0x000fc80008000000 */
[----:B------:R-:W-:Y:S01]  /*0810*/  DMUL R18, R18, UR8 ;  /* 0x0000000812127c28 */ /* 0x000fe20008000000 */
[----:B------:R-:W-:Y:S01]  /*0820*/  IMAD.WIDE R20, R32, 0x8, R34 ;  /* 0x0000000820147825 */ /* 0x000fe200078e0222 */
[----:B------:R-:W-:Y:S02]  /*0830*/  DMUL R2, R2, 4 ;  /* 0x4010000002027828 */ /* 0x000fe40000000000 */
[----:B------:R-:W-:-:S04]  /*0840*/  DMUL R36, R36, 4 ;  /* 0x4010000024247828 */ /* 0x000fc80000000000 */
[----:B------:R-:W-:Y:S01]  /*0850*/  DMUL R18, R18, 4 ;  /* 0x4010000012127828 */ /* 0x000fe20000000000 */
        /* <DEDUP_REMOVED lines=11> */
.L_x_100:
[----:B-1----:R-:W-:Y:S05]  /*0910*/  BSYNC.RECONVERGENT B0 ;  /* 0x0000000000007941 */ /* 0x002fea0003800200 */
.L_x_99:
[----:B------:R-:W-:Y:S01]  /*0920*/  IADD3 R0, PT, PT, R0, UR12, RZ ;  /* 0x0000000c00007c10 */ /* 0x000fe2000fffe0ff */
[----:B------:R-:W-:Y:S06]  /*0930*/  BRA.U UP0, `(.L_x_103) ;  /* 0xfffffff900647547 */ /* 0x000fec000b83ffff */
[----:B------:R-:W-:Y:S05]  /*0940*/  EXIT ;  /* 0x000000000000794d */ /* 0x000fea0003800000 */
.L_x_98:
[----:B------:R-:W-:Y:S01]  /*0950*/  UIADD3 UR5, UPT, UPT, UR7, 0x7ffff, URZ ;  /* 0x0007ffff07057890 */ /* 0x000fe2000fffe0ff */
[----:B------:R-:W-:-:S03]  /*0960*/  MOV R2, RZ ;  /* 0x000000ff00027202 */ /* 0x000fc60000000f00 */
[----:B------:R-:W-:-:S09]  /*0970*/  UISETP.GE.U32.AND UP0, UPT, UR5, 0xfffff, UPT ;  /* 0x000fffff0500788c */ /* 0x000fd2000bf06070 */
[----:B------:R-:W-:Y:S05]  /*0980*/  BRA.U !UP0, `(.L_x_104) ;  /* 0x0000000908a07547 */ /* 0x000fea000b800000 */
[----:B------:R-:W-:Y:S02]  /*0990*/  UIMAD UR6, UR6, UR12, URZ ;  /* 0x0000000c060672a4 */ /* 0x000fe4000f8e02ff */
[----:B------:R-:W-:Y:S02]  /*09a0*/  UIMAD UR7, UR11, UR12, UR12 ;  /* 0x0000000c0b0772a4 */ /* 0x000fe4000f8e020c */
[----:B------:R-:W-:Y:S02]  /*09b0*/  ULOP3.LUT UR5, UR10, 0xfffffffe, URZ, 0xc0, !UPT ;  /* 0xfffffffe0a057892 */ /* 0x000fe4000f8ec0ff */
[----:B------:R-:W-:Y:S01]  /*09c0*/  IMAD.U32 R3, RZ, RZ, UR6 ;  /* 0x00000006ff037e24 */ /* 0x000fe2000f8e00ff */
[----:B------:R-:W0:Y:S01]  /*09d0*/  LDCU UR13, c[0x0][0x3c8] ;  /* 0x00007900ff0d77ac */ /* 0x000e220008000800 */
[----:B------:R-:W-:Y:S02]  /*09e0*/  IADD3 R2, PT, PT, R0, UR7, RZ ;  /* 0x0000000700027c10 */ /* 0x000fe4000fffe0ff */
[----:B------:R-:W-:Y:S01]  /*09f0*/  IMAD R3, R3, UR10, R0 ;  /* 0x0000000a03037c24 */ /* 0x000fe2000f8e0200 */
[----:B------:R-:W-:-:S12]  /*0a00*/  UIADD3 UR5, UPT, UPT, -UR5, URZ, URZ ;  /* 0x000000ff05057290 */ /* 0x000fd8000fffe1ff */
.L_x_109:
[----:B0-----:R-:W-:Y:S01]  /*0a10*/  ISETP.GE.AND P0, PT, R3, UR13, PT ;  /* 0x0000000d03007c0c */ /* 0x001fe2000bf06270 */
[----:B------:R-:W-:Y:S01]  /*0a20*/  UIADD3 UR5, UPT, UPT, UR5, 0x2, URZ ;  /* 0x0000000205057890 */ /* 0x000fe2000fffe0ff */
[----:B------:R-:W-:Y:S01]  /*0a30*/  BSSY.RECONVERGENT B0, `(.L_x_105) ;  /* 0x000004b000007945 */ /* 0x000fe20003800200 */
[----:B------:R-:W-:Y:S02]  /*0a40*/  ISETP.GE.AND P1, PT, R2, UR13, PT ;  /* 0x0000000d02007c0c */ /* 0x000fe4000bf26270 */
[----:B------:R-:W-:-:S08]  /*0a50*/  UISETP.NE.AND UP0, UPT, UR5, URZ, UPT ;  /* 0x000000ff0500728c */ /* 0x000fd0000bf05270 */
[----:B------:R-:W-:Y:S05]  /*0a60*/  @P0 BRA `(.L_x_106) ;  /* 0x00000004001c0947 */ /* 0x000fea0003800000 */
[----:B------:R-:W0:Y:S08]  /*0a70*/  LDC.64 R6, c[0x0][0x380] ;  /* 0x0000e000ff067b82 */ /* 0x000e300000000a00 */
[----:B------:R-:W1:Y:S08]  /*0a80*/  LDC R43, c[0x0][0x3cc] ;  /* 0x0000f300ff2b7b82 */ /* 0x000e700000000800 */
[----:B------:R-:W2:Y:S01]  /*0a90*/  LDC.64 R4, c[0x0][0x388] ;  /* 0x0000e200ff047b82 */ /* 0x000ea20000000a00 */
[----:B0-----:R-:W-:-:S07]  /*0aa0*/  IMAD.WIDE R6, R3, 0x4, R6 ;  /* 0x0000000403067825 */ /* 0x001fce00078e0206 */
[----:B------:R-:W0:Y:S01]  /*0ab0*/  LDC.64 R40, c[0x0][0x3a0] ;  /* 0x0000e800ff287b82 */ /* 0x000e220000000a00 */
[----:B------:R-:W3:Y:S01]  /*0ac0*/  LDG.E R21, desc[UR14][R6.64] ;  /* 0x0000000e06157981 */ /* 0x000ee2000c1e1900 */
[----:B-1----:R-:W-:-:S05]  /*0ad0*/  IMAD.WIDE R8, R43, 0x4, R6 ;  /* 0x000000042b087825 */ /* 0x002fca00078e0206 */
[----:B------:R1:W4:Y:S01]  /*0ae0*/  LDG.E R25, desc[UR14][R8.64] ;  /* 0x0000000e08197981 */ /* 0x000322000c1e1900 */
[----:B------:R-:W-:-:S04]  /*0af0*/  IMAD.WIDE R10, R43, 0x4, R8 ;  /* 0x000000042b0a7825 */ /* 0x000fc800078e0208 */
[----:B--2---:R-:W-:-:S04]  /*0b00*/  IMAD.WIDE R4, R3, 0x4, R4 ;  /* 0x0000000403047825 */ /* 0x004fc800078e0204 */
[C---:B------:R-:W-:Y:S01]  /*0b10*/  IMAD.WIDE R12, R43.reuse, 0x4, R10 ;  /* 0x000000042b0c7825 */ /* 0x040fe200078e020a */
[----:B------:R-:W0:Y:S01]  /*0b20*/  LDG.E R17, desc[UR14][R4.64] ;  /* 0x0000000e04117981 */ /* 0x000e22000c1e1900 */
[----:B-1----:R-:W1:Y:S03]  /*0b30*/  LDC.64 R8, c[0x0][0x390] ;  /* 0x0000e400ff087b82 */ /* 0x002e660000000a00 */
[----:B------:R-:W2:Y:S01]  /*0b40*/  LDG.E R11, desc[UR14][R10.64] ;  /* 0x0000000e0a0b7981 */ /* 0x000ea2000c1e1900 */
[----:B------:R-:W-:-:S03]  /*0b50*/  IMAD.WIDE R14, R43, 0x4, R12 ;  /* 0x000000042b0e7825 */ /* 0x000fc600078e020c */
[----:B------:R2:W5:Y:S01]  /*0b60*/  LDG.E R23, desc[UR14][R12.64] ;  /* 0x0000000e0c177981 */ /* 0x000562000c1e1900 */
[----:B------:R-:W-:-:S03]  /*0b70*/  IMAD.WIDE R18, R43, 0x4, R14 ;  /* 0x000000042b127825 */ /* 0x000fc600078e020e */
[----:B------:R-:W5:Y:S04]  /*0b80*/  LDG.E R27, desc[UR14][R14.64] ;  /* 0x0000000e0e1b7981 */ /* 0x000f68000c1e1900 */
[----:B------:R-:W5:Y:S01]  /*0b90*/  LDG.E R33, desc[UR14][R18.64] ;  /* 0x0000000e12217981 */ /* 0x000f62000c1e1900 */
[----:B-1----:R-:W-:-:S05]  /*0ba0*/  IMAD.WIDE R28, R3, 0x8, R8 ;  /* 0x00000008031c7825 */ /* 0x002fca00078e0208 */
[----:B------:R-:W5:Y:S01]  /*0bb0*/  LDG.E.64 R36, desc[UR14][R28.64] ;  /* 0x0000000e1c247981 */ /* 0x000f62000c1e1b00 */
[----:B---3--:R-:W-:-:S05]  /*0bc0*/  IMAD.WIDE R20, R21, 0x8, R8 ;  /* 0x0000000815147825 */ /* 0x008fca00078e0208 */
[----:B------:R-:W3:Y:S01]  /*0bd0*/  LDG.E.64 R4, desc[UR14][R20.64] ;  /* 0x0000000e14047981 */ /* 0x000ee2000c1e1b00 */
[----:B----4-:R-:W-:-:S05]  /*0be0*/  IMAD.WIDE R24, R25, 0x8, R8 ;  /* 0x0000000819187825 */ /* 0x010fca00078e0208 */
[----:B------:R-:W3:Y:S01]  /*0bf0*/  LDG.E.64 R30, desc[UR14][R24.64] ;  /* 0x0000000e181e7981 */ /* 0x000ee2000c1e1b00 */
[----:B0-----:R-:W-:-:S06]  /*0c00*/  IMAD.WIDE R40, R17, 0x8, R40 ;  /* 0x0000000811287825 */ /* 0x001fcc00078e0228 */
[----:B------:R-:W4:Y:S01]  /*0c10*/  LDG.E.64 R40, desc[UR14][R40.64] ;  /* 0x0000000e28287981 */ /* 0x000f22000c1e1b00 */
[----:B--2---:R-:W-:-:S04]  /*0c20*/  IMAD.WIDE R12, R11, 0x8, R8 ;  /* 0x000000080b0c7825 */ /* 0x004fc800078e0208 */
[--C-:B-----5:R-:W-:Y:S01]  /*0c30*/  IMAD.WIDE R16, R23, 0x8, R8.reuse ;  /* 0x0000000817107825 */ /* 0x120fe200078e0208 */
[----:B------:R-:W2:Y:S01]  /*0c40*/  LDG.E.64 R18, desc[UR14][R12.64] ;  /* 0x0000000e0c127981 */ /* 0x000ea2000c1e1b00 */
[----:B------:R-:W0:Y:S02]  /*0c50*/  LDC.64 R22, c[0x0][0x3a8] ;  /* 0x0000ea00ff167b82 */ /* 0x000e240000000a00 */
[--C-:B------:R-:W-:Y:S01]  /*0c60*/  IMAD.WIDE R6, R27, 0x8, R8.reuse ;  /* 0x000000081b067825 */ /* 0x100fe200078e0208 */
[----:B------:R-:W2:Y:S03]  /*0c70*/  LDG.E.64 R14, desc[UR14][R16.64] ;  /* 0x0000000e100e7981 */ /* 0x000ea6000c1e1b00 */
[----:B------:R-:W-:Y:S01]  /*0c80*/  IMAD.WIDE R8, R33, 0x8, R8 ;  /* 0x0000000821087825 */ /* 0x000fe200078e0208 */
[----:B------:R-:W5:Y:S04]  /*0c90*/  LDG.E.64 R10, desc[UR14][R6.64] ;  /* 0x0000000e060a7981 */ /* 0x000f68000c1e1b00 */
[----:B------:R-:W5:Y:S01]  /*0ca0*/  LDG.E.64 R34, desc[UR14][R8.64] ;  /* 0x0000000e08227981 */ /* 0x000f62000c1e1b00 */
[----:B0-----:R-:W-:-:S04]  /*0cb0*/  IMAD.WIDE R22, R3, 0x8, R22 ;  /* 0x0000000803167825 */ /* 0x001fc800078e0216 */
[----:B------:R-:W-:Y:S01]  /*0cc0*/  IMAD.WIDE R44, R43, 0x8, R22 ;  /* 0x000000082b2c7825 */ /* 0x000fe200078e0216 */
[----:B---3--:R-:W-:-:S08]  /*0cd0*/  DADD R26, R4, -R30 ;  /* 0x00000000041a7229 */ /* 0x008fd0000000081e */
[----:B------:R-:W-:Y:S02]  /*0ce0*/  DMUL R26, R26, UR8 ;  /* 0x000000081a1a7c28 */ /* 0x000fe40008000000 */
[----:B----4-:R-:W-:-:S06]  /*0cf0*/  DFMA R40, R40, UR8, RZ ;  /* 0x0000000828287c2b */ /* 0x010fcc00080000ff */
[----:B------:R-:W-:Y:S01]  /*0d00*/  DMUL R32, R26, 4 ;  /* 0x401000001a207828 */ /* 0x000fe20000000000 */
[----:B------:R-:W-:Y:S01]  /*0d10*/  MOV R26, UR8 ;  /* 0x00000008001a7c02 */ /* 0x000fe20008000f00 */
[----:B------:R-:W-:-:S05]  /*0d20*/  IMAD.U32 R27, RZ, RZ, UR9 ;  /* 0x00000009ff1b7e24 */ /* 0x000fca000f8e00ff */
[----:B------:R0:W-:Y:S01]  /*0d30*/  STG.E.64 desc[UR14][R22.64], R32 ;  /* 0x0000002016007986 */ /* 0x0001e2000c101b0e */
[----:B--2---:R-:W-:Y:S02]  /*0d40*/  DADD R38, R18, -R14 ;  /* 0x0000000012267229 */ /* 0x004fe4000000080e */
[----:B0-----:R-:W-:Y:S02]  /*0d50*/  DADD R32, -R26, 1 ;  /* 0x3ff000001a207429 */ /* 0x001fe40000000100 */
[----:B------:R-:W-:-:S08]  /*0d60*/  DMUL R26, R40, 0.25 ;  /* 0x3fd00000281a7828 */ /* 0x000fd00000000000 */
[----:B------:R-:W-:Y:S02]  /*0d70*/  DFMA R26, R32, R36, R26 ;  /* 0x00000024201a722b */ /* 0x000fe4000000001a */
[----:B-----5:R-:W-:Y:S02]  /*0d80*/  DADD R36, R10, -R34 ;  /* 0x000000000a247229 */ /* 0x020fe40000000822 */
[----:B------:R-:W-:Y:S02]  /*0d90*/  DMUL R38, R38, UR8 ;  /* 0x0000000826267c28 */ /* 0x000fe40008000000 */
[----:B------:R-:W-:-:S04]  /*0da0*/  DMUL R40, R40, 0.125 ;  /* 0x3fc0000028287828 */ /* 0x000fc80000000000 */
[----:B------:R-:W-:Y:S02]  /*0db0*/  DMUL R36, R36, UR8 ;  /* 0x0000000824247c28 */ /* 0x000fe40008000000 */
[----:B------:R-:W-:Y:S01]  /*0dc0*/  DMUL R38, R38, 4 ;  /* 0x4010000026267828 */ /* 0x000fe20000000000 */
[----:B------:R-:W-:Y:S01]  /*0dd0*/  IMAD.WIDE R22, R43, 0x8, R44 ;  /* 0x000000082b167825 */ /* 0x000fe200078e022c */
[----:B------:R-:W-:-:S04]  /*0de0*/  DFMA R4, R32, R4, R40 ;  /* 0x000000042004722b */ /* 0x000fc80000000028 */
[----:B------:R-:W-:Y:S02]  /*0df0*/  DMUL R36, R36, 4 ;  /* 0x4010000024247828 */ /* 0x000fe40000000000 */
[C-C-:B------:R-:W-:Y:S02]  /*0e00*/  DFMA R30, R32.reuse, R30, R40.reuse ;  /* 0x0000001e201e722b */ /* 0x140fe40000000028 */
[C-C-:B------:R-:W-:Y:S01]  /*0e10*/  DFMA R18, R32.reuse, R18, R40.reuse ;  /* 0x000000122012722b */ /* 0x140fe20000000028 */
[----:B------:R0:W-:Y:S01]  /*0e20*/  STG.E.64 desc[UR14][R44.64], R38 ;  /* 0x000000262c007986 */ /* 0x0001e2000c101b0e */
        /* <DEDUP_REMOVED lines=11> */
.L_x_106:
[----:B------:R-:W-:Y:S05]  /*0ee0*/  BSYNC.RECONVERGENT B0 ;  /* 0x0000000000007941 */ /* 0x000fea0003800200 */
.L_x_105:
[----:B------:R-:W-:Y:S04]  /*0ef0*/  BSSY.RECONVERGENT B0, `(.L_x_107) ;  /* 0x0000049000007945 */ /* 0x000fe80003800200 */
[----:B------:R-:W-:Y:S05]  /*0f00*/  @P1 BRA `(.L_x_108) ;  /* 0x00000004001c1947 */ /* 0x000fea0003800000 */
[----:B0-----:R-:W0:Y:S08]  /*0f10*/  LDC.64 R6, c[0x0][0x380] ;  /* 0x0000e000ff067b82 */ /* 0x001e300000000a00 */
        /* <DEDUP_REMOVED lines=41> */
[----:B------:R-:W-:Y:S02]  /*11b0*/  MOV R26, UR8 ;  /* 0x00000008001a7c02 */ /* 0x000fe40008000f00 */
[----:B------:R-:W-:-:S04]  /*11c0*/  MOV R27, UR9 ;  /* 0x00000009001b7c02 */ /* 0x000fc80008000f00 */
        /* <DEDUP_REMOVED lines=27> */
.L_x_108:
[----:B------:R-:W-:Y:S05]  /*1380*/  BSYNC.RECONVERGENT B0 ;  /* 0x0000000000007941 */ /* 0x000fea0003800200 */
.L_x_107:
[----:B01----:R-:W-:Y:S01]  /*1390*/  IMAD.U32 R5, RZ, RZ, UR12 ;  /* 0x0000000cff057e24 */ /* 0x003fe2000f8e00ff */
[----:B------:R-:W-:-:S04]  /*13a0*/  MOV R4, UR12 ;  /* 0x0000000c00047c02 */ /* 0x000fc80008000f00 */
[----:B------:R-:W-:Y:S01]  /*13b0*/  LEA R2, R5, R2, 0x1 ;  /* 0x0000000205027211 */ /* 0x000fe200078e08ff */
[----:B------:R-:W-:Y:S01]  /*13c0*/  IMAD R3, R4, 0x2, R3 ;  /* 0x0000000204037824 */ /* 0x000fe200078e0203 */
[----:B------:R-:W-:Y:S06]  /*13d0*/  BRA.U UP0, `(.L_x_109) ;  /* 0xfffffff5008c7547 */ /* 0x000fec000b83ffff */
[----:B------:R-:W-:-:S04]  /*13e0*/  UIADD3 UR5, UPT, UPT, UR4, 0x1, URZ ;  /* 0x0000000104057890 */ /* 0x000fc8000fffe0ff */
[----:B------:R-:W-:-:S06]  /*13f0*/  ULOP3.LUT UR5, UR5, 0xfffffffe, URZ, 0xc0, !UPT ;  /* 0xfffffffe05057892 */ /* 0x000fcc000f8ec0ff */
[----:B------:R-:W-:-:S07]  /*1400*/  MOV R2, UR5 ;  /* 0x0000000500027c02 */ /* 0x000fce0008000f00 */
.L_x_104:
[----:B------:R-:W-:-:S04]  /*1410*/  ULOP3.LUT UR5, UR4, 0x1, URZ, 0xc0, !UPT ;  /* 0x0000000104057892 */ /* 0x000fc8000f8ec0ff */
[----:B------:R-:W-:-:S06]  /*1420*/  UISETP.NE.U32.AND UP0, UPT, UR5, 0x1, UPT ;  /* 0x000000010500788c */ /* 0x000fcc000bf05070 */
[----:B------:R-:W-:-:S13]  /*1430*/  PLOP3.LUT P0, PT, PT, PT, UP0, 0x80, 0x8 ;  /* 0x000000000008781c */ /* 0x000fda0003f0f008 */
[----:B------:R-:W-:Y:S05]  /*1440*/  @!P0 EXIT ;  /* 0x000000000000894d */ /* 0x000fea0003800000 */
[----:B------:R-:W0:Y:S01]  /*1450*/  LDCU UR4, c[0x0][0x3c8] ;  /* 0x00007900ff0477ac */ /* 0x000e220008000800 */
[----:B------:R-:W-:-:S05]  /*1460*/  IADD3 R3, PT, PT, R2, UR11, RZ ;  /* 0x0000000b02037c10 */ /* 0x000fca000fffe0ff */
[----:B------:R-:W-:-:S05]  /*1470*/  IMAD R0, R3, UR12, R0 ;  /* 0x0000000c03007c24 */ /* 0x000fca000f8e0200 */
[----:B0-----:R-:W-:-:S13]  /*1480*/  ISETP.GE.AND P0, PT, R0, UR4, PT ;  /* 0x0000000400007c0c */ /* 0x001fda000bf06270 */
[----:B------:R-:W-:Y:S05]  /*1490*/  @P0 EXIT ;  /* 0x000000000000094d */ /* 0x000fea0003800000 */
[----:B------:R-:W0:Y:S08]  /*14a0*/  LDC.64 R4, c[0x0][0x380] ;  /* 0x0000e000ff047b82 */ /* 0x000e300000000a00 */
[----:B------:R-:W1:Y:S08]  /*14b0*/  LDC R33, c[0x0][0x3cc] ;  /* 0x0000f300ff217b82 */ /* 0x000e700000000800 */
[----:B------:R-:W2:Y:S01]  /*14c0*/  LDC.64 R2, c[0x0][0x388] ;  /* 0x0000e200ff027b82 */ /* 0x000ea20000000a00 */
[----:B0-----:R-:W-:-:S07]  /*14d0*/  IMAD.WIDE R4, R0, 0x4, R4 ;  /* 0x0000000400047825 */ /* 0x001fce00078e0204 */
[----:B------:R-:W0:Y:S01]  /*14e0*/  LDC.64 R22, c[0x0][0x390] ;  /* 0x0000e400ff167b82 */ /* 0x000e220000000a00 */
[----:B------:R-:W3:Y:S01]  /*14f0*/  LDG.E R15, desc[UR14][R4.64] ;  /* 0x0000000e040f7981 */ /* 0x000ee2000c1e1900 */
[----:B-1----:R-:W-:-:S06]  /*1500*/  IMAD.WIDE R6, R33, 0x4, R4 ;  /* 0x0000000421067825 */ /* 0x002fcc00078e0204 */
[----:B------:R-:W1:Y:S01]  /*1510*/  LDC.64 R34, c[0x0][0x3a0] ;  /* 0x0000e800ff227b82 */ /* 0x000e620000000a00 */
[----:B------:R-:W4:Y:S01]  /*1520*/  LDG.E R17, desc[UR14][R6.64] ;  /* 0x0000000e06117981 */ /* 0x000f22000c1e1900 */
[----:B------:R-:W-:-:S06]  /*1530*/  IMAD.WIDE R8, R33, 0x4, R6 ;  /* 0x0000000421087825 */ /* 0x000fcc00078e0206 */
[----:B------:R-:W5:Y:S01]  /*1540*/  LDC.64 R28, c[0x0][0x3a8] ;  /* 0x0000ea00ff1c7b82 */ /* 0x000f620000000a00 */
[----:B--2---:R-:W-:-:S04]  /*1550*/  IMAD.WIDE R2, R0, 0x4, R2 ;  /* 0x0000000400027825 */ /* 0x004fc800078e0202 */
[C---:B------:R-:W-:Y:S02]  /*1560*/  IMAD.WIDE R10, R33.reuse, 0x4, R8 ;  /* 0x00000004210a7825 */ /* 0x040fe400078e0208 */
[----:B------:R-:W1:Y:S02]  /*1570*/  LDG.E R3, desc[UR14][R2.64] ;  /* 0x0000000e02037981 */ /* 0x000e64000c1e1900 */
[C---:B------:R-:W-:Y:S02]  /*1580*/  IMAD.WIDE R12, R33.reuse, 0x4, R10 ;  /* 0x00000004210c7825 */ /* 0x040fe400078e020a */
[----:B------:R-:W2:Y:S04]  /*1590*/  LDG.E R9, desc[UR14][R8.64] ;  /* 0x0000000e08097981 */ /* 0x000ea8000c1e1900 */
[----:B------:R-:W5:Y:S01]  /*15a0*/  LDG.E R11, desc[UR14][R10.64] ;  /* 0x0000000e0a0b7981 */ /* 0x000f62000c1e1900 */
[----:B------:R-:W-:-:S03]  /*15b0*/  IMAD.WIDE R18, R33, 0x4, R12 ;  /* 0x0000000421127825 */ /* 0x000fc600078e020c */
[----:B------:R-:W5:Y:S04]  /*15c0*/  LDG.E R13, desc[UR14][R12.64] ;  /* 0x0000000e0c0d7981 */ /* 0x000f68000c1e1900 */
[----:B------:R-:W5:Y:S01]  /*15d0*/  LDG.E R19, desc[UR14][R18.64] ;  /* 0x0000000e12137981 */ /* 0x000f62000c1e1900 */
[----:B0-----:R-:W-:-:S05]  /*15e0*/  IMAD.WIDE R20, R0, 0x8, R22 ;  /* 0x0000000800147825 */ /* 0x001fca00078e0216 */
[----:B------:R-:W5:Y:S01]  /*15f0*/  LDG.E.64 R30, desc[UR14][R20.64] ;  /* 0x0000000e141e7981 */ /* 0x000f62000c1e1b00 */
[----:B---3--:R-:W-:-:S05]  /*1600*/  IMAD.WIDE R14, R15, 0x8, R22 ;  /* 0x000000080f0e7825 */ /* 0x008fca00078e0216 */
[----:B------:R-:W3:Y:S01]  /*1610*/  LDG.E.64 R40, desc[UR14][R14.64] ;  /* 0x0000000e0e287981 */ /* 0x000ee2000c1e1b00 */
[----:B----4-:R-:W-:-:S04]  /*1620*/  IMAD.WIDE R16, R17, 0x8, R22 ;  /* 0x0000000811107825 */ /* 0x010fc800078e0216 */
[----:B-1----:R-:W-:Y:S02]  /*1630*/  IMAD.WIDE R34, R3, 0x8, R34 ;  /* 0x0000000803227825 */ /* 0x002fe400078e0222 */
[----:B------:R-:W3:Y:S04]  /*1640*/  LDG.E.64 R2, desc[UR14][R16.64] ;  /* 0x0000000e10027981 */ /* 0x000ee8000c1e1b00 */
[----:B------:R-:W4:Y:S01]  /*1650*/  LDG.E.64 R34, desc[UR14][R34.64] ;  /* 0x0000000e22227981 */ /* 0x000f22000c1e1b00 */
[----:B--2---:R-:W-:-:S04]  /*1660*/  IMAD.WIDE R8, R9, 0x8, R22 ;  /* 0x0000000809087825 */ /* 0x004fc800078e0216 */
[----:B-----5:R-:W-:-:S04]  /*1670*/  IMAD.WIDE R10, R11, 0x8, R22 ;  /* 0x000000080b0a7825 */ /* 0x020fc800078e0216 */
[--C-:B------:R-:W-:Y:S02]  /*1680*/  IMAD.WIDE R4, R13, 0x8, R22.reuse ;  /* 0x000000080d047825 */ /* 0x100fe400078e0216 */
[----:B------:R-:W2:Y:S02]  /*1690*/  LDG.E.64 R12, desc[UR14][R8.64] ;  /* 0x0000000e080c7981 */ /* 0x000ea4000c1e1b00 */
[----:B------:R-:W-:Y:S02]  /*16a0*/  IMAD.WIDE R6, R19, 0x8, R22 ;  /* 0x0000000813067825 */ /* 0x000fe400078e0216 */
[----:B------:R-:W2:Y:S04]  /*16b0*/  LDG.E.64 R22, desc[UR14][R10.64] ;  /* 0x0000000e0a167981 */ /* 0x000ea8000c1e1b00 */
[----:B------:R-:W5:Y:S04]  /*16c0*/  LDG.E.64 R24, desc[UR14][R4.64] ;  /* 0x0000000e04187981 */ /* 0x000f68000c1e1b00 */
[----:B------:R-:W5:Y:S01]  /*16d0*/  LDG.E.64 R18, desc[UR14][R6.64] ;  /* 0x0000000e06127981 */ /* 0x000f62000c1e1b00 */
[----:B------:R-:W-:Y:S01]  /*16e0*/  IMAD.U32 R36, RZ, RZ, UR8 ;  /* 0x00000008ff247e24 */ /* 0x000fe2000f8e00ff */
[----:B------:R-:W-:Y:S01]  /*16f0*/  MOV R37, UR9 ;  /* 0x0000000900257c02 */ /* 0x000fe20008000f00 */
[----:B------:R-:W-:-:S04]  /*1700*/  IMAD.WIDE R28, R0, 0x8, R28 ;  /* 0x00000008001c7825 */ /* 0x000fc800078e021c */
[----:B------:R-:W-:Y:S01]  /*1710*/  IMAD.WIDE R44, R33, 0x8, R28 ;  /* 0x00000008212c7825 */ /* 0x000fe200078e021c */
[----:B---3--:R-:W-:Y:S02]  /*1720*/  DADD R26, R40, -R2 ;  /* 0x00000000281a7229 */ /* 0x008fe40000000802 */
[----:B----4-:R-:W-:-:S06]  /*1730*/  DFMA R34, R34, UR8, RZ ;  /* 0x0000000822227c2b */ /* 0x010fcc00080000ff */
[----:B------:R-:W-:Y:S02]  /*1740*/  DMUL R42, R26, UR8 ;  /* 0x000000081a2a7c28 */ /* 0x000fe40008000000 */
[----:B------:R-:W-:Y:S02]  /*1750*/  DADD R26, -R36, 1 ;  /* 0x3ff00000241a7429 */ /* 0x000fe40000000100 */
[----:B------:R-:W-:-:S08]  /*1760*/  DMUL R36, R34, 0.25 ;  /* 0x3fd0000022247828 */ /* 0x000fd00000000000 */
[----:B------:R-:W-:Y:S02]  /*1770*/  DFMA R30, R26, R30, R36 ;  /* 0x0000001e1a1e722b */ /* 0x000fe40000000024 */
[----:B--2---:R-:W-:Y:S02]  /*1780*/  DADD R36, R12, -R22 ;  /* 0x000000000c247229 */ /* 0x004fe40000000816 */
[----:B-----5:R-:W-:-:S06]  /*1790*/  DADD R38, R24, -R18 ;  /* 0x0000000018267229 */ /* 0x020fcc0000000812 */
[----:B------:R-:W-:Y:S02]  /*17a0*/  DMUL R36, R36, UR8 ;  /* 0x0000000824247c28 */ /* 0x000fe40008000000 */
[----:B------:R-:W-:Y:S02]  /*17b0*/  DMUL R42, R42, 4 ;  /* 0x401000002a2a7828 */ /* 0x000fe40000000000 */
[----:B------:R-:W-:Y:S02]  /*17c0*/  DMUL R38, R38, UR8 ;  /* 0x0000000826267c28 */ /* 0x000fe40008000000 */
[----:B------:R-:W-:Y:S02]  /*17d0*/  DMUL R34, R34, 0.125 ;  /* 0x3fc0000022227828 */ /* 0x000fe40000000000 */
[----:B------:R-:W-:Y:S01]  /*17e0*/  DMUL R36, R36, 4 ;  /* 0x4010000024247828 */ /* 0x000fe20000000000 */
[----:B------:R0:W-:Y:S03]  /*17f0*/  STG.E.64 desc[UR14][R28.64], R42 ;  /* 0x0000002a1c007986 */ /* 0x0001e6000c101b0e */
[----:B------:R-:W-:-:S02]  /*1800*/  DMUL R38, R38, 4 ;  /* 0x4010000026267828 */ /* 0x000fc40000000000 */
[C-C-:B------:R-:W-:Y:S02]  /*1810*/  DFMA R40, R26.reuse, R40, R34.reuse ;  /* 0x000000281a28722b */ /* 0x140fe40000000022 */
[C-C-:B------:R-:W-:Y:S02]  /*1820*/  DFMA R2, R26.reuse, R2, R34.reuse ;  /* 0x000000021a02722b */ /* 0x140fe40000000022 */
[C-C-:B------:R-:W-:Y:S01]  /*1830*/  DFMA R12, R26.reuse, R12, R34.reuse ;  /* 0x0000000c1a0c722b */ /* 0x140fe20000000022 */
[----:B------:R-:W-:Y:S01]  /*1840*/  STG.E.64 desc[UR14][R44.64], R36 ;  /* 0x000000242c007986 */ /* 0x000fe2000c101b0e */
[C-C-:B------:R-:W-:Y:S01]  /*1850*/  DFMA R22, R26.reuse, R22, R34.reuse ;  /* 0x000000161a16722b */ /* 0x140fe20000000022 */
[----:B0-----:R-:W-:Y:S01]  /*1860*/  IMAD.WIDE R28, R33, 0x8, R44 ;  /* 0x00000008211c7825 */ /* 0x001fe200078e022c */
[C-C-:B------:R-:W-:Y:S02]  /*1870*/  DFMA R24, R26.reuse, R24, R34.reuse ;  /* 0x000000181a18722b */ /* 0x140fe40000000022 */
[----:B------:R-:W-:-:S02]  /*1880*/  DFMA R18, R26, R18, R34 ;  /* 0x000000121a12722b */ /* 0x000fc40000000022 */
        /* <DEDUP_REMOVED lines=9> */
        .weak           $__internal_7_$__cuda_sm20_dblrcp_rn_slowpath_v3
        .type           $__internal_7_$__cuda_sm20_dblrcp_rn_slowpath_v3,@function
        .size           $__internal_7_$__cuda_sm20_dblrcp_rn_slowpath_v3,($__internal_8_$__cuda_sm20_div_rn_f64_full - $__internal_7_$__cuda_sm20_dblrcp_rn_slowpath_v3)
$__internal_7_$__cuda_sm20_dblrcp_rn_slowpath_v3:
        /* <DEDUP_REMOVED lines=27> */
.L_x_112:
        /* <DEDUP_REMOVED lines=10> */
.L_x_110:
[----:B------:R-:W0:Y:S01]  /*1b70*/  LDC R2, c[0x0][0x3b0] ;  /* 0x0000ec00ff027b82 */ /* 0x000e220000000800 */
[----:B------:R-:W-:-:S07]  /*1b80*/  LOP3.LUT R3, R0, 0x80000, RZ, 0xfc, !PT ;  /* 0x0008000000037812 */ /* 0x000fce00078efcff */
.L_x_111:
[----:B0-----:R-:W-:Y:S01]  /*1b90*/  MOV R0, R2 ;  /* 0x0000000200007202 */ /* 0x001fe20000000f00 */
[----:B------:R-:W-:Y:S01]  /*1ba0*/  IMAD.MOV.U32 R4, RZ, RZ, R3 ;  /* 0x000000ffff047224 */ /* 0x000fe200078e0003 */
[----:B------:R-:W-:Y:S02]  /*1bb0*/  MOV R2, R10 ;  /* 0x0000000a00027202 */ /* 0x000fe40000000f00 */
[----:B------:R-:W-:-:S04]  /*1bc0*/  MOV R3, 0x0 ;  /* 0x0000000000037802 */ /* 0x000fc80000000f00 */
[----:B------:R-:W-:Y:S05]  /*1bd0*/  RET.REL.NODEC R2 `(_Z29dvc_ScaLBL_D3Q7_AAodd_PoissonPiS_PdS0_S0_S0_ddbiii) ;  /* 0xffffffe402087950 */ /* 0x000fea0003c3ffff */
        .weak           $__internal_8_$__cuda_sm20_div_rn_f64_full
        .type           $__internal_8_$__cuda_sm20_div_rn_f64_full,@function
        .size           $__internal_8_$__cuda_sm20_div_rn_f64_full,(.L_x_150 - $__internal_8_$__cuda_sm20_div_rn_f64_full)
$__internal_8_$__cuda_sm20_div_rn_f64_full:
        /* <DEDUP_REMOVED lines=43> */
[----:B------:R-:W-:-:S04]  /*1e90*/  VIMNMX R4, PT, PT, R3, 0x46a00000, PT ;  /* 0x46a0000003047848 */ /* 0x000fc80003fe0100 */
[----:B------:R-:W-:-:S04]  /*1ea0*/  IADD3 R19, PT, PT, -R19, R4, RZ ;  /* 0x0000000413137210 */ /* 0x000fc80007ffe1ff */
        /* <DEDUP_REMOVED lines=10> */
[----:B------:R-:W-:Y:S01]  /*1f50*/  IADD3 R5, PT, PT, -R19, RZ, RZ ;  /* 0x000000ff13057210 */ /* 0x000fe20007ffe1ff */
[----:B------:R-:W-:Y:S01]  /*1f60*/  DMUL.RP R8, R14, R8 ;  /* 0x000000080e087228 */ /* 0x000fe20000008000 */
[----:B------:R-:W-:-:S06]  /*1f70*/  MOV R4, RZ ;  /* 0x000000ff00047202 */ /* 0x000fcc0000000f00 */
[----:B------:R-:W-:-:S03]  /*1f80*/  DFMA R4, R12, -R4, R14 ;  /* 0x800000040c04722b */ /* 0x000fc6000000000e */
[----:B------:R-:W-:-:S03]  /*1f90*/  LOP3.LUT R3, R9, R3, RZ, 0x3c, !PT ;  /* 0x0000000309037212 */ /* 0x000fc600078e3cff */
[----:B------:R-:W-:-:S04]  /*1fa0*/  IADD3 R4, PT, PT, -R19, -0x43300000, RZ ;  /* 0xbcd0000013047810 */ /* 0x000fc80007ffe1ff */
[----:B------:R-:W-:-:S04]  /*1fb0*/  FSETP.NEU.AND P0, PT, |R5|, R4, PT ;  /* 0x000000040500720b */ /* 0x000fc80003f0d200 */
[----:B------:R-:W-:Y:S02]  /*1fc0*/  FSEL R12, R8, R12, !P0 ;  /* 0x0000000c080c7208 */ /* 0x000fe40004000000 */
[----:B------:R-:W-:Y:S01]  /*1fd0*/  FSEL R13, R3, R13, !P0 ;  /* 0x0000000d030d7208 */ /* 0x000fe20004000000 */
[----:B------:R-:W-:Y:S06]  /*1fe0*/  BRA `(.L_x_115) ;  /* 0x0000000000587947 */ /* 0x000fec0003800000 */
.L_x_114:
        /* <DEDUP_REMOVED lines=17> */
.L_x_117:
[----:B------:R-:W-:Y:S02]  /*2100*/  LOP3.LUT R13, R5, 0x80000, RZ, 0xfc, !PT ;  /* 0x00080000050d7812 */ /* 0x000fe400078efcff */
[----:B------:R-:W-:Y:S01]  /*2110*/  MOV R12, R4 ;  /* 0x00000004000c7202 */ /* 0x000fe20000000f00 */
[----:B------:R-:W-:Y:S06]  /*2120*/  BRA `(.L_x_115) ;  /* 0x0000000000087947 */ /* 0x000fec0003800000 */
.L_x_116:
[----:B------:R-:W-:Y:S02]  /*2130*/  LOP3.LUT R13, R9, 0x80000, RZ, 0xfc, !PT ;  /* 0x00080000090d7812 */ /* 0x000fe400078efcff */
[----:B------:R-:W-:-:S07]  /*2140*/  MOV R12, R8 ;  /* 0x00000008000c7202 */ /* 0x000fce0000000f00 */
.L_x_115:
[----:B------:R-:W-:Y:S05]  /*2150*/  BSYNC.RECONVERGENT B2 ;  /* 0x0000000000027941 */ /* 0x000fea0003800200 */
.L_x_113:
[----:B------:R-:W-:-:S04]  /*2160*/  HFMA2 R3, -RZ, RZ, 0, 0 ;  /* 0x00000000ff037431 */ /* 0x000fc800000001ff */
[----:B------:R-:W-:Y:S05]  /*2170*/  RET.REL.NODEC R2 `(_Z29dvc_ScaLBL_D3Q7_AAodd_PoissonPiS_PdS0_S0_S0_ddbiii) ;  /* 0xffffffdc02a07950 */ /* 0x000fea0003c3ffff */
.L_x_118:
        /* <DEDUP_REMOVED lines=16> */
.L_x_150:


//--------------------- .text._Z48dvc_ScaLBL_D3Q7_AAeven_Poisson_ElectricPotentialPiPdS0_iii --------------------------
	.section	.text._Z48dvc_ScaLBL_D3Q7_AAeven_Poisson_ElectricPotentialPiPdS0_iii,"ax",@progbits
	.align	128
        .global         _Z48dvc_ScaLBL_D3Q7_AAeven_Poisson_ElectricPotentialPiPdS0_iii
        .type           _Z48dvc_ScaLBL_D3Q7_AAeven_Poisson_ElectricPotentialPiPdS0_iii,@function
        .size           _Z48dvc_ScaLBL_D3Q7_AAeven_Poisson_ElectricPotentialPiPdS0_iii,(.L_x_162 - _Z48dvc_ScaLBL_D3Q7_AAeven_Poisson_ElectricPotentialPiPdS0_iii)
        .other          _Z48dvc_ScaLBL_D3Q7_AAeven_Poisson_ElectricPotentialPiPdS0_iii,@"STO_CUDA_ENTRY STV_DEFAULT"
_Z48dvc_ScaLBL_D3Q7_AAeven_Poisson_ElectricPotentialPiPdS0_iii:
.text._Z48dvc_ScaLBL_D3Q7_AAeven_Poisson_ElectricPotentialPiPdS0_iii:
        /* <DEDUP_REMOVED lines=8> */
[----:B------:R-:W-:Y:S01]  /*0080*/  HFMA2 R7, -RZ, RZ, 0, 0 ;  /* 0x00000000ff077431 */ /* 0x000fe200000001ff */
[----:B------:R-:W-:Y:S01]  /*0090*/  LEA.HI R2, R2, R12, RZ, 0x13 ;  /* 0x0000000c02027211 */ /* 0x000fe200078f98ff */
[----:B------:R-:W2:Y:S01]  /*00a0*/  LDCU.64 UR4, c[0x0][0x358] ;  /* 0x00006b00ff0477ac */ /* 0x000ea20008000a00 */
[----:B------:R-:W-:Y:S02]  /*00b0*/  SHF.L.U32 R3, R12, 0x1, RZ ;  /* 0x000000010c037819 */ /* 0x000fe400000006ff */
[----:B------:R-:W-:-:S04]  /*00c0*/  SHF.R.S32.HI R2, RZ, 0x13, R2 ;  /* 0x00000013ff027819 */ /* 0x000fc80000011402 */
[C---:B------:R-:W-:Y:S02]  /*00d0*/  ISETP.GE.U32.AND P0, PT, R2.reuse, 0x3, PT ;  /* 0x000000030200780c */ /* 0x040fe40003f06070 */
[----:B------:R-:W-:Y:S02]  /*00e0*/  IADD3 R4, PT, PT, R2, 0x1, RZ ;  /* 0x0000000102047810 */ /* 0x000fe40007ffe0ff */
[----:B0-----:R-:W-:-:S09]  /*00f0*/  IADD3 R5, PT, PT, R5, UR6, RZ ;  /* 0x0000000605057c10 */ /* 0x001fd2000fffe0ff */
[----:B--2---:R-:W-:Y:S05]  /*0100*/  @!P0 BRA `(.L_x_119) ;  /* 0x0000000800988947 */ /* 0x004fea0003800000 */
[----:B------:R-:W1:Y:S01]  /*0110*/  S2R R9, SR_CTAID.X ;  /* 0x0000000000097919 */ /* 0x000e620000002500 */
[----:B------:R-:W-:Y:S01]  /*0120*/  LOP3.LUT R6, R4, 0xfffffffc, RZ, 0xc0, !PT ;  /* 0xfffffffc04067812 */ /* 0x000fe200078ec0ff */
[----:B------:R-:W0:Y:S01]  /*0130*/  LDCU UR6, c[0x0][0x39c] ;  /* 0x00007380ff0677ac */ /* 0x000e220008000800 */
[-C--:B-1----:R-:W-:Y:S02]  /*0140*/  IMAD R7, R9, R0.reuse, RZ ;  /* 0x0000000009077224 */ /* 0x082fe400078e02ff */
[----:B------:R-:W-:Y:S02]  /*0150*/  IMAD R9, R2, R9, R9 ;  /* 0x0000000902097224 */ /* 0x000fe400078e0209 */
[----:B------:R-:W-:Y:S01]  /*0160*/  IMAD R7, R4, R7, R5 ;  /* 0x0000000704077224 */ /* 0x000fe200078e0205 */
[----:B------:R-:W-:Y:S01]  /*0170*/  IADD3 R4, PT, PT, -R6, RZ, RZ ;  /* 0x000000ff06047210 */ /* 0x000fe20007ffe1ff */
[C---:B------:R-:W-:Y:S01]  /*0180*/  IMAD R8, R9.reuse, R0, R0 ;  /* 0x0000000009087224 */ /* 0x040fe200078e0200 */
[C---:B------:R-:W-:Y:S01]  /*0190*/  IADD3 R11, PT, PT, R9.reuse, 0x2, RZ ;  /* 0x00000002090b7810 */ /* 0x040fe20007ffe0ff */
[----:B------:R-:W-:Y:S01]  /*01a0*/  IMAD R33, R12, 0x6, R7 ;  /* 0x000000060c217824 */ /* 0x000fe200078e0207 */
[----:B------:R-:W-:-:S02]  /*01b0*/  IADD3 R13, PT, PT, R9, 0x3, RZ ;  /* 0x00000003090d7810 */ /* 0x000fc40007ffe0ff */
[----:B------:R-:W-:Y:S01]  /*01c0*/  IADD3 R9, PT, PT, R5, R8, RZ ;  /* 0x0000000805097210 */ /* 0x000fe20007ffe0ff */
[-CC-:B------:R-:W-:Y:S01]  /*01d0*/  IMAD R11, R11, R0.reuse, R5.reuse ;  /* 0x000000000b0b7224 */ /* 0x180fe200078e0205 */
[C---:B------:R-:W-:Y:S01]  /*01e0*/  LEA R15, R12.reuse, R7, 0x2 ;  /* 0x000000070c0f7211 */ /* 0x040fe200078e10ff */
[----:B------:R-:W-:Y:S01]  /*01f0*/  IMAD R13, R13, R0, R5 ;  /* 0x000000000d0d7224 */ /* 0x000fe200078e0205 */
[C---:B------:R-:W-:Y:S01]  /*0200*/  LEA R35, R12.reuse, R9, 0x2 ;  /* 0x000000090c237211 */ /* 0x040fe200078e10ff */
[C---:B------:R-:W-:Y:S01]  /*0210*/  IMAD R37, R12.reuse, 0x6, R9 ;  /* 0x000000060c257824 */ /* 0x040fe200078e0209 */
[C---:B------:R-:W-:Y:S01]  /*0220*/  LEA R6, R12.reuse, R11, 0x2 ;  /* 0x0000000b0c067211 */ /* 0x040fe200078e10ff */
[C---:B------:R-:W-:Y:S01]  /*0230*/  IMAD R8, R12.reuse, 0x6, R11 ;  /* 0x000000060c087824 */ /* 0x040fe200078e020b */
[C---:B------:R-:W-:Y:S01]  /*0240*/  LEA R10, R12.reuse, R13, 0x2 ;  /* 0x0000000d0c0a7211 */ /* 0x040fe200078e10ff */
[----:B0-----:R-:W-:-:S07]  /*0250*/  IMAD R12, R12, 0x6, R13 ;  /* 0x000000060c0c7824 */ /* 0x001fce00078e020d */
.L_x_128:
[----:B------:R-:W-:Y:S01]  /*0260*/  ISETP.GE.AND P0, PT, R7, UR6, PT ;  /* 0x0000000607007c0c */ /* 0x000fe2000bf06270 */
[----:B------:R-:W-:Y:S01]  /*0270*/  BSSY.RECONVERGENT B0, `(.L_x_120) ;  /* 0x0000021000007945 */ /* 0x000fe20003800200 */
[----:B------:R-:W-:Y:S02]  /*0280*/  ISETP.GE.AND P1, PT, R9, UR6, PT ;  /* 0x0000000609007c0c */ /* 0x000fe4000bf26270 */
[----:B------:R-:W-:Y:S02]  /*0290*/  ISETP.GE.AND P2, PT, R11, UR6, PT ;  /* 0x000000060b007c0c */ /* 0x000fe4000bf46270 */
[----:B------:R-:W-:-:S07]  /*02a0*/  ISETP.GE.AND P3, PT, R13, UR6, PT ;  /* 0x000000060d007c0c */ /* 0x000fce000bf66270 */
[----:B0123--:R-:W-:Y:S06]  /*02b0*/  @P0 BRA `(.L_x_121) ;  /* 0x0000000000700947 */ /* 0x00ffec0003800000 */
[----:B------:R-:W0:Y:S08]  /*02c0*/  LDC.64 R18, c[0x0][0x388] ;  /* 0x0000e200ff127b82 */ /* 0x000e300000000a00 */
[----:B------:R-:W1:Y:S01]  /*02d0*/  LDC R14, c[0x0][0x3a0] ;  /* 0x0000e800ff0e7b82 */ /* 0x000e620000000800 */
[----:B0-----:R-:W-:-:S05]  /*02e0*/  IMAD.WIDE R16, R7, 0x8, R18 ;  /* 0x0000000807107825 */ /* 0x001fca00078e0212 */
[----:B------:R0:W2:Y:S01]  /*02f0*/  LDG.E.64 R30, desc[UR4][R16.64] ;  /* 0x00000004101e7981 */ /* 0x0000a2000c1e1b00 */
[----:B------:R-:W-:-:S05]  /*0300*/  IMAD.WIDE R22, R3, 0x8, R16 ;  /* 0x0000000803167825 */ /* 0x000fca00078e0210 */
[----:B------:R-:W2:Y:S01]  /*0310*/  LDG.E.64 R28, desc[UR4][R22.64] ;  /* 0x00000004161c7981 */ /* 0x000ea2000c1e1b00 */
[----:B-1----:R-:W-:Y:S02]  /*0320*/  IMAD.WIDE R26, R14, 0x8, R16 ;  /* 0x000000080e1a7825 */ /* 0x002fe400078e0210 */
[----:B0-----:R-:W0:Y:S04]  /*0330*/  LDC.64 R16, c[0x0][0x380] ;  /* 0x0000e000ff107b82 */ /* 0x001e280000000a00 */
[----:B------:R-:W3:Y:S01]  /*0340*/  LDG.E.64 R26, desc[UR4][R26.64] ;  /* 0x000000041a1a7981 */ /* 0x000ee2000c1e1b00 */
[----:B------:R-:W-:-:S04]  /*0350*/  IMAD.WIDE R24, R15, 0x8, R18 ;  /* 0x000000080f187825 */ /* 0x000fc800078e0212 */
[C---:B------:R-:W-:Y:S02]  /*0360*/  IMAD.WIDE R20, R14.reuse, 0x8, R22 ;  /* 0x000000080e147825 */ /* 0x040fe400078e0216 */
[----:B------:R1:W4:Y:S02]  /*0370*/  LDG.E.64 R22, desc[UR4][R24.64] ;  /* 0x0000000418167981 */ /* 0x000324000c1e1b00 */
[----:B------:R-:W-:Y:S02]  /*0380*/  IMAD.WIDE R18, R33, 0x8, R18 ;  /* 0x0000000821127825 */ /* 0x000fe400078e0212 */
[----:B------:R-:W5:Y:S04]  /*0390*/  LDG.E.64 R20, desc[UR4][R20.64] ;  /* 0x0000000414147981 */ /* 0x000f68000c1e1b00 */
[----:B------:R-:W5:Y:S01]  /*03a0*/  LDG.E.64 R18, desc[UR4][R18.64] ;  /* 0x0000000412127981 */ /* 0x000f62000c1e1b00 */
[----:B-1----:R-:W-:-:S04]  /*03b0*/  IMAD.WIDE R24, R14, 0x8, R24 ;  /* 0x000000080e187825 */ /* 0x002fc800078e0218 */
[----:B0-----:R-:W-:Y:S02]  /*03c0*/  IMAD.WIDE R16, R7, 0x4, R16 ;  /* 0x0000000407107825 */ /* 0x001fe400078e0210 */
[----:B------:R-:W5:Y:S04]  /*03d0*/  LDG.E.64 R24, desc[UR4][R24.64] ;  /* 0x0000000418187981 */ /* 0x000f68000c1e1b00 */
[----:B------:R-:W5:Y:S01]  /*03e0*/  LDG.E R16, desc[UR4][R16.64] ;  /* 0x0000000410107981 */ /* 0x000f62000c1e1900 */
[----:B--2---:R-:W-:-:S08]  /*03f0*/  DADD R28, R30, R28 ;  /* 0x000000001e1c7229 */ /* 0x004fd0000000001c */
[----:B---3--:R-:W-:-:S08]  /*0400*/  DADD R26, R28, R26 ;  /* 0x000000001c1a7229 */ /* 0x008fd0000000001a */
[----:B----4-:R-:W-:Y:S01]  /*0410*/  DADD R26, R26, R22 ;  /* 0x000000001a1a7229 */ /* 0x010fe20000000016 */
[----:B------:R-:W0:Y:S07]  /*0420*/  LDC.64 R22, c[0x0][0x390] ;  /* 0x0000e400ff167b82 */ /* 0x000e2e0000000a00 */
[----:B-----5:R-:W-:-:S08]  /*0430*/  DADD R20, R26, R20 ;  /* 0x000000001a147229 */ /* 0x020fd00000000014 */
[----:B------:R-:W-:-:S08]  /*0440*/  DADD R20, R20, R18 ;  /* 0x0000000014147229 */ /* 0x000fd00000000012 */
[----:B------:R-:W-:Y:S01]  /*0450*/  DADD R20, R20, R24 ;  /* 0x0000000014147229 */ /* 0x000fe20000000018 */
[----:B0-----:R-:W-:-:S06]  /*0460*/  IMAD.WIDE R22, R16, 0x8, R22 ;  /* 0x0000000810167825 */ /* 0x001fcc00078e0216 */
[----:B------:R0:W-:Y:S04]  /*0470*/  STG.E.64 desc[UR4][R22.64], R20 ;  /* 0x0000001416007986 */ /* 0x0001e8000c101b04 */
.L_x_121:
[----:B------:R-:W-:Y:S05]  /*0480*/  BSYNC.RECONVERGENT B0 ;  /* 0x0000000000007941 */ /* 0x000fea0003800200 */
.L_x_120:
[----:B------:R-:W-:Y:S04]  /*0490*/  BSSY.RECONVERGENT B0, `(.L_x_122) ;  /* 0x000001e000007945 */ /* 0x000fe80003800200 */
[----:B------:R-:W-:Y:S05]  /*04a0*/  @P1 BRA `(.L_x_123) ;  /* 0x0000000000701947 */ /* 0x000fea0003800000 */
[----:B------:R-:W1:Y:S08]  /*04b0*/  LDC.64 R18, c[0x0][0x388] ;  /* 0x0000e200ff127b82 */ /* 0x000e700000000a00 */
[----:B------:R-:W2:Y:S01]  /*04c0*/  LDC R14, c[0x0][0x3a0] ;  /* 0x0000e800ff0e7b82 */ /* 0x000ea20000000800 */
[----:B-1----:R-:W-:-:S05]  /*04d0*/  IMAD.WIDE R16, R9, 0x8, R18 ;  /* 0x0000000809107825 */ /* 0x002fca00078e0212 */
[----:B------:R1:W3:Y:S01]  /*04e0*/  LDG.E.64 R30, desc[UR4][R16.64] ;  /* 0x00000004101e7981 */ /* 0x0002e2000c1e1b00 */
[----:B0-----:R-:W-:-:S05]  /*04f0*/  IMAD.WIDE R22, R3, 0x8, R16 ;  /* 0x0000000803167825 */ /* 0x001fca00078e0210 */
[----:B------:R-:W3:Y:S01]  /*0500*/  LDG.E.64 R28, desc[UR4][R22.64] ;  /* 0x00000004161c7981 */ /* 0x000ee2000c1e1b00 */
[----:B--2---:R-:W-:Y:S02]  /*0510*/  IMAD.WIDE R26, R14, 0x8, R16 ;  /* 0x000000080e1a7825 */ /* 0x004fe400078e0210 */
[----:B-1----:R-:W0:Y:S04]  /*0520*/  LDC.64 R16, c[0x0][0x380] ;  /* 0x0000e000ff107b82 */ /* 0x002e280000000a00 */
[----:B------:R-:W2:Y:S01]  /*0530*/  LDG.E.64 R26, desc[UR4][R26.64] ;  /* 0x000000041a1a7981 */ /* 0x000ea2000c1e1b00 */
        /* <DEDUP_REMOVED lines=10> */
[----:B---3--:R-:W-:-:S08]  /*05e0*/  DADD R28, R30, R28 ;  /* 0x000000001e1c7229 */ /* 0x008fd0000000001c */
[----:B--2---:R-:W-:-:S08]  /*05f0*/  DADD R26, R28, R26 ;  /* 0x000000001c1a7229 */ /* 0x004fd0000000001a */
[----:B----4-:R-:W-:Y:S01]  /*0600*/  DADD R26, R26, R22 ;  /* 0x000000001a1a7229 */ /* 0x010fe20000000016 */
[----:B------:R-:W0:Y:S07]  /*0610*/  LDC.64 R22, c[0x0][0x390] ;  /* 0x0000e400ff167b82 */ /* 0x000e2e0000000a00 */
[----:B-----5:R-:W-:-:S08]  /*0620*/  DADD R20, R26, R20 ;  /* 0x000000001a147229 */ /* 0x020fd00000000014 */
[----:B------:R-:W-:-:S08]  /*0630*/  DADD R20, R20, R18 ;  /* 0x0000000014147229 */ /* 0x000fd00000000012 */
[----:B------:R-:W-:Y:S01]  /*0640*/  DADD R20, R20, R24 ;  /* 0x0000000014147229 */ /* 0x000fe20000000018 */
[----:B0-----:R-:W-:-:S06]  /*0650*/  IMAD.WIDE R22, R16, 0x8, R22 ;  /* 0x0000000810167825 */ /* 0x001fcc00078e0216 */
[----:B------:R1:W-:Y:S04]  /*0660*/  STG.E.64 desc[UR4][R22.64], R20 ;  /* 0x0000001416007986 */ /* 0x0003e8000c101b04 */
.L_x_123:
[----:B------:R-:W-:Y:S05]  /*0670*/  BSYNC.RECONVERGENT B0 ;  /* 0x0000000000007941 */ /* 0x000fea0003800200 */
.L_x_122:
[----:B------:R-:W-:Y:S04]  /*0680*/  BSSY.RECONVERGENT B0, `(.L_x_124) ;  /* 0x000001e000007945 */ /* 0x000fe80003800200 */
[----:B------:R-:W-:Y:S05]  /*0690*/  @P2 BRA `(.L_x_125) ;  /* 0x0000000000702947 */ /* 0x000fea0003800000 */
[----:B------:R-:W2:Y:S08]  /*06a0*/  LDC.64 R18, c[0x0][0x388] ;  /* 0x0000e200ff127b82 */ /* 0x000eb00000000a00 */
[----:B------:R-:W3:Y:S01]  /*06b0*/  LDC R14, c[0x0][0x3a0] ;  /* 0x0000e800ff0e7b82 */ /* 0x000ee20000000800 */
[----:B--2---:R-:W-:-:S05]  /*06c0*/  IMAD.WIDE R16, R11, 0x8, R18 ;  /* 0x000000080b107825 */ /* 0x004fca00078e0212 */
[----:B------:R2:W4:Y:S01]  /*06d0*/  LDG.E.64 R30, desc[UR4][R16.64] ;  /* 0x00000004101e7981 */ /* 0x000522000c1e1b00 */
[----:B01----:R-:W-:-:S05]  /*06e0*/  IMAD.WIDE R22, R3, 0x8, R16 ;  /* 0x0000000803167825 */ /* 0x003fca00078e0210 */
[----:B------:R-:W4:Y:S01]  /*06f0*/  LDG.E.64 R28, desc[UR4][R22.64] ;  /* 0x00000004161c7981 */ /* 0x000f22000c1e1b00 */
[----:B---3--:R-:W-:Y:S02]  /*0700*/  IMAD.WIDE R26, R14, 0x8, R16 ;  /* 0x000000080e1a7825 */ /* 0x008fe400078e0210 */
[----:B--2---:R-:W0:Y:S04]  /*0710*/  LDC.64 R16, c[0x0][0x380] ;  /* 0x0000e000ff107b82 */ /* 0x004e280000000a00 */
[----:B------:R-:W2:Y:S01]  /*0720*/  LDG.E.64 R26, desc[UR4][R26.64] ;  /* 0x000000041a1a7981 */ /* 0x000ea2000c1e1b00 */
[----:B------:R-:W-:-:S04]  /*0730*/  IMAD.WIDE R24, R6, 0x8, R18 ;  /* 0x0000000806187825 */ /* 0x000fc800078e0212 */
[----:B------:R-:W-:Y:S02]  /*0740*/  IMAD.WIDE R20, R14, 0x8, R22 ;  /* 0x000000080e147825 */ /* 0x000fe400078e0216 */
[----:B------:R1:W3:Y:S02]  /*0750*/  LDG.E.64 R22, desc[UR4][R24.64] ;  /* 0x0000000418167981 */ /* 0x0002e4000c1e1b00 */
[----:B------:R-:W-:Y:S02]  /*0760*/  IMAD.WIDE R18, R8, 0x8, R18 ;  /* 0x0000000808127825 */ /* 0x000fe400078e0212 */
[----:B------:R-:W5:Y:S04]  /*0770*/  LDG.E.64 R20, desc[UR4][R20.64] ;  /* 0x0000000414147981 */ /* 0x000f68000c1e1b00 */
[----:B------:R-:W5:Y:S01]  /*0780*/  LDG.E.64 R18, desc[UR4][R18.64] ;  /* 0x0000000412127981 */ /* 0x000f62000c1e1b00 */
[----:B-1----:R-:W-:-:S04]  /*0790*/  IMAD.WIDE R24, R14, 0x8, R24 ;  /* 0x000000080e187825 */ /* 0x002fc800078e0218 */
[----:B0-----:R-:W-:Y:S02]  /*07a0*/  IMAD.WIDE R16, R11, 0x4, R16 ;  /* 0x000000040b107825 */ /* 0x001fe400078e0210 */
[----:B------:R-:W5:Y:S04]  /*07b0*/  LDG.E.64 R24, desc[UR4][R24.64] ;  /* 0x0000000418187981 */ /* 0x000f68000c1e1b00 */
[----:B------:R-:W5:Y:S01]  /*07c0*/  LDG.E R16, desc[UR4][R16.64] ;  /* 0x0000000410107981 */ /* 0x000f62000c1e1900 */
[----:B----4-:R-:W-:-:S08]  /*07d0*/  DADD R28, R30, R28 ;  /* 0x000000001e1c7229 */ /* 0x010fd0000000001c */
[----:B--2---:R-:W-:-:S08]  /*07e0*/  DADD R26, R28, R26 ;  /* 0x000000001c1a7229 */ /* 0x004fd0000000001a */
[----:B---3--:R-:W-:Y:S01]  /*07f0*/  DADD R26, R26, R22 ;  /* 0x000000001a1a7229 */ /* 0x008fe20000000016 */
[----:B------:R-:W0:Y:S07]  /*0800*/  LDC.64 R22, c[0x0][0x390] ;  /* 0x0000e400ff167b82 */ /* 0x000e2e0000000a00 */
[----:B-----5:R-:W-:-:S08]  /*0810*/  DADD R20, R26, R20 ;  /* 0x000000001a147229 */ /* 0x020fd00000000014 */
[----:B------:R-:W-:-:S08]  /*0820*/  DADD R20, R20, R18 ;  /* 0x0000000014147229 */ /* 0x000fd00000000012 */
[----:B------:R-:W-:Y:S01]  /*0830*/  DADD R20, R20, R24 ;  /* 0x0000000014147229 */ /* 0x000fe20000000018 */
[----:B0-----:R-:W-:-:S06]  /*0840*/  IMAD.WIDE R22, R16, 0x8, R22 ;  /* 0x0000000810167825 */ /* 0x001fcc00078e0216 */
[----:B------:R2:W-:Y:S04]  /*0850*/  STG.E.64 desc[UR4][R22.64], R20 ;  /* 0x0000001416007986 */ /* 0x0005e8000c101b04 */
.L_x_125:
[----:B------:R-:W-:Y:S05]  /*0860*/  BSYNC.RECONVERGENT B0 ;  /* 0x0000000000007941 */ /* 0x000fea0003800200 */
.L_x_124:
[----:B------:R-:W-:Y:S04]  /*0870*/  BSSY.RECONVERGENT B0, `(.L_x_126) ;  /* 0x000001e000007945 */ /* 0x000fe80003800200 */
[----:B------:R-:W-:Y:S05]  /*0880*/  @P3 BRA `(.L_x_127) ;  /* 0x0000000000703947 */ /* 0x000fea0003800000 */
[----:B------:R-:W0:Y:S08]  /*0890*/  LDC.64 R30, c[0x0][0x388] ;  /* 0x0000e200ff1e7b82 */ /* 0x000e300000000a00 */
[----:B------:R-:W3:Y:S01]  /*08a0*/  LDC R14, c[0x0][0x3a0] ;  /* 0x0000e800ff0e7b82 */ /* 0x000ee20000000800 */
[----:B012---:R-:W-:-:S05]  /*08b0*/  IMAD.WIDE R20, R13, 0x8, R30 ;  /* 0x000000080d147825 */ /* 0x007fca00078e021e */
[----:B------:R0:W2:Y:S01]  /*08c0*/  LDG.E.64 R26, desc[UR4][R20.64] ;  /* 0x00000004141a7981 */ /* 0x0000a2000c1e1b00 */
[----:B------:R-:W-:-:S05]  /*08d0*/  IMAD.WIDE R22, R3, 0x8, R20 ;  /* 0x0000000803167825 */ /* 0x000fca00078e0214 */
[----:B------:R-:W2:Y:S01]  /*08e0*/  LDG.E.64 R18, desc[UR4][R22.64] ;  /* 0x0000000416127981 */ /* 0x000ea2000c1e1b00 */
[----:B---3--:R-:W-:Y:S02]  /*08f0*/  IMAD.WIDE R24, R14, 0x8, R20 ;  /* 0x000000080e187825 */ /* 0x008fe400078e0214 */
[----:B0-----:R-:W0:Y:S04]  /*0900*/  LDC.64 R20, c[0x0][0x380] ;  /* 0x0000e000ff147b82 */ /* 0x001e280000000a00 */
[----:B------:R-:W3:Y:S01]  /*0910*/  LDG.E.64 R24, desc[UR4][R24.64] ;  /* 0x0000000418187981 */ /* 0x000ee2000c1e1b00 */
[----:B------:R-:W-:-:S04]  /*0920*/  IMAD.WIDE R28, R10, 0x8, R30 ;  /* 0x000000080a1c7825 */ /* 0x000fc800078e021e */
[----:B------:R-:W-:Y:S02]  /*0930*/  IMAD.WIDE R16, R14, 0x8, R22 ;  /* 0x000000080e107825 */ /* 0x000fe400078e0216 */
        /* <DEDUP_REMOVED lines=10> */
[----:B----4-:R-:W-:Y:S02]  /*09e0*/  DADD R22, R18, R22 ;  /* 0x0000000012167229 */ /* 0x010fe40000000016 */
[----:B------:R-:W0:Y:S06]  /*09f0*/  LDC.64 R18, c[0x0][0x390] ;  /* 0x0000e400ff127b82 */ /* 0x000e2c0000000a00 */
[----:B-----5:R-:W-:-:S08]  /*0a00*/  DADD R16, R22, R16 ;  /* 0x0000000016107229 */ /* 0x020fd00000000010 */
[----:B------:R-:W-:-:S08]  /*0a10*/  DADD R16, R16, R30 ;  /* 0x0000000010107229 */ /* 0x000fd0000000001e */
[----:B------:R-:W-:Y:S01]  /*0a20*/  DADD R16, R16, R28 ;  /* 0x0000000010107229 */ /* 0x000fe2000000001c */
[----:B0-----:R-:W-:-:S06]  /*0a30*/  IMAD.WIDE R18, R20, 0x8, R18 ;  /* 0x0000000814127825 */ /* 0x001fcc00078e0212 */
[----:B------:R3:W-:Y:S04]  /*0a40*/  STG.E.64 desc[UR4][R18.64], R16 ;  /* 0x0000001012007986 */ /* 0x0007e8000c101b04 */
.L_x_127:
[----:B------:R-:W-:Y:S05]  /*0a50*/  BSYNC.RECONVERGENT B0 ;  /* 0x0000000000007941 */ /* 0x000fea0003800200 */
.L_x_126:
[----:B------:R-:W-:Y:S02]  /*0a60*/  IADD3 R4, PT, PT, R4, 0x4, RZ ;  /* 0x0000000404047810 */ /* 0x000fe40007ffe0ff */
[----:B------:R-:W-:Y:S02]  /*0a70*/  LEA R9, R0, R9, 0x2 ;  /* 0x0000000900097211 */ /* 0x000fe400078e10ff */
[----:B------:R-:W-:Y:S02]  /*0a80*/  ISETP.NE.AND P0, PT, R4, RZ, PT ;  /* 0x000000ff0400720c */ /* 0x000fe40003f05270 */
[C---:B------:R-:W-:Y:S02]  /*0a90*/  LEA R35, R0.reuse, R35, 0x2 ;  /* 0x0000002300237211 */ /* 0x040fe400078e10ff */
[C---:B------:R-:W-:Y:S02]  /*0aa0*/  LEA R37, R0.reuse, R37, 0x2 ;  /* 0x0000002500257211 */ /* 0x040fe400078e10ff */
[----:B------:R-:W-:-:S02]  /*0ab0*/  LEA R11, R0, R11, 0x2 ;  /* 0x0000000b000b7211 */ /* 0x000fc400078e10ff */
[C---:B------:R-:W-:Y:S02]  /*0ac0*/  LEA R6, R0.reuse, R6, 0x2 ;  /* 0x0000000600067211 */ /* 0x040fe400078e10ff */
[C---:B------:R-:W-:Y:S02]  /*0ad0*/  LEA R8, R0.reuse, R8, 0x2 ;  /* 0x0000000800087211 */ /* 0x040fe400078e10ff */
[C---:B------:R-:W-:Y:S02]  /*0ae0*/  LEA R13, R0.reuse, R13, 0x2 ;  /* 0x0000000d000d7211 */ /* 0x040fe400078e10ff */
[C---:B------:R-:W-:Y:S02]  /*0af0*/  LEA R10, R0.reuse, R10, 0x2 ;  /* 0x0000000a000a7211 */ /* 0x040fe400078e10ff */
[C---:B------:R-:W-:Y:S02]  /*0b00*/  LEA R12, R0.reuse, R12, 0x2 ;  /* 0x0000000c000c7211 */ /* 0x040fe400078e10ff */
[----:B------:R-:W-:-:S02]  /*0b10*/  LEA R7, R0, R7, 0x2 ;  /* 0x0000000700077211 */ /* 0x000fc400078e10ff */
[C---:B------:R-:W-:Y:S02]  /*0b20*/  LEA R15, R0.reuse, R15, 0x2 ;  /* 0x0000000f000f7211 */ /* 0x040fe400078e10ff */
[----:B------:R-:W-:Y:S01]  /*0b30*/  LEA R33, R0, R33, 0x2 ;  /* 0x0000002100217211 */ /* 0x000fe200078e10ff */
[----:B------:R-:W-:Y:S06]  /*0b40*/  @P0 BRA `(.L_x_128) ;  /* 0xfffffff400c40947 */ /* 0x000fec000383ffff */
[----:B------:R-:W-:-:S04]  /*0b50*/  IADD3 R7, PT, PT, R2, 0x1, RZ ;  /* 0x0000000102077810 */ /* 0x000fc80007ffe0ff */
[----:B------:R-:W-:-:S07]  /*0b60*/  LOP3.LUT R7, R7, 0xfffffffc, RZ, 0xc0, !PT ;  /* 0xfffffffc07077812 */ /* 0x000fce00078ec0ff */
.L_x_119:
[----:B------:R-:W-:Y:S01]  /*0b70*/  IADD3 R4, PT, PT, R2, 0x1, RZ ;  /* 0x0000000102047810 */ /* 0x000fe20007ffe0ff */
[----:B------:R-:W4:Y:S03]  /*0b80*/  S2UR UR6, SR_CTAID.X ;  /* 0x00000000000679c3 */ /* 0x000f260000002500 */
[----:B------:R-:W-:-:S13]  /*0b90*/  LOP3.LUT P0, R6, R4, 0x3, RZ, 0xc0, !PT ;  /* 0x0000000304067812 */ /* 0x000fda000780c0ff */
[----:B----4-:R-:W-:Y:S05]  /*0ba0*/  @!P0 EXIT ;  /* 0x000000000000894d */ /* 0x010fea0003800000 */
[----:B------:R-:W-:Y:S01]  /*0bb0*/  ISETP.NE.AND P0, PT, R6, 0x1, PT ;  /* 0x000000010600780c */ /* 0x000fe20003f05270 */
[----:B------:R-:W-:-:S12]  /*0bc0*/  IMAD R4, R4, UR6, RZ ;  /* 0x0000000604047c24 */ /* 0x000fd8000f8e02ff */
[----:B------:R-:W-:Y:S05]  /*0bd0*/  @!P0 BRA `(.L_x_129) ;  /* 0x00000004003c8947 */ /* 0x000fea0003800000 */
[----:B------:R-:W4:Y:S01]  /*0be0*/  LDCU UR6, c[0x0][0x39c] ;  /* 0x00007380ff0677ac */ /* 0x000f220008000800 */
[----:B------:R-:W-:Y:S01]  /*0bf0*/  IADD3 R25, PT, PT, R7, R4, RZ ;  /* 0x0000000407197210 */ /* 0x000fe20007ffe0ff */
[----:B------:R-:W-:Y:S04]  /*0c00*/  BSSY.RECONVERGENT B0, `(.L_x_130) ;  /* 0x0000027000007945 */ /* 0x000fe80003800200 */
[----:B-1----:R-:W-:-:S05]  /*0c10*/  IMAD R25, R25, R0, R5 ;  /* 0x0000000019197224 */ /* 0x002fca00078e0205 */
[C---:B------:R-:W-:Y:S02]  /*0c20*/  IADD3 R6, PT, PT, R25.reuse, R0, RZ ;  /* 0x0000000019067210 */ /* 0x040fe40007ffe0ff */
[----:B----4-:R-:W-:Y:S02]  /*0c30*/  ISETP.GE.AND P0, PT, R25, UR6, PT ;  /* 0x0000000619007c0c */ /* 0x010fe4000bf06270 */
[----:B------:R-:W-:-:S11]  /*0c40*/  ISETP.GE.AND P1, PT, R6, UR6, PT ;  /* 0x0000000606007c0c */ /* 0x000fd6000bf26270 */
[----:B------:R-:W-:Y:S05]  /*0c50*/  @P0 BRA `(.L_x_131) ;  /* 0x0000000000840947 */ /* 0x000fea0003800000 */
[----:B0-2---:R-:W0:Y:S01]  /*0c60*/  LDC.64 R22, c[0x0][0x388] ;  /* 0x0000e200ff167b82 */ /* 0x005e220000000a00 */
[----:B------:R-:W-:-:S07]  /*0c70*/  IADD3 R24, PT, PT, R3, R25, RZ ;  /* 0x0000001903187210 */ /* 0x000fce0007ffe0ff */
[----:B------:R-:W1:Y:S08]  /*0c80*/  LDC R27, c[0x0][0x3a0] ;  /* 0x0000e800ff1b7b82 */ /* 0x000e700000000800 */
[----:B---3--:R-:W2:Y:S01]  /*0c90*/  LDC.64 R18, c[0x0][0x380] ;  /* 0x0000e000ff127b82 */ /* 0x008ea20000000a00 */
[----:B0-----:R-:W-:-:S05]  /*0ca0*/  IMAD.WIDE R30, R25, 0x8, R22 ;  /* 0x00000008191e7825 */ /* 0x001fca00078e0216 */
[----:B------:R0:W3:Y:S01]  /*0cb0*/  LDG.E.64 R8, desc[UR4][R30.64] ;  /* 0x000000041e087981 */ /* 0x0000e2000c1e1b00 */
[----:B------:R-:W-:Y:S01]  /*0cc0*/  IMAD.WIDE R20, R3, 0x8, R30 ;  /* 0x0000000803147825 */ /* 0x000fe200078e021e */
[----:B-1----:R-:W-:-:S04]  /*0cd0*/  IADD3 R14, PT, PT, R24, -R27, RZ ;  /* 0x8000001b180e7210 */ /* 0x002fc80007ffe0ff */
[----:B------:R-:W3:Y:S01]  /*0ce0*/  LDG.E.64 R10, desc[UR4][R20.64] ;  /* 0x00000004140a7981 */ /* 0x000ee2000c1e1b00 */
[----:B------:R-:W-:-:S04]  /*0cf0*/  IMAD.WIDE R12, R27, 0x8, R30 ;  /* 0x000000081b0c7825 */ /* 0x000fc800078e021e */
[----:B------:R-:W-:Y:S02]  /*0d00*/  IMAD R17, R27, 0x3, R14 ;  /* 0x000000031b117824 */ /* 0x000fe400078e020e */
[----:B------:R-:W4:Y:S02]  /*0d10*/  LDG.E.64 R12, desc[UR4][R12.64] ;  /* 0x000000040c0c7981 */ /* 0x000f24000c1e1b00 */
[----:B------:R-:W-:Y:S01]  /*0d20*/  IMAD.WIDE R16, R17, 0x8, R22 ;  /* 0x0000000811107825 */ /* 0x000fe200078e0216 */
[----:B------:R-:W-:-:S04]  /*0d30*/  IADD3 R24, PT, PT, R24, R27, RZ ;  /* 0x0000001b18187210 */ /* 0x000fc80007ffe0ff */
[----:B------:R-:W5:Y:S01]  /*0d40*/  LDG.E.64 R14, desc[UR4][R16.64] ;  /* 0x00000004100e7981 */ /* 0x000f62000c1e1b00 */
[----:B------:R-:W-:-:S04]  /*0d50*/  IMAD.WIDE R28, R27, 0x8, R20 ;  /* 0x000000081b1c7825 */ /* 0x000fc800078e0214 */
[----:B0-----:R-:W-:Y:S01]  /*0d60*/  IMAD R31, R27, 0x3, R24 ;  /* 0x000000031b1f7824 */ /* 0x001fe200078e0218 */
[----:B------:R-:W5:Y:S03]  /*0d70*/  LDG.E.64 R20, desc[UR4][R28.64] ;  /* 0x000000041c147981 */ /* 0x000f66000c1e1b00 */
[----:B------:R-:W-:-:S06]  /*0d80*/  IMAD.WIDE R22, R31, 0x8, R22 ;  /* 0x000000081f167825 */ /* 0x000fcc00078e0216 */
[----:B------:R-:W5:Y:S01]  /*0d90*/  LDG.E.64 R22, desc[UR4][R22.64] ;  /* 0x0000000416167981 */ /* 0x000f62000c1e1b00 */
[----:B------:R-:W-:-:S04]  /*0da0*/  IMAD.WIDE R26, R27, 0x8, R16 ;  /* 0x000000081b1a7825 */ /* 0x000fc800078e0210 */
[----:B--2---:R-:W-:Y:S02]  /*0db0*/  IMAD.WIDE R24, R25, 0x4, R18 ;  /* 0x0000000419187825 */ /* 0x004fe400078e0212 */
[----:B------:R-:W2:Y:S04]  /*0dc0*/  LDG.E.64 R18, desc[UR4][R26.64] ;  /* 0x000000041a127981 */ /* 0x000ea8000c1e1b00 */
[----:B------:R-:W2:Y:S01]  /*0dd0*/  LDG.E R25, desc[UR4][R24.64] ;  /* 0x0000000418197981 */ /* 0x000ea2000c1e1900 */
[----:B---3--:R-:W-:Y:S01]  /*0de0*/  DADD R8, R8, R10 ;  /* 0x0000000008087229 */ /* 0x008fe2000000000a */
[----:B------:R-:W0:Y:S07]  /*0df0*/  LDC.64 R10, c[0x0][0x390] ;  /* 0x0000e400ff0a7b82 */ /* 0x000e2e0000000a00 */
[----:B----4-:R-:W-:-:S08]  /*0e00*/  DADD R8, R8, R12 ;  /* 0x0000000008087229 */ /* 0x010fd0000000000c */
[----:B-----5:R-:W-:-:S08]  /*0e10*/  DADD R8, R8, R14 ;  /* 0x0000000008087229 */ /* 0x020fd0000000000e */
[----:B------:R-:W-:-:S08]  /*0e20*/  DADD R8, R8, R20 ;  /* 0x0000000008087229 */ /* 0x000fd00000000014 */
[----:B------:R-:W-:-:S08]  /*0e30*/  DADD R8, R8, R22 ;  /* 0x0000000008087229 */ /* 0x000fd00000000016 */
[----:B--2---:R-:W-:Y:S01]  /*0e40*/  DADD R8, R8, R18 ;  /* 0x0000000008087229 */ /* 0x004fe20000000012 */
[----:B0-----:R-:W-:-:S06]  /*0e50*/  IMAD.WIDE R10, R25, 0x8, R10 ;  /* 0x00000008190a7825 */ /* 0x001fcc00078e020a */
[----:B------:R1:W-:Y:S04]  /*0e60*/  STG.E.64 desc[UR4][R10.64], R8 ;  /* 0x000000080a007986 */ /* 0x0003e8000c101b04 */
.L_x_131:
[----:B------:R-:W-:Y:S05]  /*0e70*/  BSYNC.RECONVERGENT B0 ;  /* 0x0000000000007941 */ /* 0x000fea0003800200 */
.L_x_130:
[----:B------:R-:W-:Y:S04]  /*0e80*/  BSSY.RECONVERGENT B0, `(.L_x_132) ;  /* 0x0000023000007945 */ /* 0x000fe80003800200 */
[----:B------:R-:W-:Y:S05]  /*0e90*/  @P1 BRA `(.L_x_133) ;  /* 0x0000000000841947 */ /* 0x000fea0003800000 */
[----:B---3--:R-:W3:Y:S01]  /*0ea0*/  LDC.64 R18, c[0x0][0x388] ;  /* 0x0000e200ff127b82 */ /* 0x008ee20000000a00 */
[----:B------:R-:W-:-:S07]  /*0eb0*/  IADD3 R24, PT, PT, R3, R6, RZ ;  /* 0x0000000603187210 */ /* 0x000fce0007ffe0ff */
[----:B------:R-:W4:Y:S08]  /*0ec0*/  LDC R25, c[0x0][0x3a0] ;  /* 0x0000e800ff197b82 */ /* 0x000f300000000800 */
[----:B0-2---:R-:W0:Y:S01]  /*0ed0*/  LDC.64 R20, c[0x0][0x380] ;  /* 0x0000e000ff147b82 */ /* 0x005e220000000a00 */
[----:B---3--:R-:W-:-:S05]  /*0ee0*/  IMAD.WIDE R26, R6, 0x8, R18 ;  /* 0x00000008061a7825 */ /* 0x008fca00078e0212 */
[----:B-1----:R1:W2:Y:S01]  /*0ef0*/  LDG.E.64 R8, desc[UR4][R26.64] ;  /* 0x000000041a087981 */ /* 0x0022a2000c1e1b00 */
[----:B------:R-:W-:Y:S01]  /*0f00*/  IMAD.WIDE R16, R3, 0x8, R26 ;  /* 0x0000000803107825 */ /* 0x000fe200078e021a */
[----:B----4-:R-:W-:-:S04]  /*0f10*/  IADD3 R14, PT, PT, R24, -R25, RZ ;  /* 0x80000019180e7210 */ /* 0x010fc80007ffe0ff */
[----:B------:R-:W2:Y:S01]  /*0f20*/  LDG.E.64 R10, desc[UR4][R16.64] ;  /* 0x00000004100a7981 */ /* 0x000ea2000c1e1b00 */
[----:B------:R-:W-:-:S04]  /*0f30*/  IMAD.WIDE R12, R25, 0x8, R26 ;  /* 0x00000008190c7825 */ /* 0x000fc800078e021a */
[----:B------:R-:W-:Y:S02]  /*0f40*/  IMAD R23, R25, 0x3, R14 ;  /* 0x0000000319177824 */ /* 0x000fe400078e020e */
[----:B------:R-:W3:Y:S02]  /*0f50*/  LDG.E.64 R12, desc[UR4][R12.64] ;  /* 0x000000040c0c7981 */ /* 0x000ee4000c1e1b00 */
[----:B------:R-:W-:Y:S01]  /*0f60*/  IMAD.WIDE R22, R23, 0x8, R18 ;  /* 0x0000000817167825 */ /* 0x000fe200078e0212 */
[----:B------:R-:W-:-:S04]  /*0f70*/  IADD3 R24, PT, PT, R24, R25, RZ ;  /* 0x0000001918187210 */ /* 0x000fc80007ffe0ff */
[----:B------:R-:W4:Y:S01]  /*0f80*/  LDG.E.64 R14, desc[UR4][R22.64] ;  /* 0x00000004160e7981 */ /* 0x000f22000c1e1b00 */
[----:B------:R-:W-:-:S04]  /*0f90*/  IMAD.WIDE R28, R25, 0x8, R16 ;  /* 0x00000008191c7825 */ /* 0x000fc800078e0210 */
[----:B-1----:R-:W-:Y:S01]  /*0fa0*/  IMAD R27, R25, 0x3, R24 ;  /* 0x00000003191b7824 */ /* 0x002fe200078e0218 */
[----:B------:R-:W5:Y:S03]  /*0fb0*/  LDG.E.64 R16, desc[UR4][R28.64] ;  /* 0x000000041c107981 */ /* 0x000f66000c1e1b00 */
[----:B------:R-:W-:-:S06]  /*0fc0*/  IMAD.WIDE R18, R27, 0x8, R18 ;  /* 0x000000081b127825 */ /* 0x000fcc00078e0212 */
[----:B------:R-:W5:Y:S01]  /*0fd0*/  LDG.E.64 R18, desc[UR4][R18.64] ;  /* 0x0000000412127981 */ /* 0x000f62000c1e1b00 */
[----:B------:R-:W-:-:S04]  /*0fe0*/  IMAD.WIDE R24, R25, 0x8, R22 ;  /* 0x0000000819187825 */ /* 0x000fc800078e0216 */
[----:B0-----:R-:W-:Y:S02]  /*0ff0*/  IMAD.WIDE R26, R6, 0x4, R20 ;  /* 0x00000004061a7825 */ /* 0x001fe400078e0214 */
[----:B------:R-:W5:Y:S04]  /*1000*/  LDG.E.64 R20, desc[UR4][R24.64] ;  /* 0x0000000418147981 */ /* 0x000f68000c1e1b00 */
[----:B------:R-:W5:Y:S01]  /*1010*/  LDG.E R27, desc[UR4][R26.64] ;  /* 0x000000041a1b7981 */ /* 0x000f62000c1e1900 */
[----:B--2---:R-:W-:Y:S01]  /*1020*/  DADD R8, R8, R10 ;  /* 0x0000000008087229 */ /* 0x004fe2000000000a */
[----:B------:R-:W0:Y:S07]  /*1030*/  LDC.64 R10, c[0x0][0x390] ;  /* 0x0000e400ff0a7b82 */ /* 0x000e2e0000000a00 */
[----:B---3--:R-:W-:-:S08]  /*1040*/  DADD R8, R8, R12 ;  /* 0x0000000008087229 */ /* 0x008fd0000000000c */
[----:B----4-:R-:W-:-:S08]  /*1050*/  DADD R8, R8, R14 ;  /* 0x0000000008087229 */ /* 0x010fd0000000000e */
[----:B-----5:R-:W-:-:S08]  /*1060*/  DADD R8, R8, R16 ;  /* 0x0000000008087229 */ /* 0x020fd00000000010 */
[----:B------:R-:W-:-:S08]  /*1070*/  DADD R8, R8, R18 ;  /* 0x0000000008087229 */ /* 0x000fd00000000012 */
[----:B------:R-:W-:Y:S01]  /*1080*/  DADD R8, R8, R20 ;  /* 0x0000000008087229 */ /* 0x000fe20000000014 */
[----:B0-----:R-:W-:-:S06]  /*1090*/  IMAD.WIDE R10, R27, 0x8, R10 ;  /* 0x000000081b0a7825 */ /* 0x001fcc00078e020a */
[----:B------:R4:W-:Y:S04]  /*10a0*/  STG.E.64 desc[UR4][R10.64], R8 ;  /* 0x000000080a007986 */ /* 0x0009e8000c101b04 */
.L_x_133:
[----:B------:R-:W-:Y:S05]  /*10b0*/  BSYNC.RECONVERGENT B0 ;  /* 0x0000000000007941 */ /* 0x000fea0003800200 */
.L_x_132:
[----:B------:R-:W-:-:S07]  /*10c0*/  IADD3 R7, PT, PT, R7, 0x2, RZ ;  /* 0x0000000207077810 */ /* 0x000fce0007ffe0ff */
.L_x_129:
[----:B------:R-:W-:-:S04]  /*10d0*/  LOP3.LUT R2, R2, 0x1, RZ, 0xc0, !PT ;  /* 0x0000000102027812 */ /* 0x000fc800078ec0ff */
[----:B------:R-:W-:-:S13]  /*10e0*/  ISETP.NE.U32.AND P0, PT, R2, 0x1, PT ;  /* 0x000000010200780c */ /* 0x000fda0003f05070 */
[----:B------:R-:W-:Y:S05]  /*10f0*/  @!P0 EXIT ;  /* 0x000000000000894d */ /* 0x000fea0003800000 */
[----:B------:R-:W5:Y:S01]  /*1100*/  LDCU UR6, c[0x0][0x39c] ;  /* 0x00007380ff0677ac */ /* 0x000f620008000800 */
[----:B------:R-:W-:-:S05]  /*1110*/  IADD3 R4, PT, PT, R4, R7, RZ ;  /* 0x0000000704047210 */ /* 0x000fca0007ffe0ff */
[----:B-1----:R-:W-:-:S05]  /*1120*/  IMAD R0, R4, R0, R5 ;  /* 0x0000000004007224 */ /* 0x002fca00078e0205 */
[----:B-----5:R-:W-:-:S13]  /*1130*/  ISETP.GE.AND P0, PT, R0, UR6, PT ;  /* 0x0000000600007c0c */ /* 0x020fda000bf06270 */
[----:B------:R-:W-:Y:S05]  /*1140*/  @P0 EXIT ;  /* 0x000000000000094d */ /* 0x000fea0003800000 */
[----:B----4-:R-:W1:Y:S01]  /*1150*/  LDC.64 R10, c[0x0][0x388] ;  /* 0x0000e200ff0a7b82 */ /* 0x010e620000000a00 */
[----:B---3--:R-:W-:-:S07]  /*1160*/  IADD3 R18, PT, PT, R3, R0, RZ ;  /* 0x0000000003127210 */ /* 0x008fce0007ffe0ff */
[----:B------:R-:W3:Y:S08]  /*1170*/  LDC R25, c[0x0][0x3a0] ;  /* 0x0000e800ff197b82 */ /* 0x000ef00000000800 */
[----:B0-2---:R-:W0:Y:S01]  /*1180*/  LDC.64 R20, c[0x0][0x380] ;  /* 0x0000e000ff147b82 */ /* 0x005e220000000a00 */
[----:B-1----:R-:W-:-:S04]  /*1190*/  IMAD.WIDE R12, R0, 0x8, R10 ;  /* 0x00000008000c7825 */ /* 0x002fc800078e020a */
[--C-:B------:R-:W-:Y:S02]  /*11a0*/  IMAD.WIDE R14, R3, 0x8, R12.reuse ;  /* 0x00000008030e7825 */ /* 0x100fe400078e020c */
[----:B------:R-:W2:Y:S01]  /*11b0*/  LDG.E.64 R2, desc[UR4][R12.64] ;  /* 0x000000040c027981 */ /* 0x000ea2000c1e1b00 */
[CC--:B---3--:R-:W-:Y:S01]  /*11c0*/  IADD3 R6, PT, PT, R18.reuse, -R25.reuse, RZ ;  /* 0x8000001912067210 */ /* 0x0c8fe20007ffe0ff */
[C---:B------:R-:W-:Y:S02]  /*11d0*/  IMAD.WIDE R8, R25.reuse, 0x8, R12 ;  /* 0x0000000819087825 */ /* 0x040fe400078e020c */
[----:B------:R1:W2:Y:S02]  /*11e0*/  LDG.E.64 R4, desc[UR4][R14.64] ;  /* 0x000000040e047981 */ /* 0x0002a4000c1e1b00 */
[----:B------:R-:W-:Y:S02]  /*11f0*/  IMAD R17, R25, 0x3, R6 ;  /* 0x0000000319117824 */ /* 0x000fe400078e0206 */
[----:B------:R-:W3:Y:S02]  /*1200*/  LDG.E.64 R8, desc[UR4][R8.64] ;  /* 0x0000000408087981 */ /* 0x000ee4000c1e1b00 */
[----:B------:R-:W-:Y:S01]  /*1210*/  IMAD.WIDE R16, R17, 0x8, R10 ;  /* 0x0000000811107825 */ /* 0x000fe200078e020a */
[----:B------:R-:W-:-:S04]  /*1220*/  IADD3 R22, PT, PT, R18, R25, RZ ;  /* 0x0000001912167210 */ /* 0x000fc80007ffe0ff */
[----:B------:R-:W4:Y:S01]  /*1230*/  LDG.E.64 R6, desc[UR4][R16.64] ;  /* 0x0000000410067981 */ /* 0x000f22000c1e1b00 */
[----:B------:R-:W-:-:S04]  /*1240*/  IMAD.WIDE R18, R25, 0x8, R14 ;  /* 0x0000000819127825 */ /* 0x000fc800078e020e */
[----:B------:R-:W-:Y:S01]  /*1250*/  IMAD R23, R25, 0x3, R22 ;  /* 0x0000000319177824 */ /* 0x000fe200078e0216 */
[----:B------:R-:W5:Y:S03]  /*1260*/  LDG.E.64 R12, desc[UR4][R18.64] ;  /* 0x00000004120c7981 */ /* 0x000f66000c1e1b00 */
[----:B------:R-:W-:-:S04]  /*1270*/  IMAD.WIDE R10, R23, 0x8, R10 ;  /* 0x00000008170a7825 */ /* 0x000fc800078e020a */
[----:B-1----:R-:W-:Y:S02]  /*1280*/  IMAD.WIDE R14, R25, 0x8, R16 ;  /* 0x00000008190e7825 */ /* 0x002fe400078e0210 */
[----:B------:R-:W5:Y:S02]  /*1290*/  LDG.E.64 R10, desc[UR4][R10.64] ;  /* 0x000000040a0a7981 */ /* 0x000f64000c1e1b00 */
        /* <DEDUP_REMOVED lines=8> */
[----:B------:R-:W-:Y:S01]  /*1320*/  DADD R2, R2, R10 ;  /* 0x0000000002027229 */ /* 0x000fe2000000000a */
[----:B0-----:R-:W-:-:S07]  /*1330*/  IMAD.WIDE R4, R21, 0x8, R4 ;  /* 0x0000000815047825 */ /* 0x001fce00078e0204 */
[----:B------:R-:W-:-:S07]  /*1340*/  DADD R2, R2, R14 ;  /* 0x0000000002027229 */ /* 0x000fce000000000e */
[----:B------:R-:W-:Y:S01]  /*1350*/  STG.E.64 desc[UR4][R4.64], R2 ;  /* 0x0000000204007986 */ /* 0x000fe2000c101b04 */
[----:B------:R-:W-:Y:S05]  /*1360*/  EXIT ;  /* 0x000000000000794d */ /* 0x000fea0003800000 */
.L_x_134:
        /* <DEDUP_REMOVED lines=9> */
.L_x_162:


//--------------------- .text._Z47dvc_ScaLBL_D3Q7_AAodd_Poisson_ElectricPotentialPiS_PdS0_iii --------------------------
	.section	.text._Z47dvc_ScaLBL_D3Q7_AAodd_Poisson_ElectricPotentialPiS_PdS0_iii,"ax",@progbits
	.align	128
        .global         _Z47dvc_ScaLBL_D3Q7_AAodd_Poisson_ElectricPotentialPiS_PdS0_iii
        .type           _Z47dvc_ScaLBL_D3Q7_AAodd_Poisson_ElectricPotentialPiS_PdS0_iii,@function
        .size           _Z47dvc_ScaLBL_D3Q7_AAodd_Poisson_ElectricPotentialPiS_PdS0_iii,(.L_x_163 - _Z47dvc_ScaLBL_D3Q7_AAodd_Poisson_ElectricPotentialPiS_PdS0_iii)
        .other          _Z47dvc_ScaLBL_D3Q7_AAodd_Poisson_ElectricPotentialPiS_PdS0_iii,@"STO_CUDA_ENTRY STV_DEFAULT"
_Z47dvc_ScaLBL_D3Q7_AAodd_Poisson_ElectricPotentialPiS_PdS0_iii:
.text._Z47dvc_ScaLBL_D3Q7_AAodd_Poisson_ElectricPotentialPiS_PdS0_iii:
[----:B------:R-:W-:Y:S08]  /*0000*/  LDC R1, c[0x0][0x37c] ;  /* 0x0000df00ff017b82 */ /* 0x000ff00000000800 */
[----:B------:R-:W0:Y:S02]  /*0010*/  LDC R3, c[0x0][0x3a8] ;  /* 0x0000ea00ff037b82 */ /* 0x000e240000000800 */
[----:B0-----:R-:W-:-:S13]  /*0020*/  ISETP.GE.AND P0, PT, R3, -0x7ffff, PT ;  /* 0xfff800010300780c */ /* 0x001fda0003f06270 */
[----:B------:R-:W-:Y:S05]  /*0030*/  @!P0 EXIT ;  /* 0x000000000000894d */ /* 0x000fea0003800000 */
[----:B------:R-:W0:Y:S01]  /*0040*/  S2R R5, SR_TID.X ;  /* 0x0000000000057919 */ /* 0x000e220000002100 */
[----:B------:R-:W0:Y:S01]  /*0050*/  LDCU UR6, c[0x0][0x3a0] ;  /* 0x00007400ff0677ac */ /* 0x000e220008000800 */
[----:B------:R-:W1:Y:S01]  /*0060*/  LDC R0, c[0x0][0x360] ;  /* 0x0000d800ff007b82 */ /* 0x000e620000000800 */
[----:B------:R-:W-:Y:S01]  /*0070*/  IADD3 R4, PT, PT, R3, 0x7ffff, RZ ;  /* 0x0007ffff03047810 */ /* 0x000fe20007ffe0ff */
[----:B------:R-:W2:Y:S01]  /*0080*/  S2R R7, SR_CTAID.X ;  /* 0x0000000000077919 */ /* 0x000ea20000002500 */
[----:B------:R-:W-:Y:S01]  /*0090*/  SHF.R.S32.HI R2, RZ, 0x1f, R3 ;  /* 0x0000001fff027819 */ /* 0x000fe20000011403 */
[----:B------:R-:W3:Y:S01]  /*00a0*/  LDCU.64 UR4, c[0x0][0x358] ;  /* 0x00006b00ff0477ac */ /* 0x000ee20008000a00 */
[----:B------:R-:W-:Y:S02]  /*00b0*/  ISETP.GE.U32.AND P0, PT, R4, 0xfffff, PT ;  /* 0x000fffff0400780c */ /* 0x000fe40003f06070 */
[----:B------:R-:W-:Y:S01]  /*00c0*/  LEA.HI R2, R2, R3, RZ, 0x13 ;  /* 0x0000000302027211 */ /* 0x000fe200078f98ff */
[----:B------:R-:W-:-:S03]  /*00d0*/  HFMA2 R3, -RZ, RZ, 0, 0 ;  /* 0x00000000ff037431 */ /* 0x000fc600000001ff */
[----:B------:R-:W-:Y:S02]  /*00e0*/  SHF.R.S32.HI R2, RZ, 0x13, R2 ;  /* 0x00000013ff027819 */ /* 0x000fe40000011402 */
[----:B0-----:R-:W-:-:S03]  /*00f0*/  IADD3 R5, PT, PT, R5, UR6, RZ ;  /* 0x0000000605057c10 */ /* 0x001fc6000fffe0ff */
[----:B--2---:R-:W-:Y:S02]  /*0100*/  IMAD R4, R2, R7, R7 ;  /* 0x0000000702047224 */ /* 0x004fe400078e0207 */
[----:B---3--:R-:W-:Y:S05]  /*0110*/  @!P0 BRA `(.L_x_135) ;  /* 0x0000000400888947 */ /* 0x008fea0003800000 */
[----:B------:R-:W0:Y:S01]  /*0120*/  LDC R6, c[0x0][0x3a8] ;  /* 0x0000ea00ff067b82 */ /* 0x000e220000000800 */
[----:B------:R-:W-:Y:S01]  /*0130*/  IADD3 R16, PT, PT, R2, 0x1, RZ ;  /* 0x0000000102107810 */ /* 0x000fe20007ffe0ff */
[-C--:B-1----:R-:W-:Y:S01]  /*0140*/  IMAD R18, R4, R0.reuse, R0 ;  /* 0x0000000004127224 */ /* 0x082fe200078e0200 */
[----:B------:R-:W1:Y:S01]  /*0150*/  LDCU UR6, c[0x0][0x3a4] ;  /* 0x00007480ff0677ac */ /* 0x000e620008000800 */
[----:B------:R-:W-:Y:S01]  /*0160*/  IMAD R7, R7, R0, RZ ;  /* 0x0000000007077224 */ /* 0x000fe200078e02ff */
[C---:B------:R-:W-:Y:S02]  /*0170*/  LOP3.LUT R3, R16.reuse, 0xfffffffe, RZ, 0xc0, !PT ;  /* 0xfffffffe10037812 */ /* 0x040fe400078ec0ff */
[----:B------:R-:W-:Y:S01]  /*0180*/  IADD3 R27, PT, PT, R5, R18, RZ ;  /* 0x00000012051b7210 */ /* 0x000fe20007ffe0ff */
[----:B------:R-:W2:Y:S01]  /*0190*/  LDC.64 R8, c[0x0][0x380] ;  /* 0x0000e000ff087b82 */ /* 0x000ea20000000a00 */
[----:B------:R-:W-:Y:S01]  /*01a0*/  IMAD R7, R16, R7, R5 ;  /* 0x0000000710077224 */ /* 0x000fe200078e0205 */
[----:B------:R-:W-:-:S06]  /*01b0*/  IADD3 R26, PT, PT, -R3, RZ, RZ ;  /* 0x000000ff031a7210 */ /* 0x000fcc0007ffe1ff */
[----:B------:R-:W3:Y:S08]  /*01c0*/  LDC.64 R10, c[0x0][0x388] ;  /* 0x0000e200ff0a7b82 */ /* 0x000ef00000000a00 */
[----:B------:R-:W4:Y:S08]  /*01d0*/  LDC.64 R12, c[0x0][0x390] ;  /* 0x0000e400ff0c7b82 */ /* 0x000f300000000a00 */
[----:B-1----:R-:W0:Y:S02]  /*01e0*/  LDC.64 R14, c[0x0][0x398] ;  /* 0x0000e600ff0e7b82 */ /* 0x002e240000000a00 */
.L_x_140:
[----:B------:R-:W-:Y:S01]  /*01f0*/  ISETP.GE.AND P0, PT, R7, UR6, PT ;  /* 0x0000000607007c0c */ /* 0x000fe2000bf06270 */
[----:B------:R-:W-:Y:S01]  /*0200*/  BSSY.RECONVERGENT B0, `(.L_x_136) ;  /* 0x0000029000007945 */ /* 0x000fe20003800200 */
[----:B------:R-:W-:Y:S02]  /*0210*/  IADD3 R26, PT, PT, R26, 0x2, RZ ;  /* 0x000000021a1a7810 */ /* 0x000fe40007ffe0ff */
[----:B------:R-:W-:Y:S02]  /*0220*/  ISETP.GE.AND P1, PT, R27, UR6, PT ;  /* 0x000000061b007c0c */ /* 0x000fe4000bf26270 */
[----:B------:R-:W-:-:S07]  /*0230*/  ISETP.NE.AND P2, PT, R26, RZ, PT ;  /* 0x000000ff1a00720c */ /* 0x000fce0003f45270 */
[----:B01----:R-:W-:Y:S06]  /*0240*/  @P0 BRA `(.L_x_137) ;  /* 0x0000000000900947 */ /* 0x003fec0003800000 */
[----:B--2---:R-:W-:-:S05]  /*0250*/  IMAD.WIDE R16, R7, 0x4, R8 ;  /* 0x0000000407107825 */ /* 0x004fca00078e0208 */
[----:B------:R-:W2:Y:S01]  /*0260*/  LDG.E R19, desc[UR4][R16.64] ;  /* 0x0000000410137981 */ /* 0x000ea2000c1e1900 */
[----:B0-----:R-:W-:-:S05]  /*0270*/  IMAD.WIDE R24, R6, 0x4, R16 ;  /* 0x0000000406187825 */ /* 0x001fca00078e0210 */
[----:B------:R0:W5:Y:S01]  /*0280*/  LDG.E R29, desc[UR4][R24.64] ;  /* 0x00000004181d7981 */ /* 0x000162000c1e1900 */
[----:B----4-:R-:W-:-:S06]  /*0290*/  IMAD.WIDE R22, R7, 0x8, R12 ;  /* 0x0000000807167825 */ /* 0x010fcc00078e020c */
[----:B------:R-:W4:Y:S01]  /*02a0*/  LDG.E.64 R22, desc[UR4][R22.64] ;  /* 0x0000000416167981 */ /* 0x000f22000c1e1b00 */
[----:B0-----:R-:W-:-:S04]  /*02b0*/  IMAD.WIDE R24, R6, 0x4, R24 ;  /* 0x0000000406187825 */ /* 0x001fc800078e0218 */
[----:B--2---:R-:W-:-:S05]  /*02c0*/  IMAD.WIDE R16, R19, 0x8, R12 ;  /* 0x0000000813107825 */ /* 0x004fca00078e020c */
[----:B------:R0:W4:Y:S01]  /*02d0*/  LDG.E.64 R20, desc[UR4][R16.64] ;  /* 0x0000000410147981 */ /* 0x000122000c1e1b00 */
[----:B-----5:R-:W-:-:S03]  /*02e0*/  IMAD.WIDE R18, R29, 0x8, R12 ;  /* 0x000000081d127825 */ /* 0x020fc600078e020c */
[----:B------:R-:W2:Y:S04]  /*02f0*/  LDG.E R29, desc[UR4][R24.64] ;  /* 0x00000004181d7981 */ /* 0x000ea8000c1e1900 */
[----:B------:R-:W5:Y:S01]  /*0300*/  LDG.E.64 R18, desc[UR4][R18.64] ;  /* 0x0000000412127981 */ /* 0x000f62000c1e1b00 */
[----:B0-----:R-:W-:Y:S01]  /*0310*/  IMAD.WIDE R16, R6, 0x4, R24 ;  /* 0x0000000406107825 */ /* 0x001fe200078e0218 */
[----:B----4-:R-:W-:-:S04]  /*0320*/  DADD R20, R22, R20 ;  /* 0x0000000016147229 */ /* 0x010fc80000000014 */
[----:B------:R-:W4:Y:S04]  /*0330*/  LDG.E R23, desc[UR4][R16.64] ;  /* 0x0000000410177981 */ /* 0x000f28000c1e1900 */
[----:B-----5:R-:W-:Y:S01]  /*0340*/  DADD R18, R20, R18 ;  /* 0x0000000014127229 */ /* 0x020fe20000000012 */
[----:B--2---:R-:W-:-:S04]  /*0350*/  IMAD.WIDE R20, R29, 0x8, R12 ;  /* 0x000000081d147825 */ /* 0x004fc800078e020c */
[C---:B------:R-:W-:Y:S02]  /*0360*/  IMAD.WIDE R28, R6.reuse, 0x4, R16 ;  /* 0x00000004061c7825 */ /* 0x040fe400078e0210 */
[----:B------:R-:W2:Y:S04]  /*0370*/  LDG.E.64 R20, desc[UR4][R20.64] ;  /* 0x0000000414147981 */ /* 0x000ea8000c1e1b00 */
[----:B------:R0:W5:Y:S02]  /*0380*/  LDG.E R17, desc[UR4][R28.64] ;  /* 0x000000041c117981 */ /* 0x000164000c1e1900 */
[----:B0-----:R-:W-:-:S05]  /*0390*/  IMAD.WIDE R28, R6, 0x4, R28 ;  /* 0x00000004061c7825 */ /* 0x001fca00078e021c */
[----:B------:R-:W3:Y:S01]  /*03a0*/  LDG.E R25, desc[UR4][R28.64] ;  /* 0x000000041c197981 */ /* 0x000ee2000c1e1900 */
[----:B----4-:R-:W-:-:S06]  /*03b0*/  IMAD.WIDE R22, R23, 0x8, R12 ;  /* 0x0000000817167825 */ /* 0x010fcc00078e020c */
[----:B------:R-:W4:Y:S01]  /*03c0*/  LDG.E.64 R22, desc[UR4][R22.64] ;  /* 0x0000000416167981 */ /* 0x000f22000c1e1b00 */
[----:B-----5:R-:W-:Y:S01]  /*03d0*/  IMAD.WIDE R16, R17, 0x8, R12 ;  /* 0x0000000811107825 */ /* 0x020fe200078e020c */
[----:B--2---:R-:W-:-:S05]  /*03e0*/  DADD R18, R18, R20 ;  /* 0x0000000012127229 */ /* 0x004fca0000000014 */
[----:B------:R-:W2:Y:S01]  /*03f0*/  LDG.E.64 R16, desc[UR4][R16.64] ;  /* 0x0000000410107981 */ /* 0x000ea2000c1e1b00 */
[----:B---3--:R-:W-:-:S06]  /*0400*/  IMAD.WIDE R20, R7, 0x4, R10 ;  /* 0x0000000407147825 */ /* 0x008fcc00078e020a */
[----:B------:R-:W3:Y:S01]  /*0410*/  LDG.E R21, desc[UR4][R20.64] ;  /* 0x0000000414157981 */ /* 0x000ee2000c1e1900 */
[----:B------:R-:W-:-:S06]  /*0420*/  IMAD.WIDE R24, R25, 0x8, R12 ;  /* 0x0000000819187825 */ /* 0x000fcc00078e020c */
[----:B------:R-:W5:Y:S01]  /*0430*/  LDG.E.64 R24, desc[UR4][R24.64] ;  /* 0x0000000418187981 */ /* 0x000f62000c1e1b00 */
[----:B----4-:R-:W-:-:S08]  /*0440*/  DADD R18, R18, R22 ;  /* 0x0000000012127229 */ /* 0x010fd00000000016 */
[----:B--2---:R-:W-:-:S08]  /*0450*/  DADD R18, R18, R16 ;  /* 0x0000000012127229 */ /* 0x004fd00000000010 */
[----:B-----5:R-:W-:Y:S01]  /*0460*/  DADD R28, R18, R24 ;  /* 0x00000000121c7229 */ /* 0x020fe20000000018 */
[----:B---3--:R-:W-:-:S06]  /*0470*/  IMAD.WIDE R18, R21, 0x8, R14 ;  /* 0x0000000815127825 */ /* 0x008fcc00078e020e */
[----:B------:R1:W-:Y:S04]  /*0480*/  STG.E.64 desc[UR4][R18.64], R28 ;  /* 0x0000001c12007986 */ /* 0x0003e8000c101b04 */
.L_x_137:
[----:B------:R-:W-:Y:S05]  /*0490*/  BSYNC.RECONVERGENT B0 ;  /* 0x0000000000007941 */ /* 0x000fea0003800200 */
.L_x_136:
[----:B------:R-:W-:Y:S04]  /*04a0*/  BSSY.RECONVERGENT B0, `(.L_x_138) ;  /* 0x0000026000007945 */ /* 0x000fe80003800200 */
[----:B------:R-:W-:Y:S05]  /*04b0*/  @P1 BRA `(.L_x_139) ;  /* 0x0000000000901947 */ /* 0x000fea0003800000 */
[----:B-12---:R-:W-:-:S05]  /*04c0*/  IMAD.WIDE R18, R27, 0x4, R8 ;  /* 0x000000041b127825 */ /* 0x006fca00078e0208 */
[----:B------:R-:W2:Y:S01]  /*04d0*/  LDG.E R21, desc[UR4][R18.64] ;  /* 0x0000000412157981 */ /* 0x000ea2000c1e1900 */
[----:B0-----:R-:W-:-:S05]  /*04e0*/  IMAD.WIDE R22, R6, 0x4, R18 ;  /* 0x0000000406167825 */ /* 0x001fca00078e0212 */
[----:B------:R0:W5:Y:S01]  /*04f0*/  LDG.E R17, desc[UR4][R22.64] ;  /* 0x0000000416117981 */ /* 0x000162000c1e1900 */
[----:B----4-:R-:W-:-:S05]  /*0500*/  IMAD.WIDE R24, R27, 0x8, R12 ;  /* 0x000000081b187825 */ /* 0x010fca00078e020c */
[----:B------:R1:W4:Y:S01]  /*0510*/  LDG.E.64 R18, desc[UR4][R24.64] ;  /* 0x0000000418127981 */ /* 0x000322000c1e1b00 */
[----:B0-----:R-:W-:-:S05]  /*0520*/  IMAD.WIDE R22, R6, 0x4, R22 ;  /* 0x0000000406167825 */ /* 0x001fca00078e0216 */
[----:B------:R-:W3:Y:S01]  /*0530*/  LDG.E R29, desc[UR4][R22.64] ;  /* 0x00000004161d7981 */ /* 0x000ee2000c1e1900 */
[----:B--2---:R-:W-:-:S06]  /*0540*/  IMAD.WIDE R20, R21, 0x8, R12 ;  /* 0x0000000815147825 */ /* 0x004fcc00078e020c */
[----:B------:R-:W4:Y:S01]  /*0550*/  LDG.E.64 R20, desc[UR4][R20.64] ;  /* 0x0000000414147981 */ /* 0x000f22000c1e1b00 */
[----:B-----5:R-:W-:-:S06]  /*0560*/  IMAD.WIDE R16, R17, 0x8, R12 ;  /* 0x0000000811107825 */ /* 0x020fcc00078e020c */
[----:B------:R-:W2:Y:S01]  /*0570*/  LDG.E.64 R16, desc[UR4][R16.64] ;  /* 0x0000000410107981 */ /* 0x000ea2000c1e1b00 */
[----:B-1----:R-:W-:Y:S01]  /*0580*/  IMAD.WIDE R24, R6, 0x4, R22 ;  /* 0x0000000406187825 */ /* 0x002fe200078e0216 */
[----:B----4-:R-:W-:-:S04]  /*0590*/  DADD R18, R18, R20 ;  /* 0x0000000012127229 */ /* 0x010fc80000000014 */
[----:B------:R-:W4:Y:S04]  /*05a0*/  LDG.E R21, desc[UR4][R24.64] ;  /* 0x0000000418157981 */ /* 0x000f28000c1e1900 */
[----:B--2---:R-:W-:Y:S01]  /*05b0*/  DADD R16, R18, R16 ;  /* 0x0000000012107229 */ /* 0x004fe20000000010 */
[----:B---3--:R-:W-:-:S04]  /*05c0*/  IMAD.WIDE R18, R29, 0x8, R12 ;  /* 0x000000081d127825 */ /* 0x008fc800078e020c */
[C---:B------:R-:W-:Y:S02]  /*05d0*/  IMAD.WIDE R28, R6.reuse, 0x4, R24 ;  /* 0x00000004061c7825 */ /* 0x040fe400078e0218 */
[----:B------:R-:W2:Y:S04]  /*05e0*/  LDG.E.64 R18, desc[UR4][R18.64] ;  /* 0x0000000412127981 */ /* 0x000ea8000c1e1b00 */
[----:B------:R0:W3:Y:S02]  /*05f0*/  LDG.E R23, desc[UR4][R28.64] ;  /* 0x000000041c177981 */ /* 0x0000e4000c1e1900 */
[----:B0-----:R-:W-:-:S05]  /*0600*/  IMAD.WIDE R28, R6, 0x4, R28 ;  /* 0x00000004061c7825 */ /* 0x001fca00078e021c */
[----:B------:R-:W5:Y:S01]  /*0610*/  LDG.E R22, desc[UR4][R28.64] ;  /* 0x000000041c167981 */ /* 0x000f62000c1e1900 */
[----:B----4-:R-:W-:-:S06]  /*0620*/  IMAD.WIDE R20, R21, 0x8, R12 ;  /* 0x0000000815147825 */ /* 0x010fcc00078e020c */
[----:B------:R-:W4:Y:S01]  /*0630*/  LDG.E.64 R20, desc[UR4][R20.64] ;  /* 0x0000000414147981 */ /* 0x000f22000c1e1b00 */
[----:B---3--:R-:W-:Y:S01]  /*0640*/  IMAD.WIDE R24, R23, 0x8, R12 ;  /* 0x0000000817187825 */ /* 0x008fe200078e020c */
[----:B--2---:R-:W-:-:S05]  /*0650*/  DADD R16, R16, R18 ;  /* 0x0000000010107229 */ /* 0x004fca0000000012 */
[----:B------:R-:W2:Y:S01]  /*0660*/  LDG.E.64 R24, desc[UR4][R24.64] ;  /* 0x0000000418187981 */ /* 0x000ea2000c1e1b00 */
[----:B------:R-:W-:-:S06]  /*0670*/  IMAD.WIDE R18, R27, 0x4, R10 ;  /* 0x000000041b127825 */ /* 0x000fcc00078e020a */
[----:B------:R-:W3:Y:S01]  /*0680*/  LDG.E R19, desc[UR4][R18.64] ;  /* 0x0000000412137981 */ /* 0x000ee2000c1e1900 */
[----:B-----5:R-:W-:-:S06]  /*0690*/  IMAD.WIDE R22, R22, 0x8, R12 ;  /* 0x0000000816167825 */ /* 0x020fcc00078e020c */
[----:B------:R-:W5:Y:S01]  /*06a0*/  LDG.E.64 R22, desc[UR4][R22.64] ;  /* 0x0000000416167981 */ /* 0x000f62000c1e1b00 */
[----:B----4-:R-:W-:-:S08]  /*06b0*/  DADD R16, R16, R20 ;  /* 0x0000000010107229 */ /* 0x010fd00000000014 */
[----:B--2---:R-:W-:-:S08]  /*06c0*/  DADD R16, R16, R24 ;  /* 0x0000000010107229 */ /* 0x004fd00000000018 */
[----:B-----5:R-:W-:Y:S01]  /*06d0*/  DADD R28, R16, R22 ;  /* 0x00000000101c7229 */ /* 0x020fe20000000016 */
[----:B---3--:R-:W-:-:S06]  /*06e0*/  IMAD.WIDE R16, R19, 0x8, R14 ;  /* 0x0000000813107825 */ /* 0x008fcc00078e020e */
[----:B------:R0:W-:Y:S04]  /*06f0*/  STG.E.64 desc[UR4][R16.64], R28 ;  /* 0x0000001c10007986 */ /* 0x0001e8000c101b04 */
.L_x_139:
[----:B------:R-:W-:Y:S05]  /*0700*/  BSYNC.RECONVERGENT B0 ;  /* 0x0000000000007941 */ /* 0x000fea0003800200 */
.L_x_138:
[C---:B------:R-:W-:Y:S02]  /*0710*/  LEA R27, R0.reuse, R27, 0x1 ;  /* 0x0000001b001b7211 */ /* 0x040fe400078e08ff */
[----:B------:R-:W-:Y:S01]  /*0720*/  LEA R7, R0, R7, 0x1 ;  /* 0x0000000700077211 */ /* 0x000fe200078e08ff */
[----:B------:R-:W-:Y:S06]  /*0730*/  @P2 BRA `(.L_x_140) ;  /* 0xfffffff800ac2947 */ /* 0x000fec000383ffff */
.L_x_135:
[----:B------:R-:W-:-:S04]  /*0740*/  LOP3.LUT R2, R2, 0x1, RZ, 0xc0, !PT ;  /* 0x0000000102027812 */ /* 0x000fc800078ec0ff */
[----:B------:R-:W-:-:S13]  /*0750*/  ISETP.NE.U32.AND P0, PT, R2, 0x1, PT ;  /* 0x000000010200780c */ /* 0x000fda0003f05070 */
[----:B------:R-:W-:Y:S05]  /*0760*/  @!P0 EXIT ;  /* 0x000000000000894d */ /* 0x000fea0003800000 */
[----:B------:R-:W5:Y:S01]  /*0770*/  LDCU UR6, c[0x0][0x3a4] ;  /* 0x00007480ff0677ac */ /* 0x000f620008000800 */
[----:B---3--:R-:W-:-:S05]  /*0780*/  IADD3 R11, PT, PT, R4, R3, RZ ;  /* 0x00000003040b7210 */ /* 0x008fca0007ffe0ff */
[----:B-1----:R-:W-:-:S05]  /*0790*/  IMAD R11, R11, R0, R5 ;  /* 0x000000000b0b7224 */ /* 0x002fca00078e0205 */
[----:B-----5:R-:W-:-:S13]  /*07a0*/  ISETP.GE.AND P0, PT, R11, UR6, PT ;  /* 0x000000060b007c0c */ /* 0x020fda000bf06270 */
[----:B------:R-:W-:Y:S05]  /*07b0*/  @P0 EXIT ;  /* 0x000000000000094d */ /* 0x000fea0003800000 */
[----:B------:R-:W1:Y:S08]  /*07c0*/  LDC.64 R2, c[0x0][0x380] ;  /* 0x0000e000ff027b82 */ /* 0x000e700000000a00 */
[----:B0-----:R-:W0:Y:S01]  /*07d0*/  LDC R17, c[0x0][0x3a8] ;  /* 0x0000ea00ff117b82 */ /* 0x001e220000000800 */
[----:B-1----:R-:W-:-:S05]  /*07e0*/  IMAD.WIDE R2, R11, 0x4, R2 ;  /* 0x000000040b027825 */ /* 0x002fca00078e0202 */
[----:B--2---:R1:W2:Y:S01]  /*07f0*/  LDG.E R9, desc[UR4][R2.64] ;  /* 0x0000000402097981 */ /* 0x0042a2000c1e1900 */
[----:B0-----:R-:W-:-:S05]  /*0800*/  IMAD.WIDE R6, R17, 0x4, R2 ;  /* 0x0000000411067825 */ /* 0x001fca00078e0202 */
[----:B------:R-:W3:Y:S01]  /*0810*/  LDG.E R27, desc[UR4][R6.64] ;  /* 0x00000004061b7981 */ /* 0x000ee2000c1e1900 */
[C---:B------:R-:W-:Y:S01]  /*0820*/  IMAD.WIDE R20, R17.reuse, 0x4, R6 ;  /* 0x0000000411147825 */ /* 0x040fe200078e0206 */
[----:B-1----:R-:W0:Y:S04]  /*0830*/  LDC.64 R2, c[0x0][0x390] ;  /* 0x0000e400ff027b82 */ /* 0x002e280000000a00 */
[----:B----4-:R1:W4:Y:S01]  /*0840*/  LDG.E R13, desc[UR4][R20.64] ;  /* 0x00000004140d7981 */ /* 0x010322000c1e1900 */
[----:B------:R-:W-:-:S05]  /*0850*/  IMAD.WIDE R22, R17, 0x4, R20 ;  /* 0x0000000411167825 */ /* 0x000fca00078e0214 */
[----:B------:R-:W5:Y:S01]  /*0860*/  LDG.E R15, desc[UR4][R22.64] ;  /* 0x00000004160f7981 */ /* 0x000f62000c1e1900 */
[C---:B------:R-:W-:Y:S01]  /*0870*/  IMAD.WIDE R24, R17.reuse, 0x4, R22 ;  /* 0x0000000411187825 */ /* 0x040fe200078e0216 */
[----:B-1----:R-:W1:Y:S04]  /*0880*/  LDC.64 R20, c[0x0][0x388] ;  /* 0x0000e200ff147b82 */ /* 0x002e680000000a00 */
[----:B------:R-:W5:Y:S01]  /*0890*/  LDG.E R19, desc[UR4][R24.64] ;  /* 0x0000000418137981 */ /* 0x000f62000c1e1900 */
[----:B------:R-:W-:-:S06]  /*08a0*/  IMAD.WIDE R16, R17, 0x4, R24 ;  /* 0x0000000411107825 */ /* 0x000fcc00078e0218 */
[----:B------:R-:W5:Y:S01]  /*08b0*/  LDG.E R17, desc[UR4][R16.64] ;  /* 0x0000000410117981 */ /* 0x000f62000c1e1900 */
[----:B0-----:R-:W-:-:S06]  /*08c0*/  IMAD.WIDE R4, R11, 0x8, R2 ;  /* 0x000000080b047825 */ /* 0x001fcc00078e0202 */
[----:B------:R-:W5:Y:S01]  /*08d0*/  LDG.E.64 R4, desc[UR4][R4.64] ;  /* 0x0000000404047981 */ /* 0x000f62000c1e1b00 */
[----:B-1----:R-:W-:-:S06]  /*08e0*/  IMAD.WIDE R20, R11, 0x4, R20 ;  /* 0x000000040b147825 */ /* 0x002fcc00078e0214 */
[----:B------:R-:W5:Y:S01]  /*08f0*/  LDG.E R21, desc[UR4][R20.64] ;  /* 0x0000000414157981 */ /* 0x000f62000c1e1900 */
[----:B--2---:R-:W-:-:S06]  /*0900*/  IMAD.WIDE R8, R9, 0x8, R2 ;  /* 0x0000000809087825 */ /* 0x004fcc00078e0202 */
[----:B------:R-:W2:Y:S01]  /*0910*/  LDG.E.64 R8, desc[UR4][R8.64] ;  /* 0x0000000408087981 */ /* 0x000ea2000c1e1b00 */
[----:B---3--:R-:W-:-:S06]  /*0920*/  IMAD.WIDE R6, R27, 0x8, R2 ;  /* 0x000000081b067825 */ /* 0x008fcc00078e0202 */
[----:B------:R-:W3:Y:S01]  /*0930*/  LDG.E.64 R6, desc[UR4][R6.64] ;  /* 0x0000000406067981 */ /* 0x000ee2000c1e1b00 */
[----:B----4-:R-:W-:-:S06]  /*0940*/  IMAD.WIDE R12, R13, 0x8, R2 ;  /* 0x000000080d0c7825 */ /* 0x010fcc00078e0202 */
[----:B------:R-:W4:Y:S01]  /*0950*/  LDG.E.64 R12, desc[UR4][R12.64] ;  /* 0x000000040c0c7981 */ /* 0x000f22000c1e1b00 */
[----:B-----5:R-:W-:-:S04]  /*0960*/  IMAD.WIDE R14, R15, 0x8, R2 ;  /* 0x000000080f0e7825 */ /* 0x020fc800078e0202 */
[--C-:B------:R-:W-:Y:S02]  /*0970*/  IMAD.WIDE R18, R19, 0x8, R2.reuse ;  /* 0x0000000813127825 */ /* 0x100fe400078e0202 */
[----:B------:R-:W5:Y:S04]  /*0980*/  LDG.E.64 R14, desc[UR4][R14.64] ;  /* 0x000000040e0e7981 */ /* 0x000f68000c1e1b00 */
[----:B------:R-:W5:Y:S01]  /*0990*/  LDG.E.64 R18, desc[UR4][R18.64] ;  /* 0x0000000412127981 */ /* 0x000f62000c1e1b00 */
[----:B------:R-:W-:-:S06]  /*09a0*/  IMAD.WIDE R2, R17, 0x8, R2 ;  /* 0x0000000811027825 */ /* 0x000fcc00078e0202 */
[----:B------:R-:W5:Y:S01]  /*09b0*/  LDG.E.64 R2, desc[UR4][R2.64] ;  /* 0x0000000402027981 */ /* 0x000f62000c1e1b00 */
[----:B--2---:R-:W-:-:S08]  /*09c0*/  DADD R4, R4, R8 ;  /* 0x0000000004047229 */ /* 0x004fd00000000008 */
[----:B---3--:R-:W-:Y:S01]  /*09d0*/  DADD R4, R4, R6 ;  /* 0x0000000004047229 */ /* 0x008fe20000000006 */
[----:B------:R-:W0:Y:S07]  /*09e0*/  LDC.64 R6, c[0x0][0x398] ;  /* 0x0000e600ff067b82 */ /* 0x000e2e0000000a00 */
[----:B----4-:R-:W-:-:S08]  /*09f0*/  DADD R4, R4, R12 ;  /* 0x0000000004047229 */ /* 0x010fd0000000000c */
[----:B-----5:R-:W-:-:S08]  /*0a00*/  DADD R4, R4, R14 ;  /* 0x0000000004047229 */ /* 0x020fd0000000000e */
[----:B------:R-:W-:Y:S01]  /*0a10*/  DADD R4, R4, R18 ;  /* 0x0000000004047229 */ /* 0x000fe20000000012 */
[----:B0-----:R-:W-:-:S07]  /*0a20*/  IMAD.WIDE R6, R21, 0x8, R6 ;  /* 0x0000000815067825 */ /* 0x001fce00078e0206 */
[----:B------:R-:W-:-:S07]  /*0a30*/  DADD R4, R4, R2 ;  /* 0x0000000004047229 */ /* 0x000fce0000000002 */
[----:B------:R-:W-:Y:S01]  /*0a40*/  STG.E.64 desc[UR4][R6.64], R4 ;  /* 0x0000000406007986 */ /* 0x000fe2000c101b04 */
[----:B------:R-:W-:Y:S05]  /*0a50*/  EXIT ;  /* 0x000000000000794d */ /* 0x000fea0003800000 */
.L_x_141:
        /* <DEDUP_REMOVED lines=10> */
.L_x_163:


//--------------------- .nv.shared.reserved.0     --------------------------
	.section	.nv.shared.reserved.0,"aw",@nobits
	.weak		__nv_reservedSMEM_offset_0_alias
	.size		__nv_reservedSMEM_offset_0_alias, 0, 64
	.other		__nv_reservedSMEM_offset_0_alias,@"STO_CUDA_RESERVED_SHARED STV_DEFAULT"
__nv_reservedSMEM_offset_0_alias:
	.zero		0
	.zero		64


//--------------------- .nv.constant0._Z45dvc_ScaLBL_D3Q19_AAodd_Poisson_Potential_BC_ZPiS_Pddii --------------------------
	.section	.nv.constant0._Z45dvc_ScaLBL_D3Q19_AAodd_Poisson_Potential_BC_ZPiS_Pddii,"a",@progbits
	.sectionflags	@""
	.align	4
.nv.constant0._Z45dvc_ScaLBL_D3Q19_AAodd_Poisson_Potential_BC_ZPiS_Pddii:
	.zero		936


//--------------------- .nv.constant0._Z45dvc_ScaLBL_D3Q19_AAodd_Poisson_Potential_BC_zPiS_Pddii --------------------------
	.section	.nv.constant0._Z45dvc_ScaLBL_D3Q19_AAodd_Poisson_Potential_BC_zPiS_Pddii,"a",@progbits
	.sectionflags	@""
	.align	4
.nv.constant0._Z45dvc_ScaLBL_D3Q19_AAodd_Poisson_Potential_BC_zPiS_Pddii:
	.zero		936


//--------------------- .nv.constant0._Z46dvc_ScaLBL_D3Q19_AAeven_Poisson_Potential_BC_ZPiPddii --------------------------
	.section	.nv.constant0._Z46dvc_ScaLBL_D3Q19_AAeven_Poisson_Potential_BC_ZPiPddii,"a",@progbits
	.sectionflags	@""
	.align	4
.nv.constant0._Z46dvc_ScaLBL_D3Q19_AAeven_Poisson_Potential_BC_ZPiPddii:
	.zero		928


//--------------------- .nv.constant0._Z46dvc_ScaLBL_D3Q19_AAeven_Poisson_Potential_BC_zPiPddii --------------------------
	.section	.nv.constant0._Z46dvc_ScaLBL_D3Q19_AAeven_Poisson_Potential_BC_zPiPddii,"a",@progbits
	.sectionflags	@""
	.align	4
.nv.constant0._Z46dvc_ScaLBL_D3Q19_AAeven_Poisson_Potential_BC_zPiPddii:
	.zero		928


//--------------------- .nv.constant0._Z29dvc_ScaLBL_D3Q19_Poisson_InitPiPdS0_iii --------------------------
	.section	.nv.constant0._Z29dvc_ScaLBL_D3Q19_Poisson_InitPiPdS0_iii,"a",@progbits
	.sectionflags	@""
	.align	4
.nv.constant0._Z29dvc_ScaLBL_D3Q19_Poisson_InitPiPdS0_iii:
	.zero		932


//--------------------- .nv.constant0._Z31dvc_ScaLBL_D3Q19_AAeven_PoissonPiPdS0_S0_S0_S0_ddbiii --------------------------
	.section	.nv.constant0._Z31dvc_ScaLBL_D3Q19_AAeven_PoissonPiPdS0_S0_S0_S0_ddbiii,"a",@progbits
	.sectionflags	@""
	.align	4
.nv.constant0._Z31dvc_ScaLBL_D3Q19_AAeven_PoissonPiPdS0_S0_S0_S0_ddbiii:
	.zero		976


//--------------------- .nv.constant0._Z30dvc_ScaLBL_D3Q19_AAodd_PoissonPiS_PdS0_S0_S0_ddbiii --------------------------
	.section	.nv.constant0._Z30dvc_ScaLBL_D3Q19_AAodd_PoissonPiS_PdS0_S0_S0_ddbiii,"a",@progbits
	.sectionflags	@""
	.align	4
.nv.constant0._Z30dvc_ScaLBL_D3Q19_AAodd_PoissonPiS_PdS0_S0_S0_ddbiii:
	.zero		976


//--------------------- .nv.constant0._Z49dvc_ScaLBL_D3Q19_AAeven_Poisson_ElectricPotentialPiPdS0_S0_dbiii --------------------------
	.section	.nv.constant0._Z49dvc_ScaLBL_D3Q19_AAeven_Poisson_ElectricPotentialPiPdS0_S0_dbiii,"a",@progbits
	.sectionflags	@""
	.align	4
.nv.constant0._Z49dvc_ScaLBL_D3Q19_AAeven_Poisson_ElectricPotentialPiPdS0_S0_dbiii:
	.zero		952


//--------------------- .nv.constant0._Z28dvc_ScaLBL_D3Q7_Poisson_InitPiPdS0_iii --------------------------
	.section	.nv.constant0._Z28dvc_ScaLBL_D3Q7_Poisson_InitPiPdS0_iii,"a",@progbits
	.sectionflags	@""
	.align	4
.nv.constant0._Z28dvc_ScaLBL_D3Q7_Poisson_InitPiPdS0_iii:
	.zero		932


//--------------------- .nv.constant0._Z30dvc_ScaLBL_D3Q7_AAeven_PoissonPiPdS0_S0_S0_ddbiii --------------------------
	.section	.nv.constant0._Z30dvc_ScaLBL_D3Q7_AAeven_PoissonPiPdS0_S0_S0_ddbiii,"a",@progbits
	.sectionflags	@""
	.align	4
.nv.constant0._Z30dvc_ScaLBL_D3Q7_AAeven_PoissonPiPdS0_S0_S0_ddbiii:
	.zero		968


//--------------------- .nv.constant0._Z29dvc_ScaLBL_D3Q7_AAodd_PoissonPiS_PdS0_S0_S0_ddbiii --------------------------
	.section	.nv.constant0._Z29dvc_ScaLBL_D3Q7_AAodd_PoissonPiS_PdS0_S0_S0_ddbiii,"a",@progbits
	.sectionflags	@""
	.align	4
.nv.constant0._Z29dvc_ScaLBL_D3Q7_AAodd_PoissonPiS_PdS0_S0_S0_ddbiii:
	.zero		976


//--------------------- .nv.constant0._Z48dvc_ScaLBL_D3Q7_AAeven_Poisson_ElectricPotentialPiPdS0_iii --------------------------
	.section	.nv.constant0._Z48dvc_ScaLBL_D3Q7_AAeven_Poisson_ElectricPotentialPiPdS0_iii,"a",@progbits
	.sectionflags	@""
	.align	4
.nv.constant0._Z48dvc_ScaLBL_D3Q7_AAeven_Poisson_ElectricPotentialPiPdS0_iii:
	.zero		932


//--------------------- .nv.constant0._Z47dvc_ScaLBL_D3Q7_AAodd_Poisson_ElectricPotentialPiS_PdS0_iii --------------------------
	.section	.nv.constant0._Z47dvc_ScaLBL_D3Q7_AAodd_Poisson_ElectricPotentialPiS_PdS0_iii,"a",@progbits
	.sectionflags	@""
	.align	4
.nv.constant0._Z47dvc_ScaLBL_D3Q7_AAodd_Poisson_ElectricPotentialPiS_PdS0_iii:
	.zero		940


//--------------------- SYMBOLS --------------------------

	.type		.nv.reservedSmem.offset0,@object
	.size		.nv.reservedSmem.offset0,0x4
